	.target	sm_90a

	.elftype	@"ET_EXEC"


//--------------------- .note.nv.tkinfo           --------------------------
	.section	.note.nv.tkinfo,"",@"SHT_NOTE"
	.sectionflags	@"SHF_NOTE_NV_TKINFO"
	.tkinfo
        /*0018*/ 	.word	0x00000002
        /*0030*/ 	.string	""
        /*0030*/ 	.string	"ptxas"
        /*0030*/ 	.string	"Cuda compilation tools, release 13.0, V13.0.88"
        /*0030*/ 	.string	"Build cuda_13.0.r13.0/compiler.36424714_0"
        /*0030*/ 	.string	"-arch sm_90a -m 64 "



//--------------------- .note.nv.cuinfo           --------------------------
	.section	.note.nv.cuinfo,"",@"SHT_NOTE"
	.sectionflags	@"SHF_NOTE_NV_CUINFO"
        /*0018*/ 	.short	0x0002
        /*001a*/ 	.short	0x005a
        /*001c*/ 	.short	0x0082
	.zero		2


//--------------------- .nv.info                  --------------------------
	.section	.nv.info,"",@"SHT_CUDA_INFO"
	.align	4


	//----- nvinfo : EIATTR_REGCOUNT
	.align		4
        /*0000*/ 	.byte	0x04, 0x2f
        /*0002*/ 	.short	(.L_12 - .L_11)
	.align		4
.L_11:
        /*0004*/ 	.word	index@(_ZN7cutlass13device_kernelIN5flash19enable_sm80_to_sm89INS1_16FlashAttnFwdSm80INS1_25CollectiveMainloopFwdSm80ILi8ELi2ELb0EN4cute5tupleIJNS5_1CILi128EEENS7_ILi64EEENS7_ILi192EEEEEELi192ENS_6half_tEfNS_4arch4Sm80ELb1ELb0ELb0ELb1ELb0ELb1ELb1ELb1EEENS1_21CollectiveEpilogueFwdINS6_IJS8_SA_S9_EEENS6_IJNS7_ILi1EEESI_SI_EEESC_SE_Li256ELb1ELb1ELb1ELb0EEENS1_36VarlenDynamicPersistentTileSchedulerILi128ELi64ELi256ELi256ELb1ELb1ELb0ELb1ELb1ELb1EEEEEEEEEvNT_6ParamsE)
        /*0008*/ 	.word	0x00000004


	//----- nvinfo : EIATTR_FRAME_SIZE
	.align		4
.L_12:
        /*000c*/ 	.byte	0x04, 0x11
        /*000e*/ 	.short	(.L_14 - .L_13)
	.align		4
.L_13:
        /*0010*/ 	.word	index@(_ZN7cutlass13device_kernelIN5flash19enable_sm80_to_sm89INS1_16FlashAttnFwdSm80INS1_25CollectiveMainloopFwdSm80ILi8ELi2ELb0EN4cute5tupleIJNS5_1CILi128EEENS7_ILi64EEENS7_ILi192EEEEEELi192ENS_6half_tEfNS_4arch4Sm80ELb1ELb0ELb0ELb1ELb0ELb1ELb1ELb1EEENS1_21CollectiveEpilogueFwdINS6_IJS8_SA_S9_EEENS6_IJNS7_ILi1EEESI_SI_EEESC_SE_Li256ELb1ELb1ELb1ELb0EEENS1_36VarlenDynamicPersistentTileSchedulerILi128ELi64ELi256ELi256ELb1ELb1ELb0ELb1ELb1ELb1EEEEEEEEEvNT_6ParamsE)
        /*0014*/ 	.word	0x00000000


	//----- nvinfo : EIATTR_REGCOUNT
	.align		4
.L_14:
        /*0018*/ 	.byte	0x04, 0x2f
        /*001a*/ 	.short	(.L_16 - .L_15)
	.align		4
.L_15:
        /*001c*/ 	.word	index@(_ZN7cutlass13device_kernelIN5flash19enable_sm80_to_sm89INS1_16FlashAttnFwdSm80INS1_25CollectiveMainloopFwdSm80ILi8ELi2ELb0EN4cute5tupleIJNS5_1CILi128EEENS7_ILi64EEENS7_ILi192EEEEEELi192ENS_6half_tEfNS_4arch4Sm80ELb1ELb0ELb0ELb1ELb0ELb0ELb1ELb1EEENS1_21CollectiveEpilogueFwdINS6_IJS8_SA_S9_EEENS6_IJNS7_ILi1EEESI_SI_EEESC_SE_Li256ELb1ELb1ELb1ELb0EEENS1_36VarlenDynamicPersistentTileSchedulerILi128ELi64ELi256ELi256ELb1ELb1ELb0ELb1ELb1ELb1EEEEEEEEEvNT_6ParamsE)
        /*0020*/ 	.word	0x00000004


	//----- nvinfo : EIATTR_FRAME_SIZE
	.align		4
.L_16:
        /*0024*/ 	.byte	0x04, 0x11
        /*0026*/ 	.short	(.L_18 - .L_17)
	.align		4
.L_17:
        /*0028*/ 	.word	index@(_ZN7cutlass13device_kernelIN5flash19enable_sm80_to_sm89INS1_16FlashAttnFwdSm80INS1_25CollectiveMainloopFwdSm80ILi8ELi2ELb0EN4cute5tupleIJNS5_1CILi128EEENS7_ILi64EEENS7_ILi192EEEEEELi192ENS_6half_tEfNS_4arch4Sm80ELb1ELb0ELb0ELb1ELb0ELb0ELb1ELb1EEENS1_21CollectiveEpilogueFwdINS6_IJS8_SA_S9_EEENS6_IJNS7_ILi1EEESI_SI_EEESC_SE_Li256ELb1ELb1ELb1ELb0EEENS1_36VarlenDynamicPersistentTileSchedulerILi128ELi64ELi256ELi256ELb1ELb1ELb0ELb1ELb1ELb1EEEEEEEEEvNT_6ParamsE)
        /*002c*/ 	.word	0x00000000


	//----- nvinfo : EIATTR_REGCOUNT
	.align		4
.L_18:
        /*0030*/ 	.byte	0x04, 0x2f
        /*0032*/ 	.short	(.L_20 - .L_19)
	.align		4
.L_19:
        /*0034*/ 	.word	index@(_ZN7cutlass13device_kernelIN5flash19enable_sm80_to_sm89INS1_16FlashAttnFwdSm80INS1_25CollectiveMainloopFwdSm80ILi8ELi2ELb1EN4cute5tupleIJNS5_1CILi128EEENS7_ILi96EEENS7_ILi192EEEEEELi192ENS_6half_tEfNS_4arch4Sm80ELb1ELb0ELb0ELb0ELb0ELb0ELb1ELb1EEENS1_21CollectiveEpilogueFwdINS6_IJS8_SA_S9_EEENS6_IJNS7_ILi1EEESI_SI_EEESC_SE_Li256ELb0ELb1ELb1ELb0EEENS1_30DynamicPersistentTileSchedulerILi256ELi256ELb1ELb1ELb0EEEEEEEEEvNT_6ParamsE)
        /*0038*/ 	.word	0x00000004


	//----- nvinfo : EIATTR_FRAME_SIZE
	.align		4
.L_20:
        /*003c*/ 	.byte	0x04, 0x11
        /*003e*/ 	.short	(.L_22 - .L_21)
	.align		4
.L_21:
        /*0040*/ 	.word	index@(_ZN7cutlass13device_kernelIN5flash19enable_sm80_to_sm89INS1_16FlashAttnFwdSm80INS1_25CollectiveMainloopFwdSm80ILi8ELi2ELb1EN4cute5tupleIJNS5_1CILi128EEENS7_ILi96EEENS7_ILi192EEEEEELi192ENS_6half_tEfNS_4arch4Sm80ELb1ELb0ELb0ELb0ELb0ELb0ELb1ELb1EEENS1_21CollectiveEpilogueFwdINS6_IJS8_SA_S9_EEENS6_IJNS7_ILi1EEESI_SI_EEESC_SE_Li256ELb0ELb1ELb1ELb0EEENS1_30DynamicPersistentTileSchedulerILi256ELi256ELb1ELb1ELb0EEEEEEEEEvNT_6ParamsE)
        /*0044*/ 	.word	0x00000000


	//----- nvinfo : EIATTR_REGCOUNT
	.align		4
.L_22:
        /*0048*/ 	.byte	0x04, 0x2f
        /*004a*/ 	.short	(.L_24 - .L_23)
	.align		4
.L_23:
        /*004c*/ 	.word	index@(_ZN7cutlass13device_kernelIN5flash19enable_sm80_to_sm89INS1_16FlashAttnFwdSm80INS1_25CollectiveMainloopFwdSm80ILi8ELi2ELb0EN4cute5tupleIJNS5_1CILi128EEENS7_ILi64EEENS7_ILi192EEEEEELi192ENS_6half_tEfNS_4arch4Sm80ELb0ELb1ELb0ELb1ELb0ELb1ELb1ELb1EEENS1_21CollectiveEpilogueFwdINS6_IJS8_SA_S9_EEENS6_IJNS7_ILi1EEESI_SI_EEESC_SE_Li256ELb1ELb1ELb1ELb0EEENS1_36VarlenDynamicPersistentTileSchedulerILi128ELi64ELi256ELi256ELb1ELb1ELb0ELb1ELb0ELb1EEEEEEEEEvNT_6ParamsE)
        /*0050*/ 	.word	0x00000004


	//----- nvinfo : EIATTR_FRAME_SIZE
	.align		4
.L_24:
        /*0054*/ 	.byte	0x04, 0x11
        /*0056*/ 	.short	(.L_26 - .L_25)
	.align		4
.L_25:
        /*0058*/ 	.word	index@(_ZN7cutlass13device_kernelIN5flash19enable_sm80_to_sm89INS1_16FlashAttnFwdSm80INS1_25CollectiveMainloopFwdSm80ILi8ELi2ELb0EN4cute5tupleIJNS5_1CILi128EEENS7_ILi64EEENS7_ILi192EEEEEELi192ENS_6half_tEfNS_4arch4Sm80ELb0ELb1ELb0ELb1ELb0ELb1ELb1ELb1EEENS1_21CollectiveEpilogueFwdINS6_IJS8_SA_S9_EEENS6_IJNS7_ILi1EEESI_SI_EEESC_SE_Li256ELb1ELb1ELb1ELb0EEENS1_36VarlenDynamicPersistentTileSchedulerILi128ELi64ELi256ELi256ELb1ELb1ELb0ELb1ELb0ELb1EEEEEEEEEvNT_6ParamsE)
        /*005c*/ 	.word	0x00000000


	//----- nvinfo : EIATTR_REGCOUNT
	.align		4
.L_26:
        /*0060*/ 	.byte	0x04, 0x2f
        /*0062*/ 	.short	(.L_28 - .L_27)
	.align		4
.L_27:
        /*0064*/ 	.word	index@(_ZN7cutlass13device_kernelIN5flash19enable_sm80_to_sm89INS1_16FlashAttnFwdSm80INS1_25CollectiveMainloopFwdSm80ILi8ELi2ELb0EN4cute5tupleIJNS5_1CILi128EEENS7_ILi64EEENS7_ILi192EEEEEELi192ENS_6half_tEfNS_4arch4Sm80ELb0ELb1ELb0ELb1ELb0ELb0ELb1ELb1EEENS1_21CollectiveEpilogueFwdINS6_IJS8_SA_S9_EEENS6_IJNS7_ILi1EEESI_SI_EEESC_SE_Li256ELb1ELb1ELb1ELb0EEENS1_36VarlenDynamicPersistentTileSchedulerILi128ELi64ELi256ELi256ELb1ELb1ELb0ELb1ELb0ELb1EEEEEEEEEvNT_6ParamsE)
        /*0068*/ 	.word	0x00000004


	//----- nvinfo : EIATTR_FRAME_SIZE
	.align		4
.L_28:
        /*006c*/ 	.byte	0x04, 0x11
        /*006e*/ 	.short	(.L_30 - .L_29)
	.align		4
.L_29:
        /*0070*/ 	.word	index@(_ZN7cutlass13device_kernelIN5flash19enable_sm80_to_sm89INS1_16FlashAttnFwdSm80INS1_25CollectiveMainloopFwdSm80ILi8ELi2ELb0EN4cute5tupleIJNS5_1CILi128EEENS7_ILi64EEENS7_ILi192EEEEEELi192ENS_6half_tEfNS_4arch4Sm80ELb0ELb1ELb0ELb1ELb0ELb0ELb1ELb1EEENS1_21CollectiveEpilogueFwdINS6_IJS8_SA_S9_EEENS6_IJNS7_ILi1EEESI_SI_EEESC_SE_Li256ELb1ELb1ELb1ELb0EEENS1_36VarlenDynamicPersistentTileSchedulerILi128ELi64ELi256ELi256ELb1ELb1ELb0ELb1ELb0ELb1EEEEEEEEEvNT_6ParamsE)
        /*0074*/ 	.word	0x00000000


	//----- nvinfo : EIATTR_REGCOUNT
	.align		4
.L_30:
        /*0078*/ 	.byte	0x04, 0x2f
        /*007a*/ 	.short	(.L_32 - .L_31)
	.align		4
.L_31:
        /*007c*/ 	.word	index@(_ZN7cutlass13device_kernelIN5flash19enable_sm80_to_sm89INS1_16FlashAttnFwdSm80INS1_25CollectiveMainloopFwdSm80ILi8ELi2ELb0EN4cute5tupleIJNS5_1CILi128EEENS7_ILi64EEENS7_ILi192EEEEEELi192ENS_6half_tEfNS_4arch4Sm80ELb0ELb1ELb0ELb0ELb0ELb0ELb1ELb1EEENS1_21CollectiveEpilogueFwdINS6_IJS8_SA_S9_EEENS6_IJNS7_ILi1EEESI_SI_EEESC_SE_Li256ELb0ELb1ELb1ELb0EEENS1_19SingleTileSchedulerILb0ELb1ELb1ELi128EEEEEEEEEvNT_6ParamsE)
        /*0080*/ 	.word	0x00000004


	//----- nvinfo : EIATTR_FRAME_SIZE
	.align		4
.L_32:
        /*0084*/ 	.byte	0x04, 0x11
        /*0086*/ 	.short	(.L_34 - .L_33)
	.align		4
.L_33:
        /*0088*/ 	.word	index@(_ZN7cutlass13device_kernelIN5flash19enable_sm80_to_sm89INS1_16FlashAttnFwdSm80INS1_25CollectiveMainloopFwdSm80ILi8ELi2ELb0EN4cute5tupleIJNS5_1CILi128EEENS7_ILi64EEENS7_ILi192EEEEEELi192ENS_6half_tEfNS_4arch4Sm80ELb0ELb1ELb0ELb0ELb0ELb0ELb1ELb1EEENS1_21CollectiveEpilogueFwdINS6_IJS8_SA_S9_EEENS6_IJNS7_ILi1EEESI_SI_EEESC_SE_Li256ELb0ELb1ELb1ELb0EEENS1_19SingleTileSchedulerILb0ELb1ELb1ELi128EEEEEEEEEvNT_6ParamsE)
        /*008c*/ 	.word	0x00000000


	//----- nvinfo : EIATTR_REGCOUNT
	.align		4
.L_34:
        /*0090*/ 	.byte	0x04, 0x2f
        /*0092*/ 	.short	(.L_36 - .L_35)
	.align		4
.L_35:
        /*0094*/ 	.word	index@(_ZN7cutlass13device_kernelIN5flash19enable_sm80_to_sm89INS1_16FlashAttnFwdSm80INS1_25CollectiveMainloopFwdSm80ILi8ELi2ELb0EN4cute5tupleIJNS5_1CILi128EEENS7_ILi64EEENS7_ILi192EEEEEELi192ENS_6half_tEfNS_4arch4Sm80ELb0ELb0ELb0ELb1ELb0ELb1ELb1ELb1EEENS1_21CollectiveEpilogueFwdINS6_IJS8_SA_S9_EEENS6_IJNS7_ILi1EEESI_SI_EEESC_SE_Li256ELb1ELb1ELb1ELb0EEENS1_36VarlenDynamicPersistentTileSchedulerILi128ELi64ELi256ELi256ELb1ELb1ELb0ELb0ELb1ELb1EEEEEEEEEvNT_6ParamsE)
        /*0098*/ 	.word	0x00000004


	//----- nvinfo : EIATTR_FRAME_SIZE
	.align		4
.L_36:
        /*009c*/ 	.byte	0x04, 0x11
        /*009e*/ 	.short	(.L_38 - .L_37)
	.align		4
.L_37:
        /*00a0*/ 	.word	index@(_ZN7cutlass13device_kernelIN5flash19enable_sm80_to_sm89INS1_16FlashAttnFwdSm80INS1_25CollectiveMainloopFwdSm80ILi8ELi2ELb0EN4cute5tupleIJNS5_1CILi128EEENS7_ILi64EEENS7_ILi192EEEEEELi192ENS_6half_tEfNS_4arch4Sm80ELb0ELb0ELb0ELb1ELb0ELb1ELb1ELb1EEENS1_21CollectiveEpilogueFwdINS6_IJS8_SA_S9_EEENS6_IJNS7_ILi1EEESI_SI_EEESC_SE_Li256ELb1ELb1ELb1ELb0EEENS1_36VarlenDynamicPersistentTileSchedulerILi128ELi64ELi256ELi256ELb1ELb1ELb0ELb0ELb1ELb1EEEEEEEEEvNT_6ParamsE)
        /*00a4*/ 	.word	0x00000000


	//----- nvinfo : EIATTR_REGCOUNT
	.align		4
.L_38:
        /*00a8*/ 	.byte	0x04, 0x2f
        /*00aa*/ 	.short	(.L_40 - .L_39)
	.align		4
.L_39:
        /*00ac*/ 	.word	index@(_ZN7cutlass13device_kernelIN5flash19enable_sm80_to_sm89INS1_16FlashAttnFwdSm80INS1_25CollectiveMainloopFwdSm80ILi8ELi2ELb0EN4cute5tupleIJNS5_1CILi128EEENS7_ILi64EEENS7_ILi192EEEEEELi192ENS_6half_tEfNS_4arch4Sm80ELb0ELb0ELb0ELb1ELb0ELb0ELb1ELb1EEENS1_21CollectiveEpilogueFwdINS6_IJS8_SA_S9_EEENS6_IJNS7_ILi1EEESI_SI_EEESC_SE_Li256ELb1ELb1ELb1ELb0EEENS1_36VarlenDynamicPersistentTileSchedulerILi128ELi64ELi256ELi256ELb1ELb1ELb0ELb0ELb1ELb1EEEEEEEEEvNT_6ParamsE)
        /*00b0*/ 	.word	0x00000004


	//----- nvinfo : EIATTR_FRAME_SIZE
	.align		4
.L_40:
        /*00b4*/ 	.byte	0x04, 0x11
        /*00b6*/ 	.short	(.L_42 - .L_41)
	.align		4
.L_41:
        /*00b8*/ 	.word	index@(_ZN7cutlass13device_kernelIN5flash19enable_sm80_to_sm89INS1_16FlashAttnFwdSm80INS1_25CollectiveMainloopFwdSm80ILi8ELi2ELb0EN4cute5tupleIJNS5_1CILi128EEENS7_ILi64EEENS7_ILi192EEEEEELi192ENS_6half_tEfNS_4arch4Sm80ELb0ELb0ELb0ELb1ELb0ELb0ELb1ELb1EEENS1_21CollectiveEpilogueFwdINS6_IJS8_SA_S9_EEENS6_IJNS7_ILi1EEESI_SI_EEESC_SE_Li256ELb1ELb1ELb1ELb0EEENS1_36VarlenDynamicPersistentTileSchedulerILi128ELi64ELi256ELi256ELb1ELb1ELb0ELb0ELb1ELb1EEEEEEEEEvNT_6ParamsE)
        /*00bc*/ 	.word	0x00000000


	//----- nvinfo : EIATTR_REGCOUNT
	.align		4
.L_42:
        /*00c0*/ 	.byte	0x04, 0x2f
        /*00c2*/ 	.short	(.L_44 - .L_43)
	.align		4
.L_43:
        /*00c4*/ 	.word	index@(_ZN7cutlass13device_kernelIN5flash19enable_sm80_to_sm89INS1_16FlashAttnFwdSm80INS1_25CollectiveMainloopFwdSm80ILi8ELi2ELb1EN4cute5tupleIJNS5_1CILi128EEENS7_ILi96EEENS7_ILi192EEEEEELi192ENS_6half_tEfNS_4arch4Sm80ELb0ELb0ELb0ELb0ELb0ELb0ELb1ELb1EEENS1_21CollectiveEpilogueFwdINS6_IJS8_SA_S9_EEENS6_IJNS7_ILi1EEESI_SI_EEESC_SE_Li256ELb0ELb1ELb1ELb0EEENS1_19SingleTileSchedulerILb0ELb1ELb1ELi128EEEEEEEEEvNT_6ParamsE)
        /*00c8*/ 	.word	0x00000004


	//----- nvinfo : EIATTR_FRAME_SIZE
	.align		4
.L_44:
        /*00cc*/ 	.byte	0x04, 0x11
        /*00ce*/ 	.short	(.L_46 - .L_45)
	.align		4
.L_45:
        /*00d0*/ 	.word	index@(_ZN7cutlass13device_kernelIN5flash19enable_sm80_to_sm89INS1_16FlashAttnFwdSm80INS1_25CollectiveMainloopFwdSm80ILi8ELi2ELb1EN4cute5tupleIJNS5_1CILi128EEENS7_ILi96EEENS7_ILi192EEEEEELi192ENS_6half_tEfNS_4arch4Sm80ELb0ELb0ELb0ELb0ELb0ELb0ELb1ELb1EEENS1_21CollectiveEpilogueFwdINS6_IJS8_SA_S9_EEENS6_IJNS7_ILi1EEESI_SI_EEESC_SE_Li256ELb0ELb1ELb1ELb0EEENS1_19SingleTileSchedulerILb0ELb1ELb1ELi128EEEEEEEEEvNT_6ParamsE)
        /*00d4*/ 	.word	0x00000000


	//----- nvinfo : EIATTR_REGCOUNT
	.align		4
.L_46:
        /*00d8*/ 	.byte	0x04, 0x2f
        /*00da*/ 	.short	(.L_48 - .L_47)
	.align		4
.L_47:
        /*00dc*/ 	.word	index@(_ZN7cutlass13device_kernelIN5flash19enable_sm80_to_sm89INS1_16FlashAttnFwdSm80INS1_25CollectiveMainloopFwdSm80ILi8ELi1ELb0EN4cute5tupleIJNS5_1CILi128EEENS7_ILi64EEENS7_ILi192EEEEEELi192ENS_6half_tEfNS_4arch4Sm80ELb1ELb0ELb0ELb1ELb0ELb1ELb1ELb1EEENS1_21CollectiveEpilogueFwdINS6_IJS8_SA_S9_EEENS6_IJNS7_ILi1EEESI_SI_EEESC_SE_Li256ELb1ELb1ELb1ELb0EEENS1_36VarlenDynamicPersistentTileSchedulerILi128ELi64ELi256ELi256ELb1ELb1ELb0ELb1ELb1ELb1EEEEEEEEEvNT_6ParamsE)
        /*00e0*/ 	.word	0x00000004


	//----- nvinfo : EIATTR_FRAME_SIZE
	.align		4
.L_48:
        /*00e4*/ 	.byte	0x04, 0x11
        /*00e6*/ 	.short	(.L_50 - .L_49)
	.align		4
.L_49:
        /*00e8*/ 	.word	index@(_ZN7cutlass13device_kernelIN5flash19enable_sm80_to_sm89INS1_16FlashAttnFwdSm80INS1_25CollectiveMainloopFwdSm80ILi8ELi1ELb0EN4cute5tupleIJNS5_1CILi128EEENS7_ILi64EEENS7_ILi192EEEEEELi192ENS_6half_tEfNS_4arch4Sm80ELb1ELb0ELb0ELb1ELb0ELb1ELb1ELb1EEENS1_21CollectiveEpilogueFwdINS6_IJS8_SA_S9_EEENS6_IJNS7_ILi1EEESI_SI_EEESC_SE_Li256ELb1ELb1ELb1ELb0EEENS1_36VarlenDynamicPersistentTileSchedulerILi128ELi64ELi256ELi256ELb1ELb1ELb0ELb1ELb1ELb1EEEEEEEEEvNT_6ParamsE)
        /*00ec*/ 	.word	0x00000000


	//----- nvinfo : EIATTR_REGCOUNT
	.align		4
.L_50:
        /*00f0*/ 	.byte	0x04, 0x2f
        /*00f2*/ 	.short	(.L_52 - .L_51)
	.align		4
.L_51:
        /*00f4*/ 	.word	index@(_ZN7cutlass13device_kernelIN5flash19enable_sm80_to_sm89INS1_16FlashAttnFwdSm80INS1_25CollectiveMainloopFwdSm80ILi8ELi1ELb0EN4cute5tupleIJNS5_1CILi128EEENS7_ILi64EEENS7_ILi192EEEEEELi192ENS_6half_tEfNS_4arch4Sm80ELb1ELb0ELb0ELb1ELb0ELb0ELb1ELb1EEENS1_21CollectiveEpilogueFwdINS6_IJS8_SA_S9_EEENS6_IJNS7_ILi1EEESI_SI_EEESC_SE_Li256ELb1ELb1ELb1ELb0EEENS1_36VarlenDynamicPersistentTileSchedulerILi128ELi64ELi256ELi256ELb1ELb1ELb0ELb1ELb1ELb1EEEEEEEEEvNT_6ParamsE)
        /*00f8*/ 	.word	0x00000004


	//----- nvinfo : EIATTR_FRAME_SIZE
	.align		4
.L_52:
        /*00fc*/ 	.byte	0x04, 0x11
        /*00fe*/ 	.short	(.L_54 - .L_53)
	.align		4
.L_53:
        /*0100*/ 	.word	index@(_ZN7cutlass13device_kernelIN5flash19enable_sm80_to_sm89INS1_16FlashAttnFwdSm80INS1_25CollectiveMainloopFwdSm80ILi8ELi1ELb0EN4cute5tupleIJNS5_1CILi128EEENS7_ILi64EEENS7_ILi192EEEEEELi192ENS_6half_tEfNS_4arch4Sm80ELb1ELb0ELb0ELb1ELb0ELb0ELb1ELb1EEENS1_21CollectiveEpilogueFwdINS6_IJS8_SA_S9_EEENS6_IJNS7_ILi1EEESI_SI_EEESC_SE_Li256ELb1ELb1ELb1ELb0EEENS1_36VarlenDynamicPersistentTileSchedulerILi128ELi64ELi256ELi256ELb1ELb1ELb0ELb1ELb1ELb1EEEEEEEEEvNT_6ParamsE)
        /*0104*/ 	.word	0x00000000


	//----- nvinfo : EIATTR_REGCOUNT
	.align		4
.L_54:
        /*0108*/ 	.byte	0x04, 0x2f
        /*010a*/ 	.short	(.L_56 - .L_55)
	.align		4
.L_55:
        /*010c*/ 	.word	index@(_ZN7cutlass13device_kernelIN5flash19enable_sm80_to_sm89INS1_16FlashAttnFwdSm80INS1_25CollectiveMainloopFwdSm80ILi8ELi1ELb1EN4cute5tupleIJNS5_1CILi128EEENS7_ILi96EEENS7_ILi192EEEEEELi192ENS_6half_tEfNS_4arch4Sm80ELb1ELb0ELb0ELb0ELb0ELb0ELb1ELb1EEENS1_21CollectiveEpilogueFwdINS6_IJS8_SA_S9_EEENS6_IJNS7_ILi1EEESI_SI_EEESC_SE_Li256ELb0ELb1ELb1ELb0EEENS1_30DynamicPersistentTileSchedulerILi256ELi256ELb1ELb1ELb0EEEEEEEEEvNT_6ParamsE)
        /*0110*/ 	.word	0x00000004


	//----- nvinfo : EIATTR_FRAME_SIZE
	.align		4
.L_56:
        /*0114*/ 	.byte	0x04, 0x11
        /*0116*/ 	.short	(.L_58 - .L_57)
	.align		4
.L_57:
        /*0118*/ 	.word	index@(_ZN7cutlass13device_kernelIN5flash19enable_sm80_to_sm89INS1_16FlashAttnFwdSm80INS1_25CollectiveMainloopFwdSm80ILi8ELi1ELb1EN4cute5tupleIJNS5_1CILi128EEENS7_ILi96EEENS7_ILi192EEEEEELi192ENS_6half_tEfNS_4arch4Sm80ELb1ELb0ELb0ELb0ELb0ELb0ELb1ELb1EEENS1_21CollectiveEpilogueFwdINS6_IJS8_SA_S9_EEENS6_IJNS7_ILi1EEESI_SI_EEESC_SE_Li256ELb0ELb1ELb1ELb0EEENS1_30DynamicPersistentTileSchedulerILi256ELi256ELb1ELb1ELb0EEEEEEEEEvNT_6ParamsE)
        /*011c*/ 	.word	0x00000000


	//----- nvinfo : EIATTR_REGCOUNT
	.align		4
.L_58:
        /*0120*/ 	.byte	0x04, 0x2f
        /*0122*/ 	.short	(.L_60 - .L_59)
	.align		4
.L_59:
        /*0124*/ 	.word	index@(_ZN7cutlass13device_kernelIN5flash19enable_sm80_to_sm89INS1_16FlashAttnFwdSm80INS1_25CollectiveMainloopFwdSm80ILi8ELi1ELb0EN4cute5tupleIJNS5_1CILi128EEENS7_ILi64EEENS7_ILi192EEEEEELi192ENS_6half_tEfNS_4arch4Sm80ELb0ELb1ELb0ELb1ELb0ELb1ELb1ELb1EEENS1_21CollectiveEpilogueFwdINS6_IJS8_SA_S9_EEENS6_IJNS7_ILi1EEESI_SI_EEESC_SE_Li256ELb1ELb1ELb1ELb0EEENS1_36VarlenDynamicPersistentTileSchedulerILi128ELi64ELi256ELi256ELb1ELb1ELb0ELb1ELb0ELb1EEEEEEEEEvNT_6ParamsE)
        /*0128*/ 	.word	0x00000004


	//----- nvinfo : EIATTR_FRAME_SIZE
	.align		4
.L_60:
        /*012c*/ 	.byte	0x04, 0x11
        /*012e*/ 	.short	(.L_62 - .L_61)
	.align		4
.L_61:
        /*0130*/ 	.word	index@(_ZN7cutlass13device_kernelIN5flash19enable_sm80_to_sm89INS1_16FlashAttnFwdSm80INS1_25CollectiveMainloopFwdSm80ILi8ELi1ELb0EN4cute5tupleIJNS5_1CILi128EEENS7_ILi64EEENS7_ILi192EEEEEELi192ENS_6half_tEfNS_4arch4Sm80ELb0ELb1ELb0ELb1ELb0ELb1ELb1ELb1EEENS1_21CollectiveEpilogueFwdINS6_IJS8_SA_S9_EEENS6_IJNS7_ILi1EEESI_SI_EEESC_SE_Li256ELb1ELb1ELb1ELb0EEENS1_36VarlenDynamicPersistentTileSchedulerILi128ELi64ELi256ELi256ELb1ELb1ELb0ELb1ELb0ELb1EEEEEEEEEvNT_6ParamsE)
        /*0134*/ 	.word	0x00000000


	//----- nvinfo : EIATTR_REGCOUNT
	.align		4
.L_62:
        /*0138*/ 	.byte	0x04, 0x2f
        /*013a*/ 	.short	(.L_64 - .L_63)
	.align		4
.L_63:
        /*013c*/ 	.word	index@(_ZN7cutlass13device_kernelIN5flash19enable_sm80_to_sm89INS1_16FlashAttnFwdSm80INS1_25CollectiveMainloopFwdSm80ILi8ELi1ELb0EN4cute5tupleIJNS5_1CILi128EEENS7_ILi64EEENS7_ILi192EEEEEELi192ENS_6half_tEfNS_4arch4Sm80ELb0ELb1ELb0ELb1ELb0ELb0ELb1ELb1EEENS1_21CollectiveEpilogueFwdINS6_IJS8_SA_S9_EEENS6_IJNS7_ILi1EEESI_SI_EEESC_SE_Li256ELb1ELb1ELb1ELb0EEENS1_36VarlenDynamicPersistentTileSchedulerILi128ELi64ELi256ELi256ELb1ELb1ELb0ELb1ELb0ELb1EEEEEEEEEvNT_6ParamsE)
        /*0140*/ 	.word	0x00000004


	//----- nvinfo : EIATTR_FRAME_SIZE
	.align		4
.L_64:
        /*0144*/ 	.byte	0x04, 0x11
        /*0146*/ 	.short	(.L_66 - .L_65)
	.align		4
.L_65:
        /*0148*/ 	.word	index@(_ZN7cutlass13device_kernelIN5flash19enable_sm80_to_sm89INS1_16FlashAttnFwdSm80INS1_25CollectiveMainloopFwdSm80ILi8ELi1ELb0EN4cute5tupleIJNS5_1CILi128EEENS7_ILi64EEENS7_ILi192EEEEEELi192ENS_6half_tEfNS_4arch4Sm80ELb0ELb1ELb0ELb1ELb0ELb0ELb1ELb1EEENS1_21CollectiveEpilogueFwdINS6_IJS8_SA_S9_EEENS6_IJNS7_ILi1EEESI_SI_EEESC_SE_Li256ELb1ELb1ELb1ELb0EEENS1_36VarlenDynamicPersistentTileSchedulerILi128ELi64ELi256ELi256ELb1ELb1ELb0ELb1ELb0ELb1EEEEEEEEEvNT_6ParamsE)
        /*014c*/ 	.word	0x00000000


	//----- nvinfo : EIATTR_REGCOUNT
	.align		4
.L_66:
        /*0150*/ 	.byte	0x04, 0x2f
        /*0152*/ 	.short	(.L_68 - .L_67)
	.align		4
.L_67:
        /*0154*/ 	.word	index@(_ZN7cutlass13device_kernelIN5flash19enable_sm80_to_sm89INS1_16FlashAttnFwdSm80INS1_25CollectiveMainloopFwdSm80ILi8ELi1ELb0EN4cute5tupleIJNS5_1CILi128EEENS7_ILi64EEENS7_ILi192EEEEEELi192ENS_6half_tEfNS_4arch4Sm80ELb0ELb1ELb0ELb0ELb0ELb0ELb1ELb1EEENS1_21CollectiveEpilogueFwdINS6_IJS8_SA_S9_EEENS6_IJNS7_ILi1EEESI_SI_EEESC_SE_Li256ELb0ELb1ELb1ELb0EEENS1_19SingleTileSchedulerILb0ELb1ELb1ELi128EEEEEEEEEvNT_6ParamsE)
        /*0158*/ 	.word	0x00000004


	//----- nvinfo : EIATTR_FRAME_SIZE
	.align		4
.L_68:
        /*015c*/ 	.byte	0x04, 0x11
        /*015e*/ 	.short	(.L_70 - .L_69)
	.align		4
.L_69:
        /*0160*/ 	.word	index@(_ZN7cutlass13device_kernelIN5flash19enable_sm80_to_sm89INS1_16FlashAttnFwdSm80INS1_25CollectiveMainloopFwdSm80ILi8ELi1ELb0EN4cute5tupleIJNS5_1CILi128EEENS7_ILi64EEENS7_ILi192EEEEEELi192ENS_6half_tEfNS_4arch4Sm80ELb0ELb1ELb0ELb0ELb0ELb0ELb1ELb1EEENS1_21CollectiveEpilogueFwdINS6_IJS8_SA_S9_EEENS6_IJNS7_ILi1EEESI_SI_EEESC_SE_Li256ELb0ELb1ELb1ELb0EEENS1_19SingleTileSchedulerILb0ELb1ELb1ELi128EEEEEEEEEvNT_6ParamsE)
        /*0164*/ 	.word	0x00000000


	//----- nvinfo : EIATTR_REGCOUNT
	.align		4
.L_70:
        /*0168*/ 	.byte	0x04, 0x2f
        /*016a*/ 	.short	(.L_72 - .L_71)
	.align		4
.L_71:
        /*016c*/ 	.word	index@(_ZN7cutlass13device_kernelIN5flash19enable_sm80_to_sm89INS1_16FlashAttnFwdSm80INS1_25CollectiveMainloopFwdSm80ILi8ELi1ELb0EN4cute5tupleIJNS5_1CILi128EEENS7_ILi64EEENS7_ILi192EEEEEELi192ENS_6half_tEfNS_4arch4Sm80ELb0ELb0ELb0ELb1ELb0ELb1ELb1ELb1EEENS1_21CollectiveEpilogueFwdINS6_IJS8_SA_S9_EEENS6_IJNS7_ILi1EEESI_SI_EEESC_SE_Li256ELb1ELb1ELb1ELb0EEENS1_36VarlenDynamicPersistentTileSchedulerILi128ELi64ELi256ELi256ELb1ELb1ELb0ELb0ELb1ELb1EEEEEEEEEvNT_6ParamsE)
        /*0170*/ 	.word	0x00000004


	//----- nvinfo : EIATTR_FRAME_SIZE
	.align		4
.L_72:
        /*0174*/ 	.byte	0x04, 0x11
        /*0176*/ 	.short	(.L_74 - .L_73)
	.align		4
.L_73:
        /*0178*/ 	.word	index@(_ZN7cutlass13device_kernelIN5flash19enable_sm80_to_sm89INS1_16FlashAttnFwdSm80INS1_25CollectiveMainloopFwdSm80ILi8ELi1ELb0EN4cute5tupleIJNS5_1CILi128EEENS7_ILi64EEENS7_ILi192EEEEEELi192ENS_6half_tEfNS_4arch4Sm80ELb0ELb0ELb0ELb1ELb0ELb1ELb1ELb1EEENS1_21CollectiveEpilogueFwdINS6_IJS8_SA_S9_EEENS6_IJNS7_ILi1EEESI_SI_EEESC_SE_Li256ELb1ELb1ELb1ELb0EEENS1_36VarlenDynamicPersistentTileSchedulerILi128ELi64ELi256ELi256ELb1ELb1ELb0ELb0ELb1ELb1EEEEEEEEEvNT_6ParamsE)
        /*017c*/ 	.word	0x00000000


	//----- nvinfo : EIATTR_REGCOUNT
	.align		4
.L_74:
        /*0180*/ 	.byte	0x04, 0x2f
        /*0182*/ 	.short	(.L_76 - .L_75)
	.align		4
.L_75:
        /*0184*/ 	.word	index@(_ZN7cutlass13device_kernelIN5flash19enable_sm80_to_sm89INS1_16FlashAttnFwdSm80INS1_25CollectiveMainloopFwdSm80ILi8ELi1ELb0EN4cute5tupleIJNS5_1CILi128EEENS7_ILi64EEENS7_ILi192EEEEEELi192ENS_6half_tEfNS_4arch4Sm80ELb0ELb0ELb0ELb1ELb0ELb0ELb1ELb1EEENS1_21CollectiveEpilogueFwdINS6_IJS8_SA_S9_EEENS6_IJNS7_ILi1EEESI_SI_EEESC_SE_Li256ELb1ELb1ELb1ELb0EEENS1_36VarlenDynamicPersistentTileSchedulerILi128ELi64ELi256ELi256ELb1ELb1ELb0ELb0ELb1ELb1EEEEEEEEEvNT_6ParamsE)
        /*0188*/ 	.word	0x00000004


	//----- nvinfo : EIATTR_FRAME_SIZE
	.align		4
.L_76:
        /*018c*/ 	.byte	0x04, 0x11
        /*018e*/ 	.short	(.L_78 - .L_77)
	.align		4
.L_77:
        /*0190*/ 	.word	index@(_ZN7cutlass13device_kernelIN5flash19enable_sm80_to_sm89INS1_16FlashAttnFwdSm80INS1_25CollectiveMainloopFwdSm80ILi8ELi1ELb0EN4cute5tupleIJNS5_1CILi128EEENS7_ILi64EEENS7_ILi192EEEEEELi192ENS_6half_tEfNS_4arch4Sm80ELb0ELb0ELb0ELb1ELb0ELb0ELb1ELb1EEENS1_21CollectiveEpilogueFwdINS6_IJS8_SA_S9_EEENS6_IJNS7_ILi1EEESI_SI_EEESC_SE_Li256ELb1ELb1ELb1ELb0EEENS1_36VarlenDynamicPersistentTileSchedulerILi128ELi64ELi256ELi256ELb1ELb1ELb0ELb0ELb1ELb1EEEEEEEEEvNT_6ParamsE)
        /*0194*/ 	.word	0x00000000


	//----- nvinfo : EIATTR_REGCOUNT
	.align		4
.L_78:
        /*0198*/ 	.byte	0x04, 0x2f
        /*019a*/ 	.short	(.L_80 - .L_79)
	.align		4
.L_79:
        /*019c*/ 	.word	index@(_ZN7cutlass13device_kernelIN5flash19enable_sm80_to_sm89INS1_16FlashAttnFwdSm80INS1_25CollectiveMainloopFwdSm80ILi8ELi1ELb1EN4cute5tupleIJNS5_1CILi128EEENS7_ILi96EEENS7_ILi192EEEEEELi192ENS_6half_tEfNS_4arch4Sm80ELb0ELb0ELb0ELb0ELb0ELb0ELb1ELb1EEENS1_21CollectiveEpilogueFwdINS6_IJS8_SA_S9_EEENS6_IJNS7_ILi1EEESI_SI_EEESC_SE_Li256ELb0ELb1ELb1ELb0EEENS1_19SingleTileSchedulerILb0ELb1ELb1ELi128EEEEEEEEEvNT_6ParamsE)
        /*01a0*/ 	.word	0x00000004


	//----- nvinfo : EIATTR_FRAME_SIZE
	.align		4
.L_80:
        /*01a4*/ 	.byte	0x04, 0x11
        /*01a6*/ 	.short	(.L_82 - .L_81)
	.align		4
.L_81:
        /*01a8*/ 	.word	index@(_ZN7cutlass13device_kernelIN5flash19enable_sm80_to_sm89INS1_16FlashAttnFwdSm80INS1_25CollectiveMainloopFwdSm80ILi8ELi1ELb1EN4cute5tupleIJNS5_1CILi128EEENS7_ILi96EEENS7_ILi192EEEEEELi192ENS_6half_tEfNS_4arch4Sm80ELb0ELb0ELb0ELb0ELb0ELb0ELb1ELb1EEENS1_21CollectiveEpilogueFwdINS6_IJS8_SA_S9_EEENS6_IJNS7_ILi1EEESI_SI_EEESC_SE_Li256ELb0ELb1ELb1ELb0EEENS1_19SingleTileSchedulerILb0ELb1ELb1ELi128EEEEEEEEEvNT_6ParamsE)
        /*01ac*/ 	.word	0x00000000


	//----- nvinfo : EIATTR_REGCOUNT
	.align		4
.L_82:
        /*01b0*/ 	.byte	0x04, 0x2f
        /*01b2*/ 	.short	(.L_84 - .L_83)
	.align		4
.L_83:
        /*01b4*/ 	.word	index@(_ZN7cutlass13device_kernelIN5flash19enable_sm80_to_sm89INS1_16FlashAttnFwdSm80INS1_25CollectiveMainloopFwdSm80ILi8ELi2ELb0EN4cute5tupleIJNS5_1CILi128EEENS7_ILi64EEENS7_ILi192EEEEEELi192ENS_6half_tEfNS_4arch4Sm80ELb1ELb0ELb1ELb1ELb0ELb1ELb1ELb1EEENS1_21CollectiveEpilogueFwdINS6_IJS8_SA_S9_EEENS6_IJNS7_ILi1EEESI_SI_EEESC_SE_Li256ELb1ELb1ELb1ELb0EEENS1_36VarlenDynamicPersistentTileSchedulerILi128ELi64ELi256ELi256ELb1ELb1ELb0ELb1ELb1ELb1EEEEEEEEEvNT_6ParamsE)
        /*01b8*/ 	.word	0x00000004


	//----- nvinfo : EIATTR_FRAME_SIZE
	.align		4
.L_84:
        /*01bc*/ 	.byte	0x04, 0x11
        /*01be*/ 	.short	(.L_86 - .L_85)
	.align		4
.L_85:
        /*01c0*/ 	.word	index@(_ZN7cutlass13device_kernelIN5flash19enable_sm80_to_sm89INS1_16FlashAttnFwdSm80INS1_25CollectiveMainloopFwdSm80ILi8ELi2ELb0EN4cute5tupleIJNS5_1CILi128EEENS7_ILi64EEENS7_ILi192EEEEEELi192ENS_6half_tEfNS_4arch4Sm80ELb1ELb0ELb1ELb1ELb0ELb1ELb1ELb1EEENS1_21CollectiveEpilogueFwdINS6_IJS8_SA_S9_EEENS6_IJNS7_ILi1EEESI_SI_EEESC_SE_Li256ELb1ELb1ELb1ELb0EEENS1_36VarlenDynamicPersistentTileSchedulerILi128ELi64ELi256ELi256ELb1ELb1ELb0ELb1ELb1ELb1EEEEEEEEEvNT_6ParamsE)
        /*01c4*/ 	.word	0x00000000


	//----- nvinfo : EIATTR_REGCOUNT
	.align		4
.L_86:
        /*01c8*/ 	.byte	0x04, 0x2f
        /*01ca*/ 	.short	(.L_88 - .L_87)
	.align		4
.L_87:
        /*01cc*/ 	.word	index@(_ZN7cutlass13device_kernelIN5flash19enable_sm80_to_sm89INS1_16FlashAttnFwdSm80INS1_25CollectiveMainloopFwdSm80ILi8ELi2ELb0EN4cute5tupleIJNS5_1CILi128EEENS7_ILi64EEENS7_ILi192EEEEEELi192ENS_6half_tEfNS_4arch4Sm80ELb1ELb0ELb1ELb1ELb0ELb0ELb1ELb1EEENS1_21CollectiveEpilogueFwdINS6_IJS8_SA_S9_EEENS6_IJNS7_ILi1EEESI_SI_EEESC_SE_Li256ELb1ELb1ELb1ELb0EEENS1_36VarlenDynamicPersistentTileSchedulerILi128ELi64ELi256ELi256ELb1ELb1ELb0ELb1ELb1ELb1EEEEEEEEEvNT_6ParamsE)
        /*01d0*/ 	.word	0x00000004


	//----- nvinfo : EIATTR_FRAME_SIZE
	.align		4
.L_88:
        /*01d4*/ 	.byte	0x04, 0x11
        /*01d6*/ 	.short	(.L_90 - .L_89)
	.align		4
.L_89:
        /*01d8*/ 	.word	index@(_ZN7cutlass13device_kernelIN5flash19enable_sm80_to_sm89INS1_16FlashAttnFwdSm80INS1_25CollectiveMainloopFwdSm80ILi8ELi2ELb0EN4cute5tupleIJNS5_1CILi128EEENS7_ILi64EEENS7_ILi192EEEEEELi192ENS_6half_tEfNS_4arch4Sm80ELb1ELb0ELb1ELb1ELb0ELb0ELb1ELb1EEENS1_21CollectiveEpilogueFwdINS6_IJS8_SA_S9_EEENS6_IJNS7_ILi1EEESI_SI_EEESC_SE_Li256ELb1ELb1ELb1ELb0EEENS1_36VarlenDynamicPersistentTileSchedulerILi128ELi64ELi256ELi256ELb1ELb1ELb0ELb1ELb1ELb1EEEEEEEEEvNT_6ParamsE)
        /*01dc*/ 	.word	0x00000000


	//----- nvinfo : EIATTR_REGCOUNT
	.align		4
.L_90:
        /*01e0*/ 	.byte	0x04, 0x2f
        /*01e2*/ 	.short	(.L_92 - .L_91)
	.align		4
.L_91:
        /*01e4*/ 	.word	index@(_ZN7cutlass13device_kernelIN5flash19enable_sm80_to_sm89INS1_16FlashAttnFwdSm80INS1_25CollectiveMainloopFwdSm80ILi8ELi2ELb1EN4cute5tupleIJNS5_1CILi128EEENS7_ILi96EEENS7_ILi192EEEEEELi192ENS_6half_tEfNS_4arch4Sm80ELb1ELb0ELb1ELb0ELb0ELb0ELb1ELb1EEENS1_21CollectiveEpilogueFwdINS6_IJS8_SA_S9_EEENS6_IJNS7_ILi1EEESI_SI_EEESC_SE_Li256ELb0ELb1ELb1ELb0EEENS1_30DynamicPersistentTileSchedulerILi256ELi256ELb1ELb1ELb0EEEEEEEEEvNT_6ParamsE)
        /*01e8*/ 	.word	0x00000004


	//----- nvinfo : EIATTR_FRAME_SIZE
	.align		4
.L_92:
        /*01ec*/ 	.byte	0x04, 0x11
        /*01ee*/ 	.short	(.L_94 - .L_93)
	.align		4
.L_93:
        /*01f0*/ 	.word	index@(_ZN7cutlass13device_kernelIN5flash19enable_sm80_to_sm89INS1_16FlashAttnFwdSm80INS1_25CollectiveMainloopFwdSm80ILi8ELi2ELb1EN4cute5tupleIJNS5_1CILi128EEENS7_ILi96EEENS7_ILi192EEEEEELi192ENS_6half_tEfNS_4arch4Sm80ELb1ELb0ELb1ELb0ELb0ELb0ELb1ELb1EEENS1_21CollectiveEpilogueFwdINS6_IJS8_SA_S9_EEENS6_IJNS7_ILi1EEESI_SI_EEESC_SE_Li256ELb0ELb1ELb1ELb0EEENS1_30DynamicPersistentTileSchedulerILi256ELi256ELb1ELb1ELb0EEEEEEEEEvNT_6ParamsE)
        /*01f4*/ 	.word	0x00000000


	//----- nvinfo : EIATTR_REGCOUNT
	.align		4
.L_94:
        /*01f8*/ 	.byte	0x04, 0x2f
        /*01fa*/ 	.short	(.L_96 - .L_95)
	.align		4
.L_95:
        /*01fc*/ 	.word	index@(_ZN7cutlass13device_kernelIN5flash19enable_sm80_to_sm89INS1_16FlashAttnFwdSm80INS1_25CollectiveMainloopFwdSm80ILi8ELi2ELb0EN4cute5tupleIJNS5_1CILi128EEENS7_ILi64EEENS7_ILi192EEEEEELi192ENS_6half_tEfNS_4arch4Sm80ELb0ELb1ELb1ELb1ELb0ELb1ELb1ELb1EEENS1_21CollectiveEpilogueFwdINS6_IJS8_SA_S9_EEENS6_IJNS7_ILi1EEESI_SI_EEESC_SE_Li256ELb1ELb1ELb1ELb0EEENS1_36VarlenDynamicPersistentTileSchedulerILi128ELi64ELi256ELi256ELb1ELb1ELb0ELb1ELb0ELb1EEEEEEEEEvNT_6ParamsE)
        /*0200*/ 	.word	0x00000004


	//----- nvinfo : EIATTR_FRAME_SIZE
	.align		4
.L_96:
        /*0204*/ 	.byte	0x04, 0x11
        /*0206*/ 	.short	(.L_98 - .L_97)
	.align		4
.L_97:
        /*0208*/ 	.word	index@(_ZN7cutlass13device_kernelIN5flash19enable_sm80_to_sm89INS1_16FlashAttnFwdSm80INS1_25CollectiveMainloopFwdSm80ILi8ELi2ELb0EN4cute5tupleIJNS5_1CILi128EEENS7_ILi64EEENS7_ILi192EEEEEELi192ENS_6half_tEfNS_4arch4Sm80ELb0ELb1ELb1ELb1ELb0ELb1ELb1ELb1EEENS1_21CollectiveEpilogueFwdINS6_IJS8_SA_S9_EEENS6_IJNS7_ILi1EEESI_SI_EEESC_SE_Li256ELb1ELb1ELb1ELb0EEENS1_36VarlenDynamicPersistentTileSchedulerILi128ELi64ELi256ELi256ELb1ELb1ELb0ELb1ELb0ELb1EEEEEEEEEvNT_6ParamsE)
        /*020c*/ 	.word	0x00000000


	//----- nvinfo : EIATTR_REGCOUNT
	.align		4
.L_98:
        /*0210*/ 	.byte	0x04, 0x2f
        /*0212*/ 	.short	(.L_100 - .L_99)
	.align		4
.L_99:
        /*0214*/ 	.word	index@(_ZN7cutlass13device_kernelIN5flash19enable_sm80_to_sm89INS1_16FlashAttnFwdSm80INS1_25CollectiveMainloopFwdSm80ILi8ELi2ELb0EN4cute5tupleIJNS5_1CILi128EEENS7_ILi64EEENS7_ILi192EEEEEELi192ENS_6half_tEfNS_4arch4Sm80ELb0ELb1ELb1ELb1ELb0ELb0ELb1ELb1EEENS1_21CollectiveEpilogueFwdINS6_IJS8_SA_S9_EEENS6_IJNS7_ILi1EEESI_SI_EEESC_SE_Li256ELb1ELb1ELb1ELb0EEENS1_36VarlenDynamicPersistentTileSchedulerILi128ELi64ELi256ELi256ELb1ELb1ELb0ELb1ELb0ELb1EEEEEEEEEvNT_6ParamsE)
        /*0218*/ 	.word	0x00000004


	//----- nvinfo : EIATTR_FRAME_SIZE
	.align		4
.L_100:
        /*021c*/ 	.byte	0x04, 0x11
        /*021e*/ 	.short	(.L_102 - .L_101)
	.align		4
.L_101:
        /*0220*/ 	.word	index@(_ZN7cutlass13device_kernelIN5flash19enable_sm80_to_sm89INS1_16FlashAttnFwdSm80INS1_25CollectiveMainloopFwdSm80ILi8ELi2ELb0EN4cute5tupleIJNS5_1CILi128EEENS7_ILi64EEENS7_ILi192EEEEEELi192ENS_6half_tEfNS_4arch4Sm80ELb0ELb1ELb1ELb1ELb0ELb0ELb1ELb1EEENS1_21CollectiveEpilogueFwdINS6_IJS8_SA_S9_EEENS6_IJNS7_ILi1EEESI_SI_EEESC_SE_Li256ELb1ELb1ELb1ELb0EEENS1_36VarlenDynamicPersistentTileSchedulerILi128ELi64ELi256ELi256ELb1ELb1ELb0ELb1ELb0ELb1EEEEEEEEEvNT_6ParamsE)
        /*0224*/ 	.word	0x00000000


	//----- nvinfo : EIATTR_REGCOUNT
	.align		4
.L_102:
        /*0228*/ 	.byte	0x04, 0x2f
        /*022a*/ 	.short	(.L_104 - .L_103)
	.align		4
.L_103:
        /*022c*/ 	.word	index@(_ZN7cutlass13device_kernelIN5flash19enable_sm80_to_sm89INS1_16FlashAttnFwdSm80INS1_25CollectiveMainloopFwdSm80ILi8ELi2ELb0EN4cute5tupleIJNS5_1CILi128EEENS7_ILi64EEENS7_ILi192EEEEEELi192ENS_6half_tEfNS_4arch4Sm80ELb0ELb1ELb1ELb0ELb0ELb0ELb1ELb1EEENS1_21CollectiveEpilogueFwdINS6_IJS8_SA_S9_EEENS6_IJNS7_ILi1EEESI_SI_EEESC_SE_Li256ELb0ELb1ELb1ELb0EEENS1_19SingleTileSchedulerILb0ELb1ELb1ELi128EEEEEEEEEvNT_6ParamsE)
        /*0230*/ 	.word	0x00000004


	//----- nvinfo : EIATTR_FRAME_SIZE
	.align		4
.L_104:
        /*0234*/ 	.byte	0x04, 0x11
        /*0236*/ 	.short	(.L_106 - .L_105)
	.align		4
.L_105:
        /*0238*/ 	.word	index@(_ZN7cutlass13device_kernelIN5flash19enable_sm80_to_sm89INS1_16FlashAttnFwdSm80INS1_25CollectiveMainloopFwdSm80ILi8ELi2ELb0EN4cute5tupleIJNS5_1CILi128EEENS7_ILi64EEENS7_ILi192EEEEEELi192ENS_6half_tEfNS_4arch4Sm80ELb0ELb1ELb1ELb0ELb0ELb0ELb1ELb1EEENS1_21CollectiveEpilogueFwdINS6_IJS8_SA_S9_EEENS6_IJNS7_ILi1EEESI_SI_EEESC_SE_Li256ELb0ELb1ELb1ELb0EEENS1_19SingleTileSchedulerILb0ELb1ELb1ELi128EEEEEEEEEvNT_6ParamsE)
        /*023c*/ 	.word	0x00000000


	//----- nvinfo : EIATTR_REGCOUNT
	.align		4
.L_106:
        /*0240*/ 	.byte	0x04, 0x2f
        /*0242*/ 	.short	(.L_108 - .L_107)
	.align		4
.L_107:
        /*0244*/ 	.word	index@(_ZN7cutlass13device_kernelIN5flash19enable_sm80_to_sm89INS1_16FlashAttnFwdSm80INS1_25CollectiveMainloopFwdSm80ILi8ELi2ELb0EN4cute5tupleIJNS5_1CILi128EEENS7_ILi64EEENS7_ILi192EEEEEELi192ENS_6half_tEfNS_4arch4Sm80ELb0ELb0ELb1ELb1ELb0ELb1ELb1ELb1EEENS1_21CollectiveEpilogueFwdINS6_IJS8_SA_S9_EEENS6_IJNS7_ILi1EEESI_SI_EEESC_SE_Li256ELb1ELb1ELb1ELb0EEENS1_36VarlenDynamicPersistentTileSchedulerILi128ELi64ELi256ELi256ELb1ELb1ELb0ELb0ELb1ELb1EEEEEEEEEvNT_6ParamsE)
        /*0248*/ 	.word	0x00000004


	//----- nvinfo : EIATTR_FRAME_SIZE
	.align		4
.L_108:
        /*024c*/ 	.byte	0x04, 0x11
        /*024e*/ 	.short	(.L_110 - .L_109)
	.align		4
.L_109:
        /*0250*/ 	.word	index@(_ZN7cutlass13device_kernelIN5flash19enable_sm80_to_sm89INS1_16FlashAttnFwdSm80INS1_25CollectiveMainloopFwdSm80ILi8ELi2ELb0EN4cute5tupleIJNS5_1CILi128EEENS7_ILi64EEENS7_ILi192EEEEEELi192ENS_6half_tEfNS_4arch4Sm80ELb0ELb0ELb1ELb1ELb0ELb1ELb1ELb1EEENS1_21CollectiveEpilogueFwdINS6_IJS8_SA_S9_EEENS6_IJNS7_ILi1EEESI_SI_EEESC_SE_Li256ELb1ELb1ELb1ELb0EEENS1_36VarlenDynamicPersistentTileSchedulerILi128ELi64ELi256ELi256ELb1ELb1ELb0ELb0ELb1ELb1EEEEEEEEEvNT_6ParamsE)
        /*0254*/ 	.word	0x00000000


	//----- nvinfo : EIATTR_REGCOUNT
	.align		4
.L_110:
        /*0258*/ 	.byte	0x04, 0x2f
        /*025a*/ 	.short	(.L_112 - .L_111)
	.align		4
.L_111:
        /*025c*/ 	.word	index@(_ZN7cutlass13device_kernelIN5flash19enable_sm80_to_sm89INS1_16FlashAttnFwdSm80INS1_25CollectiveMainloopFwdSm80ILi8ELi2ELb0EN4cute5tupleIJNS5_1CILi128EEENS7_ILi64EEENS7_ILi192EEEEEELi192ENS_6half_tEfNS_4arch4Sm80ELb0ELb0ELb1ELb1ELb0ELb0ELb1ELb1EEENS1_21CollectiveEpilogueFwdINS6_IJS8_SA_S9_EEENS6_IJNS7_ILi1EEESI_SI_EEESC_SE_Li256ELb1ELb1ELb1ELb0EEENS1_36VarlenDynamicPersistentTileSchedulerILi128ELi64ELi256ELi256ELb1ELb1ELb0ELb0ELb1ELb1EEEEEEEEEvNT_6ParamsE)
        /*0260*/ 	.word	0x00000004


	//----- nvinfo : EIATTR_FRAME_SIZE
	.align		4
.L_112:
        /*0264*/ 	.byte	0x04, 0x11
        /*0266*/ 	.short	(.L_114 - .L_113)
	.align		4
.L_113:
        /*0268*/ 	.word	index@(_ZN7cutlass13device_kernelIN5flash19enable_sm80_to_sm89INS1_16FlashAttnFwdSm80INS1_25CollectiveMainloopFwdSm80ILi8ELi2ELb0EN4cute5tupleIJNS5_1CILi128EEENS7_ILi64EEENS7_ILi192EEEEEELi192ENS_6half_tEfNS_4arch4Sm80ELb0ELb0ELb1ELb1ELb0ELb0ELb1ELb1EEENS1_21CollectiveEpilogueFwdINS6_IJS8_SA_S9_EEENS6_IJNS7_ILi1EEESI_SI_EEESC_SE_Li256ELb1ELb1ELb1ELb0EEENS1_36VarlenDynamicPersistentTileSchedulerILi128ELi64ELi256ELi256ELb1ELb1ELb0ELb0ELb1ELb1EEEEEEEEEvNT_6ParamsE)
        /*026c*/ 	.word	0x00000000


	//----- nvinfo : EIATTR_REGCOUNT
	.align		4
.L_114:
        /*0270*/ 	.byte	0x04, 0x2f
        /*0272*/ 	.short	(.L_116 - .L_115)
	.align		4
.L_115:
        /*0274*/ 	.word	index@(_ZN7cutlass13device_kernelIN5flash19enable_sm80_to_sm89INS1_16FlashAttnFwdSm80INS1_25CollectiveMainloopFwdSm80ILi8ELi2ELb1EN4cute5tupleIJNS5_1CILi128EEENS7_ILi96EEENS7_ILi192EEEEEELi192ENS_6half_tEfNS_4arch4Sm80ELb0ELb0ELb1ELb0ELb0ELb0ELb1ELb1EEENS1_21CollectiveEpilogueFwdINS6_IJS8_SA_S9_EEENS6_IJNS7_ILi1EEESI_SI_EEESC_SE_Li256ELb0ELb1ELb1ELb0EEENS1_19SingleTileSchedulerILb0ELb1ELb1ELi128EEEEEEEEEvNT_6ParamsE)
        /*0278*/ 	.word	0x00000004


	//----- nvinfo : EIATTR_FRAME_SIZE
	.align		4
.L_116:
        /*027c*/ 	.byte	0x04, 0x11
        /*027e*/ 	.short	(.L_118 - .L_117)
	.align		4
.L_117:
        /*0280*/ 	.word	index@(_ZN7cutlass13device_kernelIN5flash19enable_sm80_to_sm89INS1_16FlashAttnFwdSm80INS1_25CollectiveMainloopFwdSm80ILi8ELi2ELb1EN4cute5tupleIJNS5_1CILi128EEENS7_ILi96EEENS7_ILi192EEEEEELi192ENS_6half_tEfNS_4arch4Sm80ELb0ELb0ELb1ELb0ELb0ELb0ELb1ELb1EEENS1_21CollectiveEpilogueFwdINS6_IJS8_SA_S9_EEENS6_IJNS7_ILi1EEESI_SI_EEESC_SE_Li256ELb0ELb1ELb1ELb0EEENS1_19SingleTileSchedulerILb0ELb1ELb1ELi128EEEEEEEEEvNT_6ParamsE)
        /*0284*/ 	.word	0x00000000


	//----- nvinfo : EIATTR_REGCOUNT
	.align		4
.L_118:
        /*0288*/ 	.byte	0x04, 0x2f
        /*028a*/ 	.short	(.L_120 - .L_119)
	.align		4
.L_119:
        /*028c*/ 	.word	index@(_ZN7cutlass13device_kernelIN5flash19enable_sm80_to_sm89INS1_16FlashAttnFwdSm80INS1_25CollectiveMainloopFwdSm80ILi8ELi1ELb0EN4cute5tupleIJNS5_1CILi128EEENS7_ILi64EEENS7_ILi192EEEEEELi192ENS_6half_tEfNS_4arch4Sm80ELb1ELb0ELb1ELb1ELb0ELb1ELb1ELb1EEENS1_21CollectiveEpilogueFwdINS6_IJS8_SA_S9_EEENS6_IJNS7_ILi1EEESI_SI_EEESC_SE_Li256ELb1ELb1ELb1ELb0EEENS1_36VarlenDynamicPersistentTileSchedulerILi128ELi64ELi256ELi256ELb1ELb1ELb0ELb1ELb1ELb1EEEEEEEEEvNT_6ParamsE)
        /*0290*/ 	.word	0x00000004


	//----- nvinfo : EIATTR_FRAME_SIZE
	.align		4
.L_120:
        /*0294*/ 	.byte	0x04, 0x11
        /*0296*/ 	.short	(.L_122 - .L_121)
	.align		4
.L_121:
        /*0298*/ 	.word	index@(_ZN7cutlass13device_kernelIN5flash19enable_sm80_to_sm89INS1_16FlashAttnFwdSm80INS1_25CollectiveMainloopFwdSm80ILi8ELi1ELb0EN4cute5tupleIJNS5_1CILi128EEENS7_ILi64EEENS7_ILi192EEEEEELi192ENS_6half_tEfNS_4arch4Sm80ELb1ELb0ELb1ELb1ELb0ELb1ELb1ELb1EEENS1_21CollectiveEpilogueFwdINS6_IJS8_SA_S9_EEENS6_IJNS7_ILi1EEESI_SI_EEESC_SE_Li256ELb1ELb1ELb1ELb0EEENS1_36VarlenDynamicPersistentTileSchedulerILi128ELi64ELi256ELi256ELb1ELb1ELb0ELb1ELb1ELb1EEEEEEEEEvNT_6ParamsE)
        /*029c*/ 	.word	0x00000000


	//----- nvinfo : EIATTR_REGCOUNT
	.align		4
.L_122:
        /*02a0*/ 	.byte	0x04, 0x2f
        /*02a2*/ 	.short	(.L_124 - .L_123)
	.align		4
.L_123:
        /*02a4*/ 	.word	index@(_ZN7cutlass13device_kernelIN5flash19enable_sm80_to_sm89INS1_16FlashAttnFwdSm80INS1_25CollectiveMainloopFwdSm80ILi8ELi1ELb0EN4cute5tupleIJNS5_1CILi128EEENS7_ILi64EEENS7_ILi192EEEEEELi192ENS_6half_tEfNS_4arch4Sm80ELb1ELb0ELb1ELb1ELb0ELb0ELb1ELb1EEENS1_21CollectiveEpilogueFwdINS6_IJS8_SA_S9_EEENS6_IJNS7_ILi1EEESI_SI_EEESC_SE_Li256ELb1ELb1ELb1ELb0EEENS1_36VarlenDynamicPersistentTileSchedulerILi128ELi64ELi256ELi256ELb1ELb1ELb0ELb1ELb1ELb1EEEEEEEEEvNT_6ParamsE)
        /*02a8*/ 	.word	0x00000004


	//----- nvinfo : EIATTR_FRAME_SIZE
	.align		4
.L_124:
        /*02ac*/ 	.byte	0x04, 0x11
        /*02ae*/ 	.short	(.L_126 - .L_125)
	.align		4
.L_125:
        /*02b0*/ 	.word	index@(_ZN7cutlass13device_kernelIN5flash19enable_sm80_to_sm89INS1_16FlashAttnFwdSm80INS1_25CollectiveMainloopFwdSm80ILi8ELi1ELb0EN4cute5tupleIJNS5_1CILi128EEENS7_ILi64EEENS7_ILi192EEEEEELi192ENS_6half_tEfNS_4arch4Sm80ELb1ELb0ELb1ELb1ELb0ELb0ELb1ELb1EEENS1_21CollectiveEpilogueFwdINS6_IJS8_SA_S9_EEENS6_IJNS7_ILi1EEESI_SI_EEESC_SE_Li256ELb1ELb1ELb1ELb0EEENS1_36VarlenDynamicPersistentTileSchedulerILi128ELi64ELi256ELi256ELb1ELb1ELb0ELb1ELb1ELb1EEEEEEEEEvNT_6ParamsE)
        /*02b4*/ 	.word	0x00000000


	//----- nvinfo : EIATTR_REGCOUNT
	.align		4
.L_126:
        /*02b8*/ 	.byte	0x04, 0x2f
        /*02ba*/ 	.short	(.L_128 - .L_127)
	.align		4
.L_127:
        /*02bc*/ 	.word	index@(_ZN7cutlass13device_kernelIN5flash19enable_sm80_to_sm89INS1_16FlashAttnFwdSm80INS1_25CollectiveMainloopFwdSm80ILi8ELi1ELb1EN4cute5tupleIJNS5_1CILi128EEENS7_ILi96EEENS7_ILi192EEEEEELi192ENS_6half_tEfNS_4arch4Sm80ELb1ELb0ELb1ELb0ELb0ELb0ELb1ELb1EEENS1_21CollectiveEpilogueFwdINS6_IJS8_SA_S9_EEENS6_IJNS7_ILi1EEESI_SI_EEESC_SE_Li256ELb0ELb1ELb1ELb0EEENS1_30DynamicPersistentTileSchedulerILi256ELi256ELb1ELb1ELb0EEEEEEEEEvNT_6ParamsE)
        /*02c0*/ 	.word	0x00000004


	//----- nvinfo : EIATTR_FRAME_SIZE
	.align		4
.L_128:
        /*02c4*/ 	.byte	0x04, 0x11
        /*02c6*/ 	.short	(.L_130 - .L_129)
	.align		4
.L_129:
        /*02c8*/ 	.word	index@(_ZN7cutlass13device_kernelIN5flash19enable_sm80_to_sm89INS1_16FlashAttnFwdSm80INS1_25CollectiveMainloopFwdSm80ILi8ELi1ELb1EN4cute5tupleIJNS5_1CILi128EEENS7_ILi96EEENS7_ILi192EEEEEELi192ENS_6half_tEfNS_4arch4Sm80ELb1ELb0ELb1ELb0ELb0ELb0ELb1ELb1EEENS1_21CollectiveEpilogueFwdINS6_IJS8_SA_S9_EEENS6_IJNS7_ILi1EEESI_SI_EEESC_SE_Li256ELb0ELb1ELb1ELb0EEENS1_30DynamicPersistentTileSchedulerILi256ELi256ELb1ELb1ELb0EEEEEEEEEvNT_6ParamsE)
        /*02cc*/ 	.word	0x00000000


	//----- nvinfo : EIATTR_REGCOUNT
	.align		4
.L_130:
        /*02d0*/ 	.byte	0x04, 0x2f
        /*02d2*/ 	.short	(.L_132 - .L_131)
	.align		4
.L_131:
        /*02d4*/ 	.word	index@(_ZN7cutlass13device_kernelIN5flash19enable_sm80_to_sm89INS1_16FlashAttnFwdSm80INS1_25CollectiveMainloopFwdSm80ILi8ELi1ELb0EN4cute5tupleIJNS5_1CILi128EEENS7_ILi64EEENS7_ILi192EEEEEELi192ENS_6half_tEfNS_4arch4Sm80ELb0ELb1ELb1ELb1ELb0ELb1ELb1ELb1EEENS1_21CollectiveEpilogueFwdINS6_IJS8_SA_S9_EEENS6_IJNS7_ILi1EEESI_SI_EEESC_SE_Li256ELb1ELb1ELb1ELb0EEENS1_36VarlenDynamicPersistentTileSchedulerILi128ELi64ELi256ELi256ELb1ELb1ELb0ELb1ELb0ELb1EEEEEEEEEvNT_6ParamsE)
        /*02d8*/ 	.word	0x00000004


	//----- nvinfo : EIATTR_FRAME_SIZE
	.align		4
.L_132:
        /*02dc*/ 	.byte	0x04, 0x11
        /*02de*/ 	.short	(.L_134 - .L_133)
	.align		4
.L_133:
        /*02e0*/ 	.word	index@(_ZN7cutlass13device_kernelIN5flash19enable_sm80_to_sm89INS1_16FlashAttnFwdSm80INS1_25CollectiveMainloopFwdSm80ILi8ELi1ELb0EN4cute5tupleIJNS5_1CILi128EEENS7_ILi64EEENS7_ILi192EEEEEELi192ENS_6half_tEfNS_4arch4Sm80ELb0ELb1ELb1ELb1ELb0ELb1ELb1ELb1EEENS1_21CollectiveEpilogueFwdINS6_IJS8_SA_S9_EEENS6_IJNS7_ILi1EEESI_SI_EEESC_SE_Li256ELb1ELb1ELb1ELb0EEENS1_36VarlenDynamicPersistentTileSchedulerILi128ELi64ELi256ELi256ELb1ELb1ELb0ELb1ELb0ELb1EEEEEEEEEvNT_6ParamsE)
        /*02e4*/ 	.word	0x00000000


	//----- nvinfo : EIATTR_REGCOUNT
	.align		4
.L_134:
        /*02e8*/ 	.byte	0x04, 0x2f
        /*02ea*/ 	.short	(.L_136 - .L_135)
	.align		4
.L_135:
        /*02ec*/ 	.word	index@(_ZN7cutlass13device_kernelIN5flash19enable_sm80_to_sm89INS1_16FlashAttnFwdSm80INS1_25CollectiveMainloopFwdSm80ILi8ELi1ELb0EN4cute5tupleIJNS5_1CILi128EEENS7_ILi64EEENS7_ILi192EEEEEELi192ENS_6half_tEfNS_4arch4Sm80ELb0ELb1ELb1ELb1ELb0ELb0ELb1ELb1EEENS1_21CollectiveEpilogueFwdINS6_IJS8_SA_S9_EEENS6_IJNS7_ILi1EEESI_SI_EEESC_SE_Li256ELb1ELb1ELb1ELb0EEENS1_36VarlenDynamicPersistentTileSchedulerILi128ELi64ELi256ELi256ELb1ELb1ELb0ELb1ELb0ELb1EEEEEEEEEvNT_6ParamsE)
        /*02f0*/ 	.word	0x00000004


	//----- nvinfo : EIATTR_FRAME_SIZE
	.align		4
.L_136:
        /*02f4*/ 	.byte	0x04, 0x11
        /*02f6*/ 	.short	(.L_138 - .L_137)
	.align		4
.L_137:
        /*02f8*/ 	.word	index@(_ZN7cutlass13device_kernelIN5flash19enable_sm80_to_sm89INS1_16FlashAttnFwdSm80INS1_25CollectiveMainloopFwdSm80ILi8ELi1ELb0EN4cute5tupleIJNS5_1CILi128EEENS7_ILi64EEENS7_ILi192EEEEEELi192ENS_6half_tEfNS_4arch4Sm80ELb0ELb1ELb1ELb1ELb0ELb0ELb1ELb1EEENS1_21CollectiveEpilogueFwdINS6_IJS8_SA_S9_EEENS6_IJNS7_ILi1EEESI_SI_EEESC_SE_Li256ELb1ELb1ELb1ELb0EEENS1_36VarlenDynamicPersistentTileSchedulerILi128ELi64ELi256ELi256ELb1ELb1ELb0ELb1ELb0ELb1EEEEEEEEEvNT_6ParamsE)
        /*02fc*/ 	.word	0x00000000


	//----- nvinfo : EIATTR_REGCOUNT
	.align		4
.L_138:
        /*0300*/ 	.byte	0x04, 0x2f
        /*0302*/ 	.short	(.L_140 - .L_139)
	.align		4
.L_139:
        /*0304*/ 	.word	index@(_ZN7cutlass13device_kernelIN5flash19enable_sm80_to_sm89INS1_16FlashAttnFwdSm80INS1_25CollectiveMainloopFwdSm80ILi8ELi1ELb0EN4cute5tupleIJNS5_1CILi128EEENS7_ILi64EEENS7_ILi192EEEEEELi192ENS_6half_tEfNS_4arch4Sm80ELb0ELb1ELb1ELb0ELb0ELb0ELb1ELb1EEENS1_21CollectiveEpilogueFwdINS6_IJS8_SA_S9_EEENS6_IJNS7_ILi1EEESI_SI_EEESC_SE_Li256ELb0ELb1ELb1ELb0EEENS1_19SingleTileSchedulerILb0ELb1ELb1ELi128EEEEEEEEEvNT_6ParamsE)
        /*0308*/ 	.word	0x00000004


	//----- nvinfo : EIATTR_FRAME_SIZE
	.align		4
.L_140:
        /*030c*/ 	.byte	0x04, 0x11
        /*030e*/ 	.short	(.L_142 - .L_141)
	.align		4
.L_141:
        /*0310*/ 	.word	index@(_ZN7cutlass13device_kernelIN5flash19enable_sm80_to_sm89INS1_16FlashAttnFwdSm80INS1_25CollectiveMainloopFwdSm80ILi8ELi1ELb0EN4cute5tupleIJNS5_1CILi128EEENS7_ILi64EEENS7_ILi192EEEEEELi192ENS_6half_tEfNS_4arch4Sm80ELb0ELb1ELb1ELb0ELb0ELb0ELb1ELb1EEENS1_21CollectiveEpilogueFwdINS6_IJS8_SA_S9_EEENS6_IJNS7_ILi1EEESI_SI_EEESC_SE_Li256ELb0ELb1ELb1ELb0EEENS1_19SingleTileSchedulerILb0ELb1ELb1ELi128EEEEEEEEEvNT_6ParamsE)
        /*0314*/ 	.word	0x00000000


	//----- nvinfo : EIATTR_REGCOUNT
	.align		4
.L_142:
        /*0318*/ 	.byte	0x04, 0x2f
        /*031a*/ 	.short	(.L_144 - .L_143)
	.align		4
.L_143:
        /*031c*/ 	.word	index@(_ZN7cutlass13device_kernelIN5flash19enable_sm80_to_sm89INS1_16FlashAttnFwdSm80INS1_25CollectiveMainloopFwdSm80ILi8ELi1ELb0EN4cute5tupleIJNS5_1CILi128EEENS7_ILi64EEENS7_ILi192EEEEEELi192ENS_6half_tEfNS_4arch4Sm80ELb0ELb0ELb1ELb1ELb0ELb1ELb1ELb1EEENS1_21CollectiveEpilogueFwdINS6_IJS8_SA_S9_EEENS6_IJNS7_ILi1EEESI_SI_EEESC_SE_Li256ELb1ELb1ELb1ELb0EEENS1_36VarlenDynamicPersistentTileSchedulerILi128ELi64ELi256ELi256ELb1ELb1ELb0ELb0ELb1ELb1EEEEEEEEEvNT_6ParamsE)
        /*0320*/ 	.word	0x00000004


	//----- nvinfo : EIATTR_FRAME_SIZE
	.align		4
.L_144:
        /*0324*/ 	.byte	0x04, 0x11
        /*0326*/ 	.short	(.L_146 - .L_145)
	.align		4
.L_145:
        /*0328*/ 	.word	index@(_ZN7cutlass13device_kernelIN5flash19enable_sm80_to_sm89INS1_16FlashAttnFwdSm80INS1_25CollectiveMainloopFwdSm80ILi8ELi1ELb0EN4cute5tupleIJNS5_1CILi128EEENS7_ILi64EEENS7_ILi192EEEEEELi192ENS_6half_tEfNS_4arch4Sm80ELb0ELb0ELb1ELb1ELb0ELb1ELb1ELb1EEENS1_21CollectiveEpilogueFwdINS6_IJS8_SA_S9_EEENS6_IJNS7_ILi1EEESI_SI_EEESC_SE_Li256ELb1ELb1ELb1ELb0EEENS1_36VarlenDynamicPersistentTileSchedulerILi128ELi64ELi256ELi256ELb1ELb1ELb0ELb0ELb1ELb1EEEEEEEEEvNT_6ParamsE)
        /*032c*/ 	.word	0x00000000


	//----- nvinfo : EIATTR_REGCOUNT
	.align		4
.L_146:
        /*0330*/ 	.byte	0x04, 0x2f
        /*0332*/ 	.short	(.L_148 - .L_147)
	.align		4
.L_147:
        /*0334*/ 	.word	index@(_ZN7cutlass13device_kernelIN5flash19enable_sm80_to_sm89INS1_16FlashAttnFwdSm80INS1_25CollectiveMainloopFwdSm80ILi8ELi1ELb0EN4cute5tupleIJNS5_1CILi128EEENS7_ILi64EEENS7_ILi192EEEEEELi192ENS_6half_tEfNS_4arch4Sm80ELb0ELb0ELb1ELb1ELb0ELb0ELb1ELb1EEENS1_21CollectiveEpilogueFwdINS6_IJS8_SA_S9_EEENS6_IJNS7_ILi1EEESI_SI_EEESC_SE_Li256ELb1ELb1ELb1ELb0EEENS1_36VarlenDynamicPersistentTileSchedulerILi128ELi64ELi256ELi256ELb1ELb1ELb0ELb0ELb1ELb1EEEEEEEEEvNT_6ParamsE)
        /*0338*/ 	.word	0x00000004


	//----- nvinfo : EIATTR_FRAME_SIZE
	.align		4
.L_148:
        /*033c*/ 	.byte	0x04, 0x11
        /*033e*/ 	.short	(.L_150 - .L_149)
	.align		4
.L_149:
        /*0340*/ 	.word	index@(_ZN7cutlass13device_kernelIN5flash19enable_sm80_to_sm89INS1_16FlashAttnFwdSm80INS1_25CollectiveMainloopFwdSm80ILi8ELi1ELb0EN4cute5tupleIJNS5_1CILi128EEENS7_ILi64EEENS7_ILi192EEEEEELi192ENS_6half_tEfNS_4arch4Sm80ELb0ELb0ELb1ELb1ELb0ELb0ELb1ELb1EEENS1_21CollectiveEpilogueFwdINS6_IJS8_SA_S9_EEENS6_IJNS7_ILi1EEESI_SI_EEESC_SE_Li256ELb1ELb1ELb1ELb0EEENS1_36VarlenDynamicPersistentTileSchedulerILi128ELi64ELi256ELi256ELb1ELb1ELb0ELb0ELb1ELb1EEEEEEEEEvNT_6ParamsE)
        /*0344*/ 	.word	0x00000000


	//----- nvinfo : EIATTR_REGCOUNT
	.align		4
.L_150:
        /*0348*/ 	.byte	0x04, 0x2f
        /*034a*/ 	.short	(.L_152 - .L_151)
	.align		4
.L_151:
        /*034c*/ 	.word	index@(_ZN7cutlass13device_kernelIN5flash19enable_sm80_to_sm89INS1_16FlashAttnFwdSm80INS1_25CollectiveMainloopFwdSm80ILi8ELi1ELb1EN4cute5tupleIJNS5_1CILi128EEENS7_ILi96EEENS7_ILi192EEEEEELi192ENS_6half_tEfNS_4arch4Sm80ELb0ELb0ELb1ELb0ELb0ELb0ELb1ELb1EEENS1_21CollectiveEpilogueFwdINS6_IJS8_SA_S9_EEENS6_IJNS7_ILi1EEESI_SI_EEESC_SE_Li256ELb0ELb1ELb1ELb0EEENS1_19SingleTileSchedulerILb0ELb1ELb1ELi128EEEEEEEEEvNT_6ParamsE)
        /*0350*/ 	.word	0x00000004


	//----- nvinfo : EIATTR_FRAME_SIZE
	.align		4
.L_152:
        /*0354*/ 	.byte	0x04, 0x11
        /*0356*/ 	.short	(.L_154 - .L_153)
	.align		4
.L_153:
        /*0358*/ 	.word	index@(_ZN7cutlass13device_kernelIN5flash19enable_sm80_to_sm89INS1_16FlashAttnFwdSm80INS1_25CollectiveMainloopFwdSm80ILi8ELi1ELb1EN4cute5tupleIJNS5_1CILi128EEENS7_ILi96EEENS7_ILi192EEEEEELi192ENS_6half_tEfNS_4arch4Sm80ELb0ELb0ELb1ELb0ELb0ELb0ELb1ELb1EEENS1_21CollectiveEpilogueFwdINS6_IJS8_SA_S9_EEENS6_IJNS7_ILi1EEESI_SI_EEESC_SE_Li256ELb0ELb1ELb1ELb0EEENS1_19SingleTileSchedulerILb0ELb1ELb1ELi128EEEEEEEEEvNT_6ParamsE)
        /*035c*/ 	.word	0x00000000


	//----- nvinfo : EIATTR_MIN_STACK_SIZE
	.align		4
.L_154:
        /*0360*/ 	.byte	0x04, 0x12
        /*0362*/ 	.short	(.L_156 - .L_155)
	.align		4
.L_155:
        /*0364*/ 	.word	index@(_ZN7cutlass13device_kernelIN5flash19enable_sm80_to_sm89INS1_16FlashAttnFwdSm80INS1_25CollectiveMainloopFwdSm80ILi8ELi1ELb1EN4cute5tupleIJNS5_1CILi128EEENS7_ILi96EEENS7_ILi192EEEEEELi192ENS_6half_tEfNS_4arch4Sm80ELb0ELb0ELb1ELb0ELb0ELb0ELb1ELb1EEENS1_21CollectiveEpilogueFwdINS6_IJS8_SA_S9_EEENS6_IJNS7_ILi1EEESI_SI_EEESC_SE_Li256ELb0ELb1ELb1ELb0EEENS1_19SingleTileSchedulerILb0ELb1ELb1ELi128EEEEEEEEEvNT_6ParamsE)
        /*0368*/ 	.word	0x00000000


	//----- nvinfo : EIATTR_MIN_STACK_SIZE
	.align		4
.L_156:
        /*036c*/ 	.byte	0x04, 0x12
        /*036e*/ 	.short	(.L_158 - .L_157)
	.align		4
.L_157:
        /*0370*/ 	.word	index@(_ZN7cutlass13device_kernelIN5flash19enable_sm80_to_sm89INS1_16FlashAttnFwdSm80INS1_25CollectiveMainloopFwdSm80ILi8ELi1ELb0EN4cute5tupleIJNS5_1CILi128EEENS7_ILi64EEENS7_ILi192EEEEEELi192ENS_6half_tEfNS_4arch4Sm80ELb0ELb0ELb1ELb1ELb0ELb0ELb1ELb1EEENS1_21CollectiveEpilogueFwdINS6_IJS8_SA_S9_EEENS6_IJNS7_ILi1EEESI_SI_EEESC_SE_Li256ELb1ELb1ELb1ELb0EEENS1_36VarlenDynamicPersistentTileSchedulerILi128ELi64ELi256ELi256ELb1ELb1ELb0ELb0ELb1ELb1EEEEEEEEEvNT_6ParamsE)
        /*0374*/ 	.word	0x00000000


	//----- nvinfo : EIATTR_MIN_STACK_SIZE
	.align		4
.L_158:
        /*0378*/ 	.byte	0x04, 0x12
        /*037a*/ 	.short	(.L_160 - .L_159)
	.align		4
.L_159:
        /*037c*/ 	.word	index@(_ZN7cutlass13device_kernelIN5flash19enable_sm80_to_sm89INS1_16FlashAttnFwdSm80INS1_25CollectiveMainloopFwdSm80ILi8ELi1ELb0EN4cute5tupleIJNS5_1CILi128EEENS7_ILi64EEENS7_ILi192EEEEEELi192ENS_6half_tEfNS_4arch4Sm80ELb0ELb0ELb1ELb1ELb0ELb1ELb1ELb1EEENS1_21CollectiveEpilogueFwdINS6_IJS8_SA_S9_EEENS6_IJNS7_ILi1EEESI_SI_EEESC_SE_Li256ELb1ELb1ELb1ELb0EEENS1_36VarlenDynamicPersistentTileSchedulerILi128ELi64ELi256ELi256ELb1ELb1ELb0ELb0ELb1ELb1EEEEEEEEEvNT_6ParamsE)
        /*0380*/ 	.word	0x00000000


	//----- nvinfo : EIATTR_MIN_STACK_SIZE
	.align		4
.L_160:
        /*0384*/ 	.byte	0x04, 0x12
        /*0386*/ 	.short	(.L_162 - .L_161)
	.align		4
.L_161:
        /*0388*/ 	.word	index@(_ZN7cutlass13device_kernelIN5flash19enable_sm80_to_sm89INS1_16FlashAttnFwdSm80INS1_25CollectiveMainloopFwdSm80ILi8ELi1ELb0EN4cute5tupleIJNS5_1CILi128EEENS7_ILi64EEENS7_ILi192EEEEEELi192ENS_6half_tEfNS_4arch4Sm80ELb0ELb1ELb1ELb0ELb0ELb0ELb1ELb1EEENS1_21CollectiveEpilogueFwdINS6_IJS8_SA_S9_EEENS6_IJNS7_ILi1EEESI_SI_EEESC_SE_Li256ELb0ELb1ELb1ELb0EEENS1_19SingleTileSchedulerILb0ELb1ELb1ELi128EEEEEEEEEvNT_6ParamsE)
        /*038c*/ 	.word	0x00000000


	//----- nvinfo : EIATTR_MIN_STACK_SIZE
	.align		4
.L_162:
        /*0390*/ 	.byte	0x04, 0x12
        /*0392*/ 	.short	(.L_164 - .L_163)
	.align		4
.L_163:
        /*0394*/ 	.word	index@(_ZN7cutlass13device_kernelIN5flash19enable_sm80_to_sm89INS1_16FlashAttnFwdSm80INS1_25CollectiveMainloopFwdSm80ILi8ELi1ELb0EN4cute5tupleIJNS5_1CILi128EEENS7_ILi64EEENS7_ILi192EEEEEELi192ENS_6half_tEfNS_4arch4Sm80ELb0ELb1ELb1ELb1ELb0ELb0ELb1ELb1EEENS1_21CollectiveEpilogueFwdINS6_IJS8_SA_S9_EEENS6_IJNS7_ILi1EEESI_SI_EEESC_SE_Li256ELb1ELb1ELb1ELb0EEENS1_36VarlenDynamicPersistentTileSchedulerILi128ELi64ELi256ELi256ELb1ELb1ELb0ELb1ELb0ELb1EEEEEEEEEvNT_6ParamsE)
        /*0398*/ 	.word	0x00000000


	//----- nvinfo : EIATTR_MIN_STACK_SIZE
	.align		4
.L_164:
        /*039c*/ 	.byte	0x04, 0x12
        /*039e*/ 	.short	(.L_166 - .L_165)
	.align		4
.L_165:
        /*03a0*/ 	.word	index@(_ZN7cutlass13device_kernelIN5flash19enable_sm80_to_sm89INS1_16FlashAttnFwdSm80INS1_25CollectiveMainloopFwdSm80ILi8ELi1ELb0EN4cute5tupleIJNS5_1CILi128EEENS7_ILi64EEENS7_ILi192EEEEEELi192ENS_6half_tEfNS_4arch4Sm80ELb0ELb1ELb1ELb1ELb0ELb1ELb1ELb1EEENS1_21CollectiveEpilogueFwdINS6_IJS8_SA_S9_EEENS6_IJNS7_ILi1EEESI_SI_EEESC_SE_Li256ELb1ELb1ELb1ELb0EEENS1_36VarlenDynamicPersistentTileSchedulerILi128ELi64ELi256ELi256ELb1ELb1ELb0ELb1ELb0ELb1EEEEEEEEEvNT_6ParamsE)
        /*03a4*/ 	.word	0x00000000


	//----- nvinfo : EIATTR_MIN_STACK_SIZE
	.align		4
.L_166:
        /*03a8*/ 	.byte	0x04, 0x12
        /*03aa*/ 	.short	(.L_168 - .L_167)
	.align		4
.L_167:
        /*03ac*/ 	.word	index@(_ZN7cutlass13device_kernelIN5flash19enable_sm80_to_sm89INS1_16FlashAttnFwdSm80INS1_25CollectiveMainloopFwdSm80ILi8ELi1ELb1EN4cute5tupleIJNS5_1CILi128EEENS7_ILi96EEENS7_ILi192EEEEEELi192ENS_6half_tEfNS_4arch4Sm80ELb1ELb0ELb1ELb0ELb0ELb0ELb1ELb1EEENS1_21CollectiveEpilogueFwdINS6_IJS8_SA_S9_EEENS6_IJNS7_ILi1EEESI_SI_EEESC_SE_Li256ELb0ELb1ELb1ELb0EEENS1_30DynamicPersistentTileSchedulerILi256ELi256ELb1ELb1ELb0EEEEEEEEEvNT_6ParamsE)
        /*03b0*/ 	.word	0x00000000


	//----- nvinfo : EIATTR_MIN_STACK_SIZE
	.align		4
.L_168:
        /*03b4*/ 	.byte	0x04, 0x12
        /*03b6*/ 	.short	(.L_170 - .L_169)
	.align		4
.L_169:
        /*03b8*/ 	.word	index@(_ZN7cutlass13device_kernelIN5flash19enable_sm80_to_sm89INS1_16FlashAttnFwdSm80INS1_25CollectiveMainloopFwdSm80ILi8ELi1ELb0EN4cute5tupleIJNS5_1CILi128EEENS7_ILi64EEENS7_ILi192EEEEEELi192ENS_6half_tEfNS_4arch4Sm80ELb1ELb0ELb1ELb1ELb0ELb0ELb1ELb1EEENS1_21CollectiveEpilogueFwdINS6_IJS8_SA_S9_EEENS6_IJNS7_ILi1EEESI_SI_EEESC_SE_Li256ELb1ELb1ELb1ELb0EEENS1_36VarlenDynamicPersistentTileSchedulerILi128ELi64ELi256ELi256ELb1ELb1ELb0ELb1ELb1ELb1EEEEEEEEEvNT_6ParamsE)
        /*03bc*/ 	.word	0x00000000


	//----- nvinfo : EIATTR_MIN_STACK_SIZE
	.align		4
.L_170:
        /*03c0*/ 	.byte	0x04, 0x12
        /*03c2*/ 	.short	(.L_172 - .L_171)
	.align		4
.L_171:
        /*03c4*/ 	.word	index@(_ZN7cutlass13device_kernelIN5flash19enable_sm80_to_sm89INS1_16FlashAttnFwdSm80INS1_25CollectiveMainloopFwdSm80ILi8ELi1ELb0EN4cute5tupleIJNS5_1CILi128EEENS7_ILi64EEENS7_ILi192EEEEEELi192ENS_6half_tEfNS_4arch4Sm80ELb1ELb0ELb1ELb1ELb0ELb1ELb1ELb1EEENS1_21CollectiveEpilogueFwdINS6_IJS8_SA_S9_EEENS6_IJNS7_ILi1EEESI_SI_EEESC_SE_Li256ELb1ELb1ELb1ELb0EEENS1_36VarlenDynamicPersistentTileSchedulerILi128ELi64ELi256ELi256ELb1ELb1ELb0ELb1ELb1ELb1EEEEEEEEEvNT_6ParamsE)
        /*03c8*/ 	.word	0x00000000


	//----- nvinfo : EIATTR_MIN_STACK_SIZE
	.align		4
.L_172:
        /*03cc*/ 	.byte	0x04, 0x12
        /*03ce*/ 	.short	(.L_174 - .L_173)
	.align		4
.L_173:
        /*03d0*/ 	.word	index@(_ZN7cutlass13device_kernelIN5flash19enable_sm80_to_sm89INS1_16FlashAttnFwdSm80INS1_25CollectiveMainloopFwdSm80ILi8ELi2ELb1EN4cute5tupleIJNS5_1CILi128EEENS7_ILi96EEENS7_ILi192EEEEEELi192ENS_6half_tEfNS_4arch4Sm80ELb0ELb0ELb1ELb0ELb0ELb0ELb1ELb1EEENS1_21CollectiveEpilogueFwdINS6_IJS8_SA_S9_EEENS6_IJNS7_ILi1EEESI_SI_EEESC_SE_Li256ELb0ELb1ELb1ELb0EEENS1_19SingleTileSchedulerILb0ELb1ELb1ELi128EEEEEEEEEvNT_6ParamsE)
        /*03d4*/ 	.word	0x00000000


	//----- nvinfo : EIATTR_MIN_STACK_SIZE
	.align		4
.L_174:
        /*03d8*/ 	.byte	0x04, 0x12
        /*03da*/ 	.short	(.L_176 - .L_175)
	.align		4
.L_175:
        /*03dc*/ 	.word	index@(_ZN7cutlass13device_kernelIN5flash19enable_sm80_to_sm89INS1_16FlashAttnFwdSm80INS1_25CollectiveMainloopFwdSm80ILi8ELi2ELb0EN4cute5tupleIJNS5_1CILi128EEENS7_ILi64EEENS7_ILi192EEEEEELi192ENS_6half_tEfNS_4arch4Sm80ELb0ELb0ELb1ELb1ELb0ELb0ELb1ELb1EEENS1_21CollectiveEpilogueFwdINS6_IJS8_SA_S9_EEENS6_IJNS7_ILi1EEESI_SI_EEESC_SE_Li256ELb1ELb1ELb1ELb0EEENS1_36VarlenDynamicPersistentTileSchedulerILi128ELi64ELi256ELi256ELb1ELb1ELb0ELb0ELb1ELb1EEEEEEEEEvNT_6ParamsE)
        /*03e0*/ 	.word	0x00000000


	//----- nvinfo : EIATTR_MIN_STACK_SIZE
	.align		4
.L_176:
        /*03e4*/ 	.byte	0x04, 0x12
        /*03e6*/ 	.short	(.L_178 - .L_177)
	.align		4
.L_177:
        /*03e8*/ 	.word	index@(_ZN7cutlass13device_kernelIN5flash19enable_sm80_to_sm89INS1_16FlashAttnFwdSm80INS1_25CollectiveMainloopFwdSm80ILi8ELi2ELb0EN4cute5tupleIJNS5_1CILi128EEENS7_ILi64EEENS7_ILi192EEEEEELi192ENS_6half_tEfNS_4arch4Sm80ELb0ELb0ELb1ELb1ELb0ELb1ELb1ELb1EEENS1_21CollectiveEpilogueFwdINS6_IJS8_SA_S9_EEENS6_IJNS7_ILi1EEESI_SI_EEESC_SE_Li256ELb1ELb1ELb1ELb0EEENS1_36VarlenDynamicPersistentTileSchedulerILi128ELi64ELi256ELi256ELb1ELb1ELb0ELb0ELb1ELb1EEEEEEEEEvNT_6ParamsE)
        /*03ec*/ 	.word	0x00000000


	//----- nvinfo : EIATTR_MIN_STACK_SIZE
	.align		4
.L_178:
        /*03f0*/ 	.byte	0x04, 0x12
        /*03f2*/ 	.short	(.L_180 - .L_179)
	.align		4
.L_179:
        /*03f4*/ 	.word	index@(_ZN7cutlass13device_kernelIN5flash19enable_sm80_to_sm89INS1_16FlashAttnFwdSm80INS1_25CollectiveMainloopFwdSm80ILi8ELi2ELb0EN4cute5tupleIJNS5_1CILi128EEENS7_ILi64EEENS7_ILi192EEEEEELi192ENS_6half_tEfNS_4arch4Sm80ELb0ELb1ELb1ELb0ELb0ELb0ELb1ELb1EEENS1_21CollectiveEpilogueFwdINS6_IJS8_SA_S9_EEENS6_IJNS7_ILi1EEESI_SI_EEESC_SE_Li256ELb0ELb1ELb1ELb0EEENS1_19SingleTileSchedulerILb0ELb1ELb1ELi128EEEEEEEEEvNT_6ParamsE)
        /*03f8*/ 	.word	0x00000000


	//----- nvinfo : EIATTR_MIN_STACK_SIZE
	.align		4
.L_180:
        /*03fc*/ 	.byte	0x04, 0x12
        /*03fe*/ 	.short	(.L_182 - .L_181)
	.align		4
.L_181:
        /*0400*/ 	.word	index@(_ZN7cutlass13device_kernelIN5flash19enable_sm80_to_sm89INS1_16FlashAttnFwdSm80INS1_25CollectiveMainloopFwdSm80ILi8ELi2ELb0EN4cute5tupleIJNS5_1CILi128EEENS7_ILi64EEENS7_ILi192EEEEEELi192ENS_6half_tEfNS_4arch4Sm80ELb0ELb1ELb1ELb1ELb0ELb0ELb1ELb1EEENS1_21CollectiveEpilogueFwdINS6_IJS8_SA_S9_EEENS6_IJNS7_ILi1EEESI_SI_EEESC_SE_Li256ELb1ELb1ELb1ELb0EEENS1_36VarlenDynamicPersistentTileSchedulerILi128ELi64ELi256ELi256ELb1ELb1ELb0ELb1ELb0ELb1EEEEEEEEEvNT_6ParamsE)
        /*0404*/ 	.word	0x00000000


	//----- nvinfo : EIATTR_MIN_STACK_SIZE
	.align		4
.L_182:
        /*0408*/ 	.byte	0x04, 0x12
        /*040a*/ 	.short	(.L_184 - .L_183)
	.align		4
.L_183:
        /*040c*/ 	.word	index@(_ZN7cutlass13device_kernelIN5flash19enable_sm80_to_sm89INS1_16FlashAttnFwdSm80INS1_25CollectiveMainloopFwdSm80ILi8ELi2ELb0EN4cute5tupleIJNS5_1CILi128EEENS7_ILi64EEENS7_ILi192EEEEEELi192ENS_6half_tEfNS_4arch4Sm80ELb0ELb1ELb1ELb1ELb0ELb1ELb1ELb1EEENS1_21CollectiveEpilogueFwdINS6_IJS8_SA_S9_EEENS6_IJNS7_ILi1EEESI_SI_EEESC_SE_Li256ELb1ELb1ELb1ELb0EEENS1_36VarlenDynamicPersistentTileSchedulerILi128ELi64ELi256ELi256ELb1ELb1ELb0ELb1ELb0ELb1EEEEEEEEEvNT_6ParamsE)
        /*0410*/ 	.word	0x00000000


	//----- nvinfo : EIATTR_MIN_STACK_SIZE
	.align		4
.L_184:
        /*0414*/ 	.byte	0x04, 0x12
        /*0416*/ 	.short	(.L_186 - .L_185)
	.align		4
.L_185:
        /*0418*/ 	.word	index@(_ZN7cutlass13device_kernelIN5flash19enable_sm80_to_sm89INS1_16FlashAttnFwdSm80INS1_25CollectiveMainloopFwdSm80ILi8ELi2ELb1EN4cute5tupleIJNS5_1CILi128EEENS7_ILi96EEENS7_ILi192EEEEEELi192ENS_6half_tEfNS_4arch4Sm80ELb1ELb0ELb1ELb0ELb0ELb0ELb1ELb1EEENS1_21CollectiveEpilogueFwdINS6_IJS8_SA_S9_EEENS6_IJNS7_ILi1EEESI_SI_EEESC_SE_Li256ELb0ELb1ELb1ELb0EEENS1_30DynamicPersistentTileSchedulerILi256ELi256ELb1ELb1ELb0EEEEEEEEEvNT_6ParamsE)
        /*041c*/ 	.word	0x00000000


	//----- nvinfo : EIATTR_MIN_STACK_SIZE
	.align		4
.L_186:
        /*0420*/ 	.byte	0x04, 0x12
        /*0422*/ 	.short	(.L_188 - .L_187)
	.align		4
.L_187:
        /*0424*/ 	.word	index@(_ZN7cutlass13device_kernelIN5flash19enable_sm80_to_sm89INS1_16FlashAttnFwdSm80INS1_25CollectiveMainloopFwdSm80ILi8ELi2ELb0EN4cute5tupleIJNS5_1CILi128EEENS7_ILi64EEENS7_ILi192EEEEEELi192ENS_6half_tEfNS_4arch4Sm80ELb1ELb0ELb1ELb1ELb0ELb0ELb1ELb1EEENS1_21CollectiveEpilogueFwdINS6_IJS8_SA_S9_EEENS6_IJNS7_ILi1EEESI_SI_EEESC_SE_Li256ELb1ELb1ELb1ELb0EEENS1_36VarlenDynamicPersistentTileSchedulerILi128ELi64ELi256ELi256ELb1ELb1ELb0ELb1ELb1ELb1EEEEEEEEEvNT_6ParamsE)
        /*0428*/ 	.word	0x00000000


	//----- nvinfo : EIATTR_MIN_STACK_SIZE
	.align		4
.L_188:
        /*042c*/ 	.byte	0x04, 0x12
        /*042e*/ 	.short	(.L_190 - .L_189)
	.align		4
.L_189:
        /*0430*/ 	.word	index@(_ZN7cutlass13device_kernelIN5flash19enable_sm80_to_sm89INS1_16FlashAttnFwdSm80INS1_25CollectiveMainloopFwdSm80ILi8ELi2ELb0EN4cute5tupleIJNS5_1CILi128EEENS7_ILi64EEENS7_ILi192EEEEEELi192ENS_6half_tEfNS_4arch4Sm80ELb1ELb0ELb1ELb1ELb0ELb1ELb1ELb1EEENS1_21CollectiveEpilogueFwdINS6_IJS8_SA_S9_EEENS6_IJNS7_ILi1EEESI_SI_EEESC_SE_Li256ELb1ELb1ELb1ELb0EEENS1_36VarlenDynamicPersistentTileSchedulerILi128ELi64ELi256ELi256ELb1ELb1ELb0ELb1ELb1ELb1EEEEEEEEEvNT_6ParamsE)
        /*0434*/ 	.word	0x00000000


	//----- nvinfo : EIATTR_MIN_STACK_SIZE
	.align		4
.L_190:
        /*0438*/ 	.byte	0x04, 0x12
        /*043a*/ 	.short	(.L_192 - .L_191)
	.align		4
.L_191:
        /*043c*/ 	.word	index@(_ZN7cutlass13device_kernelIN5flash19enable_sm80_to_sm89INS1_16FlashAttnFwdSm80INS1_25CollectiveMainloopFwdSm80ILi8ELi1ELb1EN4cute5tupleIJNS5_1CILi128EEENS7_ILi96EEENS7_ILi192EEEEEELi192ENS_6half_tEfNS_4arch4Sm80ELb0ELb0ELb0ELb0ELb0ELb0ELb1ELb1EEENS1_21CollectiveEpilogueFwdINS6_IJS8_SA_S9_EEENS6_IJNS7_ILi1EEESI_SI_EEESC_SE_Li256ELb0ELb1ELb1ELb0EEENS1_19SingleTileSchedulerILb0ELb1ELb1ELi128EEEEEEEEEvNT_6ParamsE)
        /*0440*/ 	.word	0x00000000


	//----- nvinfo : EIATTR_MIN_STACK_SIZE
	.align		4
.L_192:
        /*0444*/ 	.byte	0x04, 0x12
        /*0446*/ 	.short	(.L_194 - .L_193)
	.align		4
.L_193:
        /*0448*/ 	.word	index@(_ZN7cutlass13device_kernelIN5flash19enable_sm80_to_sm89INS1_16FlashAttnFwdSm80INS1_25CollectiveMainloopFwdSm80ILi8ELi1ELb0EN4cute5tupleIJNS5_1CILi128EEENS7_ILi64EEENS7_ILi192EEEEEELi192ENS_6half_tEfNS_4arch4Sm80ELb0ELb0ELb0ELb1ELb0ELb0ELb1ELb1EEENS1_21CollectiveEpilogueFwdINS6_IJS8_SA_S9_EEENS6_IJNS7_ILi1EEESI_SI_EEESC_SE_Li256ELb1ELb1ELb1ELb0EEENS1_36VarlenDynamicPersistentTileSchedulerILi128ELi64ELi256ELi256ELb1ELb1ELb0ELb0ELb1ELb1EEEEEEEEEvNT_6ParamsE)
        /*044c*/ 	.word	0x00000000


	//----- nvinfo : EIATTR_MIN_STACK_SIZE
	.align		4
.L_194:
        /*0450*/ 	.byte	0x04, 0x12
        /*0452*/ 	.short	(.L_196 - .L_195)
	.align		4
.L_195:
        /*0454*/ 	.word	index@(_ZN7cutlass13device_kernelIN5flash19enable_sm80_to_sm89INS1_16FlashAttnFwdSm80INS1_25CollectiveMainloopFwdSm80ILi8ELi1ELb0EN4cute5tupleIJNS5_1CILi128EEENS7_ILi64EEENS7_ILi192EEEEEELi192ENS_6half_tEfNS_4arch4Sm80ELb0ELb0ELb0ELb1ELb0ELb1ELb1ELb1EEENS1_21CollectiveEpilogueFwdINS6_IJS8_SA_S9_EEENS6_IJNS7_ILi1EEESI_SI_EEESC_SE_Li256ELb1ELb1ELb1ELb0EEENS1_36VarlenDynamicPersistentTileSchedulerILi128ELi64ELi256ELi256ELb1ELb1ELb0ELb0ELb1ELb1EEEEEEEEEvNT_6ParamsE)
        /*0458*/ 	.word	0x00000000


	//----- nvinfo : EIATTR_MIN_STACK_SIZE
	.align		4
.L_196:
        /*045c*/ 	.byte	0x04, 0x12
        /*045e*/ 	.short	(.L_198 - .L_197)
	.align		4
.L_197:
        /*0460*/ 	.word	index@(_ZN7cutlass13device_kernelIN5flash19enable_sm80_to_sm89INS1_16FlashAttnFwdSm80INS1_25CollectiveMainloopFwdSm80ILi8ELi1ELb0EN4cute5tupleIJNS5_1CILi128EEENS7_ILi64EEENS7_ILi192EEEEEELi192ENS_6half_tEfNS_4arch4Sm80ELb0ELb1ELb0ELb0ELb0ELb0ELb1ELb1EEENS1_21CollectiveEpilogueFwdINS6_IJS8_SA_S9_EEENS6_IJNS7_ILi1EEESI_SI_EEESC_SE_Li256ELb0ELb1ELb1ELb0EEENS1_19SingleTileSchedulerILb0ELb1ELb1ELi128EEEEEEEEEvNT_6ParamsE)
        /*0464*/ 	.word	0x00000000


	//----- nvinfo : EIATTR_MIN_STACK_SIZE
	.align		4
.L_198:
        /*0468*/ 	.byte	0x04, 0x12
        /*046a*/ 	.short	(.L_200 - .L_199)
	.align		4
.L_199:
        /*046c*/ 	.word	index@(_ZN7cutlass13device_kernelIN5flash19enable_sm80_to_sm89INS1_16FlashAttnFwdSm80INS1_25CollectiveMainloopFwdSm80ILi8ELi1ELb0EN4cute5tupleIJNS5_1CILi128EEENS7_ILi64EEENS7_ILi192EEEEEELi192ENS_6half_tEfNS_4arch4Sm80ELb0ELb1ELb0ELb1ELb0ELb0ELb1ELb1EEENS1_21CollectiveEpilogueFwdINS6_IJS8_SA_S9_EEENS6_IJNS7_ILi1EEESI_SI_EEESC_SE_Li256ELb1ELb1ELb1ELb0EEENS1_36VarlenDynamicPersistentTileSchedulerILi128ELi64ELi256ELi256ELb1ELb1ELb0ELb1ELb0ELb1EEEEEEEEEvNT_6ParamsE)
        /*0470*/ 	.word	0x00000000


	//----- nvinfo : EIATTR_MIN_STACK_SIZE
	.align		4
.L_200:
        /*0474*/ 	.byte	0x04, 0x12
        /*0476*/ 	.short	(.L_202 - .L_201)
	.align		4
.L_201:
        /*0478*/ 	.word	index@(_ZN7cutlass13device_kernelIN5flash19enable_sm80_to_sm89INS1_16FlashAttnFwdSm80INS1_25CollectiveMainloopFwdSm80ILi8ELi1ELb0EN4cute5tupleIJNS5_1CILi128EEENS7_ILi64EEENS7_ILi192EEEEEELi192ENS_6half_tEfNS_4arch4Sm80ELb0ELb1ELb0ELb1ELb0ELb1ELb1ELb1EEENS1_21CollectiveEpilogueFwdINS6_IJS8_SA_S9_EEENS6_IJNS7_ILi1EEESI_SI_EEESC_SE_Li256ELb1ELb1ELb1ELb0EEENS1_36VarlenDynamicPersistentTileSchedulerILi128ELi64ELi256ELi256ELb1ELb1ELb0ELb1ELb0ELb1EEEEEEEEEvNT_6ParamsE)
        /*047c*/ 	.word	0x00000000


	//----- nvinfo : EIATTR_MIN_STACK_SIZE
	.align		4
.L_202:
        /*0480*/ 	.byte	0x04, 0x12
        /*0482*/ 	.short	(.L_204 - .L_203)
	.align		4
.L_203:
        /*0484*/ 	.word	index@(_ZN7cutlass13device_kernelIN5flash19enable_sm80_to_sm89INS1_16FlashAttnFwdSm80INS1_25CollectiveMainloopFwdSm80ILi8ELi1ELb1EN4cute5tupleIJNS5_1CILi128EEENS7_ILi96EEENS7_ILi192EEEEEELi192ENS_6half_tEfNS_4arch4Sm80ELb1ELb0ELb0ELb0ELb0ELb0ELb1ELb1EEENS1_21CollectiveEpilogueFwdINS6_IJS8_SA_S9_EEENS6_IJNS7_ILi1EEESI_SI_EEESC_SE_Li256ELb0ELb1ELb1ELb0EEENS1_30DynamicPersistentTileSchedulerILi256ELi256ELb1ELb1ELb0EEEEEEEEEvNT_6ParamsE)
        /*0488*/ 	.word	0x00000000


	//----- nvinfo : EIATTR_MIN_STACK_SIZE
	.align		4
.L_204:
        /*048c*/ 	.byte	0x04, 0x12
        /*048e*/ 	.short	(.L_206 - .L_205)
	.align		4
.L_205:
        /*0490*/ 	.word	index@(_ZN7cutlass13device_kernelIN5flash19enable_sm80_to_sm89INS1_16FlashAttnFwdSm80INS1_25CollectiveMainloopFwdSm80ILi8ELi1ELb0EN4cute5tupleIJNS5_1CILi128EEENS7_ILi64EEENS7_ILi192EEEEEELi192ENS_6half_tEfNS_4arch4Sm80ELb1ELb0ELb0ELb1ELb0ELb0ELb1ELb1EEENS1_21CollectiveEpilogueFwdINS6_IJS8_SA_S9_EEENS6_IJNS7_ILi1EEESI_SI_EEESC_SE_Li256ELb1ELb1ELb1ELb0EEENS1_36VarlenDynamicPersistentTileSchedulerILi128ELi64ELi256ELi256ELb1ELb1ELb0ELb1ELb1ELb1EEEEEEEEEvNT_6ParamsE)
        /*0494*/ 	.word	0x00000000


	//----- nvinfo : EIATTR_MIN_STACK_SIZE
	.align		4
.L_206:
        /*0498*/ 	.byte	0x04, 0x12
        /*049a*/ 	.short	(.L_208 - .L_207)
	.align		4
.L_207:
        /*049c*/ 	.word	index@(_ZN7cutlass13device_kernelIN5flash19enable_sm80_to_sm89INS1_16FlashAttnFwdSm80INS1_25CollectiveMainloopFwdSm80ILi8ELi1ELb0EN4cute5tupleIJNS5_1CILi128EEENS7_ILi64EEENS7_ILi192EEEEEELi192ENS_6half_tEfNS_4arch4Sm80ELb1ELb0ELb0ELb1ELb0ELb1ELb1ELb1EEENS1_21CollectiveEpilogueFwdINS6_IJS8_SA_S9_EEENS6_IJNS7_ILi1EEESI_SI_EEESC_SE_Li256ELb1ELb1ELb1ELb0EEENS1_36VarlenDynamicPersistentTileSchedulerILi128ELi64ELi256ELi256ELb1ELb1ELb0ELb1ELb1ELb1EEEEEEEEEvNT_6ParamsE)
        /*04a0*/ 	.word	0x00000000


	//----- nvinfo : EIATTR_MIN_STACK_SIZE
	.align		4
.L_208:
        /*04a4*/ 	.byte	0x04, 0x12
        /*04a6*/ 	.short	(.L_210 - .L_209)
	.align		4
.L_209:
        /*04a8*/ 	.word	index@(_ZN7cutlass13device_kernelIN5flash19enable_sm80_to_sm89INS1_16FlashAttnFwdSm80INS1_25CollectiveMainloopFwdSm80ILi8ELi2ELb1EN4cute5tupleIJNS5_1CILi128EEENS7_ILi96EEENS7_ILi192EEEEEELi192ENS_6half_tEfNS_4arch4Sm80ELb0ELb0ELb0ELb0ELb0ELb0ELb1ELb1EEENS1_21CollectiveEpilogueFwdINS6_IJS8_SA_S9_EEENS6_IJNS7_ILi1EEESI_SI_EEESC_SE_Li256ELb0ELb1ELb1ELb0EEENS1_19SingleTileSchedulerILb0ELb1ELb1ELi128EEEEEEEEEvNT_6ParamsE)
        /*04ac*/ 	.word	0x00000000


	//----- nvinfo : EIATTR_MIN_STACK_SIZE
	.align		4
.L_210:
        /*04b0*/ 	.byte	0x04, 0x12
        /*04b2*/ 	.short	(.L_212 - .L_211)
	.align		4
.L_211:
        /*04b4*/ 	.word	index@(_ZN7cutlass13device_kernelIN5flash19enable_sm80_to_sm89INS1_16FlashAttnFwdSm80INS1_25CollectiveMainloopFwdSm80ILi8ELi2ELb0EN4cute5tupleIJNS5_1CILi128EEENS7_ILi64EEENS7_ILi192EEEEEELi192ENS_6half_tEfNS_4arch4Sm80ELb0ELb0ELb0ELb1ELb0ELb0ELb1ELb1EEENS1_21CollectiveEpilogueFwdINS6_IJS8_SA_S9_EEENS6_IJNS7_ILi1EEESI_SI_EEESC_SE_Li256ELb1ELb1ELb1ELb0EEENS1_36VarlenDynamicPersistentTileSchedulerILi128ELi64ELi256ELi256ELb1ELb1ELb0ELb0ELb1ELb1EEEEEEEEEvNT_6ParamsE)
        /*04b8*/ 	.word	0x00000000


	//----- nvinfo : EIATTR_MIN_STACK_SIZE
	.align		4
.L_212:
        /*04bc*/ 	.byte	0x04, 0x12
        /*04be*/ 	.short	(.L_214 - .L_213)
	.align		4
.L_213:
        /*04c0*/ 	.word	index@(_ZN7cutlass13device_kernelIN5flash19enable_sm80_to_sm89INS1_16FlashAttnFwdSm80INS1_25CollectiveMainloopFwdSm80ILi8ELi2ELb0EN4cute5tupleIJNS5_1CILi128EEENS7_ILi64EEENS7_ILi192EEEEEELi192ENS_6half_tEfNS_4arch4Sm80ELb0ELb0ELb0ELb1ELb0ELb1ELb1ELb1EEENS1_21CollectiveEpilogueFwdINS6_IJS8_SA_S9_EEENS6_IJNS7_ILi1EEESI_SI_EEESC_SE_Li256ELb1ELb1ELb1ELb0EEENS1_36VarlenDynamicPersistentTileSchedulerILi128ELi64ELi256ELi256ELb1ELb1ELb0ELb0ELb1ELb1EEEEEEEEEvNT_6ParamsE)
        /*04c4*/ 	.word	0x00000000


	//----- nvinfo : EIATTR_MIN_STACK_SIZE
	.align		4
.L_214:
        /*04c8*/ 	.byte	0x04, 0x12
        /*04ca*/ 	.short	(.L_216 - .L_215)
	.align		4
.L_215:
        /*04cc*/ 	.word	index@(_ZN7cutlass13device_kernelIN5flash19enable_sm80_to_sm89INS1_16FlashAttnFwdSm80INS1_25CollectiveMainloopFwdSm80ILi8ELi2ELb0EN4cute5tupleIJNS5_1CILi128EEENS7_ILi64EEENS7_ILi192EEEEEELi192ENS_6half_tEfNS_4arch4Sm80ELb0ELb1ELb0ELb0ELb0ELb0ELb1ELb1EEENS1_21CollectiveEpilogueFwdINS6_IJS8_SA_S9_EEENS6_IJNS7_ILi1EEESI_SI_EEESC_SE_Li256ELb0ELb1ELb1ELb0EEENS1_19SingleTileSchedulerILb0ELb1ELb1ELi128EEEEEEEEEvNT_6ParamsE)
        /*04d0*/ 	.word	0x00000000


	//----- nvinfo : EIATTR_MIN_STACK_SIZE
	.align		4
.L_216:
        /*04d4*/ 	.byte	0x04, 0x12
        /*04d6*/ 	.short	(.L_218 - .L_217)
	.align		4
.L_217:
        /*04d8*/ 	.word	index@(_ZN7cutlass13device_kernelIN5flash19enable_sm80_to_sm89INS1_16FlashAttnFwdSm80INS1_25CollectiveMainloopFwdSm80ILi8ELi2ELb0EN4cute5tupleIJNS5_1CILi128EEENS7_ILi64EEENS7_ILi192EEEEEELi192ENS_6half_tEfNS_4arch4Sm80ELb0ELb1ELb0ELb1ELb0ELb0ELb1ELb1EEENS1_21CollectiveEpilogueFwdINS6_IJS8_SA_S9_EEENS6_IJNS7_ILi1EEESI_SI_EEESC_SE_Li256ELb1ELb1ELb1ELb0EEENS1_36VarlenDynamicPersistentTileSchedulerILi128ELi64ELi256ELi256ELb1ELb1ELb0ELb1ELb0ELb1EEEEEEEEEvNT_6ParamsE)
        /*04dc*/ 	.word	0x00000000


	//----- nvinfo : EIATTR_MIN_STACK_SIZE
	.align		4
.L_218:
        /*04e0*/ 	.byte	0x04, 0x12
        /*04e2*/ 	.short	(.L_220 - .L_219)
	.align		4
.L_219:
        /*04e4*/ 	.word	index@(_ZN7cutlass13device_kernelIN5flash19enable_sm80_to_sm89INS1_16FlashAttnFwdSm80INS1_25CollectiveMainloopFwdSm80ILi8ELi2ELb0EN4cute5tupleIJNS5_1CILi128EEENS7_ILi64EEENS7_ILi192EEEEEELi192ENS_6half_tEfNS_4arch4Sm80ELb0ELb1ELb0ELb1ELb0ELb1ELb1ELb1EEENS1_21CollectiveEpilogueFwdINS6_IJS8_SA_S9_EEENS6_IJNS7_ILi1EEESI_SI_EEESC_SE_Li256ELb1ELb1ELb1ELb0EEENS1_36VarlenDynamicPersistentTileSchedulerILi128ELi64ELi256ELi256ELb1ELb1ELb0ELb1ELb0ELb1EEEEEEEEEvNT_6ParamsE)
        /*04e8*/ 	.word	0x00000000


	//----- nvinfo : EIATTR_MIN_STACK_SIZE
	.align		4
.L_220:
        /*04ec*/ 	.byte	0x04, 0x12
        /*04ee*/ 	.short	(.L_222 - .L_221)
	.align		4
.L_221:
        /*04f0*/ 	.word	index@(_ZN7cutlass13device_kernelIN5flash19enable_sm80_to_sm89INS1_16FlashAttnFwdSm80INS1_25CollectiveMainloopFwdSm80ILi8ELi2ELb1EN4cute5tupleIJNS5_1CILi128EEENS7_ILi96EEENS7_ILi192EEEEEELi192ENS_6half_tEfNS_4arch4Sm80ELb1ELb0ELb0ELb0ELb0ELb0ELb1ELb1EEENS1_21CollectiveEpilogueFwdINS6_IJS8_SA_S9_EEENS6_IJNS7_ILi1EEESI_SI_EEESC_SE_Li256ELb0ELb1ELb1ELb0EEENS1_30DynamicPersistentTileSchedulerILi256ELi256ELb1ELb1ELb0EEEEEEEEEvNT_6ParamsE)
        /*04f4*/ 	.word	0x00000000


	//----- nvinfo : EIATTR_MIN_STACK_SIZE
	.align		4
.L_222:
        /*04f8*/ 	.byte	0x04, 0x12
        /*04fa*/ 	.short	(.L_224 - .L_223)
	.align		4
.L_223:
        /*04fc*/ 	.word	index@(_ZN7cutlass13device_kernelIN5flash19enable_sm80_to_sm89INS1_16FlashAttnFwdSm80INS1_25CollectiveMainloopFwdSm80ILi8ELi2ELb0EN4cute5tupleIJNS5_1CILi128EEENS7_ILi64EEENS7_ILi192EEEEEELi192ENS_6half_tEfNS_4arch4Sm80ELb1ELb0ELb0ELb1ELb0ELb0ELb1ELb1EEENS1_21CollectiveEpilogueFwdINS6_IJS8_SA_S9_EEENS6_IJNS7_ILi1EEESI_SI_EEESC_SE_Li256ELb1ELb1ELb1ELb0EEENS1_36VarlenDynamicPersistentTileSchedulerILi128ELi64ELi256ELi256ELb1ELb1ELb0ELb1ELb1ELb1EEEEEEEEEvNT_6ParamsE)
        /*0500*/ 	.word	0x00000000


	//----- nvinfo : EIATTR_MIN_STACK_SIZE
	.align		4
.L_224:
        /*0504*/ 	.byte	0x04, 0x12
        /*0506*/ 	.short	(.L_226 - .L_225)
	.align		4
.L_225:
        /*0508*/ 	.word	index@(_ZN7cutlass13device_kernelIN5flash19enable_sm80_to_sm89INS1_16FlashAttnFwdSm80INS1_25CollectiveMainloopFwdSm80ILi8ELi2ELb0EN4cute5tupleIJNS5_1CILi128EEENS7_ILi64EEENS7_ILi192EEEEEELi192ENS_6half_tEfNS_4arch4Sm80ELb1ELb0ELb0ELb1ELb0ELb1ELb1ELb1EEENS1_21CollectiveEpilogueFwdINS6_IJS8_SA_S9_EEENS6_IJNS7_ILi1EEESI_SI_EEESC_SE_Li256ELb1ELb1ELb1ELb0EEENS1_36VarlenDynamicPersistentTileSchedulerILi128ELi64ELi256ELi256ELb1ELb1ELb0ELb1ELb1ELb1EEEEEEEEEvNT_6ParamsE)
        /*050c*/ 	.word	0x00000000
.L_226:


//--------------------- .nv.compat                --------------------------
	.section	.nv.compat,"",@"SHT_CUDA_COMPAT_INFO"
	.align	4
        /*0000*/ 	.byte	0x02, 0x09, 0x01, 0x00, 0x02, 0x02, 0x01, 0x00, 0x02, 0x05, 0x05, 0x00, 0x03, 0x07, 0x01, 0x01
        /*0010*/ 	.byte	0x02, 0x03, 0x00, 0x00, 0x02, 0x06, 0x01, 0x00, 0x04, 0x0b, 0x08, 0x00, 0x00, 0x00, 0x00, 0x00
        /*0020*/ 	.byte	0x00, 0x00, 0x00, 0x00


//--------------------- .nv.info._ZN7cutlass13device_kernelIN5flash19enable_sm80_to_sm89INS1_16FlashAttnFwdSm80INS1_25CollectiveMainloopFwdSm80ILi8ELi1ELb1EN4cute5tupleIJNS5_1CILi128EEENS7_ILi96EEENS7_ILi192EEEEEELi192ENS_6half_tEfNS_4arch4Sm80ELb0ELb0ELb1ELb0ELb0ELb0ELb1ELb1EEENS1_21CollectiveEpilogueFwdINS6_IJS8_SA_S9_EEENS6_IJNS7_ILi1EEESI_SI_EEESC_SE_Li256ELb0ELb1ELb1ELb0EEENS1_19SingleTileSchedulerILb0ELb1ELb1ELi128EEEEEEEEEvNT_6ParamsE --------------------------
	.section	.nv.info._ZN7cutlass13device_kernelIN5flash19enable_sm80_to_sm89INS1_16FlashAttnFwdSm80INS1_25CollectiveMainloopFwdSm80ILi8ELi1ELb1EN4cute5tupleIJNS5_1CILi128EEENS7_ILi96EEENS7_ILi192EEEEEELi192ENS_6half_tEfNS_4arch4Sm80ELb0ELb0ELb1ELb0ELb0ELb0ELb1ELb1EEENS1_21CollectiveEpilogueFwdINS6_IJS8_SA_S9_EEENS6_IJNS7_ILi1EEESI_SI_EEESC_SE_Li256ELb0ELb1ELb1ELb0EEENS1_19SingleTileSchedulerILb0ELb1ELb1ELi128EEEEEEEEEvNT_6ParamsE,"",@"SHT_CUDA_INFO"
	.sectionflags	@""
	.align	4


	//----- nvinfo : EIATTR_CUDA_API_VERSION
	.align		4
        /*0000*/ 	.byte	0x04, 0x37
        /*0002*/ 	.short	(.L_228 - .L_227)
.L_227:
        /*0004*/ 	.word	0x00000082


	//----- nvinfo : EIATTR_KPARAM_INFO
	.align		4
.L_228:
        /*0008*/ 	.byte	0x04, 0x17
        /*000a*/ 	.short	(.L_230 - .L_229)
.L_229:
        /*000c*/ 	.word	0x00000000
        /*0010*/ 	.short	0x0000
        /*0012*/ 	.short	0x0000
        /*0014*/ 	.byte	0x00, 0xf0, 0x61, 0x10


	//----- nvinfo : EIATTR_SPARSE_MMA_MASK
	.align		4
.L_230:
        /*0018*/ 	.byte	0x03, 0x50
        /*001a*/ 	.short	0x0000


	//----- nvinfo : EIATTR_MAXREG_COUNT
	.align		4
        /*001c*/ 	.byte	0x03, 0x1b
        /*001e*/ 	.short	0x00ff


	//----- nvinfo : EIATTR_MERCURY_ISA_VERSION
	.align		4
        /*0020*/ 	.byte	0x03, 0x5f
        /*0022*/ 	.short	0x0101


	//----- nvinfo : EIATTR_EXIT_INSTR_OFFSETS
	.align		4
        /*0024*/ 	.byte	0x04, 0x1c
        /*0026*/ 	.short	(.L_232 - .L_231)


	//   ....[0]....
.L_231:
        /*0028*/ 	.word	0x00000010


	//----- nvinfo : EIATTR_MAX_THREADS
	.align		4
.L_232:
        /*002c*/ 	.byte	0x04, 0x05
        /*002e*/ 	.short	(.L_234 - .L_233)
.L_233:
        /*0030*/ 	.word	0x00000100
        /*0034*/ 	.word	0x00000001
        /*0038*/ 	.word	0x00000001


	//----- nvinfo : EIATTR_CBANK_PARAM_SIZE
	.align		4
.L_234:
        /*003c*/ 	.byte	0x03, 0x19
        /*003e*/ 	.short	0x0418


	//----- nvinfo : EIATTR_PARAM_CBANK
	.align		4
        /*0040*/ 	.byte	0x04, 0x0a
        /*0042*/ 	.short	(.L_236 - .L_235)
	.align		4
.L_235:
        /*0044*/ 	.word	index@(.nv.constant0._ZN7cutlass13device_kernelIN5flash19enable_sm80_to_sm89INS1_16FlashAttnFwdSm80INS1_25CollectiveMainloopFwdSm80ILi8ELi1ELb1EN4cute5tupleIJNS5_1CILi128EEENS7_ILi96EEENS7_ILi192EEEEEELi192ENS_6half_tEfNS_4arch4Sm80ELb0ELb0ELb1ELb0ELb0ELb0ELb1ELb1EEENS1_21CollectiveEpilogueFwdINS6_IJS8_SA_S9_EEENS6_IJNS7_ILi1EEESI_SI_EEESC_SE_Li256ELb0ELb1ELb1ELb0EEENS1_19SingleTileSchedulerILb0ELb1ELb1ELi128EEEEEEEEEvNT_6ParamsE)
        /*0048*/ 	.short	0x0210
        /*004a*/ 	.short	0x0418


	//----- nvinfo : EIATTR_SW_WAR
	.align		4
.L_236:
        /*004c*/ 	.byte	0x04, 0x36
        /*004e*/ 	.short	(.L_238 - .L_237)
.L_237:
        /*0050*/ 	.word	0x00000008
.L_238:


//--------------------- .nv.info._ZN7cutlass13device_kernelIN5flash19enable_sm80_to_sm89INS1_16FlashAttnFwdSm80INS1_25CollectiveMainloopFwdSm80ILi8ELi1ELb0EN4cute5tupleIJNS5_1CILi128EEENS7_ILi64EEENS7_ILi192EEEEEELi192ENS_6half_tEfNS_4arch4Sm80ELb0ELb0ELb1ELb1ELb0ELb0ELb1ELb1EEENS1_21CollectiveEpilogueFwdINS6_IJS8_SA_S9_EEENS6_IJNS7_ILi1EEESI_SI_EEESC_SE_Li256ELb1ELb1ELb1ELb0EEENS1_36VarlenDynamicPersistentTileSchedulerILi128ELi64ELi256ELi256ELb1ELb1ELb0ELb0ELb1ELb1EEEEEEEEEvNT_6ParamsE --------------------------
	.section	.nv.info._ZN7cutlass13device_kernelIN5flash19enable_sm80_to_sm89INS1_16FlashAttnFwdSm80INS1_25CollectiveMainloopFwdSm80ILi8ELi1ELb0EN4cute5tupleIJNS5_1CILi128EEENS7_ILi64EEENS7_ILi192EEEEEELi192ENS_6half_tEfNS_4arch4Sm80ELb0ELb0ELb1ELb1ELb0ELb0ELb1ELb1EEENS1_21CollectiveEpilogueFwdINS6_IJS8_SA_S9_EEENS6_IJNS7_ILi1EEESI_SI_EEESC_SE_Li256ELb1ELb1ELb1ELb0EEENS1_36VarlenDynamicPersistentTileSchedulerILi128ELi64ELi256ELi256ELb1ELb1ELb0ELb0ELb1ELb1EEEEEEEEEvNT_6ParamsE,"",@"SHT_CUDA_INFO"
	.sectionflags	@""
	.align	4


	//----- nvinfo : EIATTR_CUDA_API_VERSION
	.align		4
        /*0000*/ 	.byte	0x04, 0x37
        /*0002*/ 	.short	(.L_240 - .L_239)
.L_239:
        /*0004*/ 	.word	0x00000082


	//----- nvinfo : EIATTR_KPARAM_INFO
	.align		4
.L_240:
        /*0008*/ 	.byte	0x04, 0x17
        /*000a*/ 	.short	(.L_242 - .L_241)
.L_241:
        /*000c*/ 	.word	0x00000000
        /*0010*/ 	.short	0x0000
        /*0012*/ 	.short	0x0000
        /*0014*/ 	.byte	0x00, 0xf0, 0xe1, 0x10


	//----- nvinfo : EIATTR_SPARSE_MMA_MASK
	.align		4
.L_242:
        /*0018*/ 	.byte	0x03, 0x50
        /*001a*/ 	.short	0x0000


	//----- nvinfo : EIATTR_MAXREG_COUNT
	.align		4
        /*001c*/ 	.byte	0x03, 0x1b
        /*001e*/ 	.short	0x00ff


	//----- nvinfo : EIATTR_MERCURY_ISA_VERSION
	.align		4
        /*0020*/ 	.byte	0x03, 0x5f
        /*0022*/ 	.short	0x0101


	//----- nvinfo : EIATTR_EXIT_INSTR_OFFSETS
	.align		4
        /*0024*/ 	.byte	0x04, 0x1c
        /*0026*/ 	.short	(.L_244 - .L_243)


	//   ....[0]....
.L_243:
        /*0028*/ 	.word	0x00000010


	//----- nvinfo : EIATTR_MAX_THREADS
	.align		4
.L_244:
        /*002c*/ 	.byte	0x04, 0x05
        /*002e*/ 	.short	(.L_246 - .L_245)
.L_245:
        /*0030*/ 	.word	0x00000100
        /*0034*/ 	.word	0x00000001
        /*0038*/ 	.word	0x00000001


	//----- nvinfo : EIATTR_CBANK_PARAM_SIZE
	.align		4
.L_246:
        /*003c*/ 	.byte	0x03, 0x19
        /*003e*/ 	.short	0x0438


	//----- nvinfo : EIATTR_PARAM_CBANK
	.align		4
        /*0040*/ 	.byte	0x04, 0x0a
        /*0042*/ 	.short	(.L_248 - .L_247)
	.align		4
.L_247:
        /*0044*/ 	.word	index@(.nv.constant0._ZN7cutlass13device_kernelIN5flash19enable_sm80_to_sm89INS1_16FlashAttnFwdSm80INS1_25CollectiveMainloopFwdSm80ILi8ELi1ELb0EN4cute5tupleIJNS5_1CILi128EEENS7_ILi64EEENS7_ILi192EEEEEELi192ENS_6half_tEfNS_4arch4Sm80ELb0ELb0ELb1ELb1ELb0ELb0ELb1ELb1EEENS1_21CollectiveEpilogueFwdINS6_IJS8_SA_S9_EEENS6_IJNS7_ILi1EEESI_SI_EEESC_SE_Li256ELb1ELb1ELb1ELb0EEENS1_36VarlenDynamicPersistentTileSchedulerILi128ELi64ELi256ELi256ELb1ELb1ELb0ELb0ELb1ELb1EEEEEEEEEvNT_6ParamsE)
        /*0048*/ 	.short	0x0210
        /*004a*/ 	.short	0x0438


	//----- nvinfo : EIATTR_SW_WAR
	.align		4
.L_248:
        /*004c*/ 	.byte	0x04, 0x36
        /*004e*/ 	.short	(.L_250 - .L_249)
.L_249:
        /*0050*/ 	.word	0x00000008
.L_250:


//--------------------- .nv.info._ZN7cutlass13device_kernelIN5flash19enable_sm80_to_sm89INS1_16FlashAttnFwdSm80INS1_25CollectiveMainloopFwdSm80ILi8ELi1ELb0EN4cute5tupleIJNS5_1CILi128EEENS7_ILi64EEENS7_ILi192EEEEEELi192ENS_6half_tEfNS_4arch4Sm80ELb0ELb0ELb1ELb1ELb0ELb1ELb1ELb1EEENS1_21CollectiveEpilogueFwdINS6_IJS8_SA_S9_EEENS6_IJNS7_ILi1EEESI_SI_EEESC_SE_Li256ELb1ELb1ELb1ELb0EEENS1_36VarlenDynamicPersistentTileSchedulerILi128ELi64ELi256ELi256ELb1ELb1ELb0ELb0ELb1ELb1EEEEEEEEEvNT_6ParamsE --------------------------
	.section	.nv.info._ZN7cutlass13device_kernelIN5flash19enable_sm80_to_sm89INS1_16FlashAttnFwdSm80INS1_25CollectiveMainloopFwdSm80ILi8ELi1ELb0EN4cute5tupleIJNS5_1CILi128EEENS7_ILi64EEENS7_ILi192EEEEEELi192ENS_6half_tEfNS_4arch4Sm80ELb0ELb0ELb1ELb1ELb0ELb1ELb1ELb1EEENS1_21CollectiveEpilogueFwdINS6_IJS8_SA_S9_EEENS6_IJNS7_ILi1EEESI_SI_EEESC_SE_Li256ELb1ELb1ELb1ELb0EEENS1_36VarlenDynamicPersistentTileSchedulerILi128ELi64ELi256ELi256ELb1ELb1ELb0ELb0ELb1ELb1EEEEEEEEEvNT_6ParamsE,"",@"SHT_CUDA_INFO"
	.sectionflags	@""
	.align	4


	//----- nvinfo : EIATTR_CUDA_API_VERSION
	.align		4
        /*0000*/ 	.byte	0x04, 0x37
        /*0002*/ 	.short	(.L_252 - .L_251)
.L_251:
        /*0004*/ 	.word	0x00000082


	//----- nvinfo : EIATTR_KPARAM_INFO
	.align		4
.L_252:
        /*0008*/ 	.byte	0x04, 0x17
        /*000a*/ 	.short	(.L_254 - .L_253)
.L_253:
        /*000c*/ 	.word	0x00000000
        /*0010*/ 	.short	0x0000
        /*0012*/ 	.short	0x0000
        /*0014*/ 	.byte	0x00, 0xf0, 0xe1, 0x10


	//----- nvinfo : EIATTR_SPARSE_MMA_MASK
	.align		4
.L_254:
        /*0018*/ 	.byte	0x03, 0x50
        /*001a*/ 	.short	0x0000


	//----- nvinfo : EIATTR_MAXREG_COUNT
	.align		4
        /*001c*/ 	.byte	0x03, 0x1b
        /*001e*/ 	.short	0x00ff


	//----- nvinfo : EIATTR_MERCURY_ISA_VERSION
	.align		4
        /*0020*/ 	.byte	0x03, 0x5f
        /*0022*/ 	.short	0x0101


	//----- nvinfo : EIATTR_EXIT_INSTR_OFFSETS
	.align		4
        /*0024*/ 	.byte	0x04, 0x1c
        /*0026*/ 	.short	(.L_256 - .L_255)


	//   ....[0]....
.L_255:
        /*0028*/ 	.word	0x00000010


	//----- nvinfo : EIATTR_MAX_THREADS
	.align		4
.L_256:
        /*002c*/ 	.byte	0x04, 0x05
        /*002e*/ 	.short	(.L_258 - .L_257)
.L_257:
        /*0030*/ 	.word	0x00000100
        /*0034*/ 	.word	0x00000001
        /*0038*/ 	.word	0x00000001


	//----- nvinfo : EIATTR_CBANK_PARAM_SIZE
	.align		4
.L_258:
        /*003c*/ 	.byte	0x03, 0x19
        /*003e*/ 	.short	0x0438


	//----- nvinfo : EIATTR_PARAM_CBANK
	.align		4
        /*0040*/ 	.byte	0x04, 0x0a
        /*0042*/ 	.short	(.L_260 - .L_259)
	.align		4
.L_259:
        /*0044*/ 	.word	index@(.nv.constant0._ZN7cutlass13device_kernelIN5flash19enable_sm80_to_sm89INS1_16FlashAttnFwdSm80INS1_25CollectiveMainloopFwdSm80ILi8ELi1ELb0EN4cute5tupleIJNS5_1CILi128EEENS7_ILi64EEENS7_ILi192EEEEEELi192ENS_6half_tEfNS_4arch4Sm80ELb0ELb0ELb1ELb1ELb0ELb1ELb1ELb1EEENS1_21CollectiveEpilogueFwdINS6_IJS8_SA_S9_EEENS6_IJNS7_ILi1EEESI_SI_EEESC_SE_Li256ELb1ELb1ELb1ELb0EEENS1_36VarlenDynamicPersistentTileSchedulerILi128ELi64ELi256ELi256ELb1ELb1ELb0ELb0ELb1ELb1EEEEEEEEEvNT_6ParamsE)
        /*0048*/ 	.short	0x0210
        /*004a*/ 	.short	0x0438


	//----- nvinfo : EIATTR_SW_WAR
	.align		4
.L_260:
        /*004c*/ 	.byte	0x04, 0x36
        /*004e*/ 	.short	(.L_262 - .L_261)
.L_261:
        /*0050*/ 	.word	0x00000008
.L_262:


//--------------------- .nv.info._ZN7cutlass13device_kernelIN5flash19enable_sm80_to_sm89INS1_16FlashAttnFwdSm80INS1_25CollectiveMainloopFwdSm80ILi8ELi1ELb0EN4cute5tupleIJNS5_1CILi128EEENS7_ILi64EEENS7_ILi192EEEEEELi192ENS_6half_tEfNS_4arch4Sm80ELb0ELb1ELb1ELb0ELb0ELb0ELb1ELb1EEENS1_21CollectiveEpilogueFwdINS6_IJS8_SA_S9_EEENS6_IJNS7_ILi1EEESI_SI_EEESC_SE_Li256ELb0ELb1ELb1ELb0EEENS1_19SingleTileSchedulerILb0ELb1ELb1ELi128EEEEEEEEEvNT_6ParamsE --------------------------
	.section	.nv.info._ZN7cutlass13device_kernelIN5flash19enable_sm80_to_sm89INS1_16FlashAttnFwdSm80INS1_25CollectiveMainloopFwdSm80ILi8ELi1ELb0EN4cute5tupleIJNS5_1CILi128EEENS7_ILi64EEENS7_ILi192EEEEEELi192ENS_6half_tEfNS_4arch4Sm80ELb0ELb1ELb1ELb0ELb0ELb0ELb1ELb1EEENS1_21CollectiveEpilogueFwdINS6_IJS8_SA_S9_EEENS6_IJNS7_ILi1EEESI_SI_EEESC_SE_Li256ELb0ELb1ELb1ELb0EEENS1_19SingleTileSchedulerILb0ELb1ELb1ELi128EEEEEEEEEvNT_6ParamsE,"",@"SHT_CUDA_INFO"
	.sectionflags	@""
	.align	4


	//----- nvinfo : EIATTR_CUDA_API_VERSION
	.align		4
        /*0000*/ 	.byte	0x04, 0x37
        /*0002*/ 	.short	(.L_264 - .L_263)
.L_263:
        /*0004*/ 	.word	0x00000082


	//----- nvinfo : EIATTR_KPARAM_INFO
	.align		4
.L_264:
        /*0008*/ 	.byte	0x04, 0x17
        /*000a*/ 	.short	(.L_266 - .L_265)
.L_265:
        /*000c*/ 	.word	0x00000000
        /*0010*/ 	.short	0x0000
        /*0012*/ 	.short	0x0000
        /*0014*/ 	.byte	0x00, 0xf0, 0x61, 0x10


	//----- nvinfo : EIATTR_SPARSE_MMA_MASK
	.align		4
.L_266:
        /*0018*/ 	.byte	0x03, 0x50
        /*001a*/ 	.short	0x0000


	//----- nvinfo : EIATTR_MAXREG_COUNT
	.align		4
        /*001c*/ 	.byte	0x03, 0x1b
        /*001e*/ 	.short	0x00ff


	//----- nvinfo : EIATTR_MERCURY_ISA_VERSION
	.align		4
        /*0020*/ 	.byte	0x03, 0x5f
        /*0022*/ 	.short	0x0101


	//----- nvinfo : EIATTR_EXIT_INSTR_OFFSETS
	.align		4
        /*0024*/ 	.byte	0x04, 0x1c
        /*0026*/ 	.short	(.L_268 - .L_267)


	//   ....[0]....
.L_267:
        /*0028*/ 	.word	0x00000010


	//----- nvinfo : EIATTR_MAX_THREADS
	.align		4
.L_268:
        /*002c*/ 	.byte	0x04, 0x05
        /*002e*/ 	.short	(.L_270 - .L_269)
.L_269:
        /*0030*/ 	.word	0x00000100
        /*0034*/ 	.word	0x00000001
        /*0038*/ 	.word	0x00000001


	//----- nvinfo : EIATTR_CBANK_PARAM_SIZE
	.align		4
.L_270:
        /*003c*/ 	.byte	0x03, 0x19
        /*003e*/ 	.short	0x0418


	//----- nvinfo : EIATTR_PARAM_CBANK
	.align		4
        /*0040*/ 	.byte	0x04, 0x0a
        /*0042*/ 	.short	(.L_272 - .L_271)
	.align		4
.L_271:
        /*0044*/ 	.word	index@(.nv.constant0._ZN7cutlass13device_kernelIN5flash19enable_sm80_to_sm89INS1_16FlashAttnFwdSm80INS1_25CollectiveMainloopFwdSm80ILi8ELi1ELb0EN4cute5tupleIJNS5_1CILi128EEENS7_ILi64EEENS7_ILi192EEEEEELi192ENS_6half_tEfNS_4arch4Sm80ELb0ELb1ELb1ELb0ELb0ELb0ELb1ELb1EEENS1_21CollectiveEpilogueFwdINS6_IJS8_SA_S9_EEENS6_IJNS7_ILi1EEESI_SI_EEESC_SE_Li256ELb0ELb1ELb1ELb0EEENS1_19SingleTileSchedulerILb0ELb1ELb1ELi128EEEEEEEEEvNT_6ParamsE)
        /*0048*/ 	.short	0x0210
        /*004a*/ 	.short	0x0418


	//----- nvinfo : EIATTR_SW_WAR
	.align		4
.L_272:
        /*004c*/ 	.byte	0x04, 0x36
        /*004e*/ 	.short	(.L_274 - .L_273)
.L_273:
        /*0050*/ 	.word	0x00000008
.L_274:


//--------------------- .nv.info._ZN7cutlass13device_kernelIN5flash19enable_sm80_to_sm89INS1_16FlashAttnFwdSm80INS1_25CollectiveMainloopFwdSm80ILi8ELi1ELb0EN4cute5tupleIJNS5_1CILi128EEENS7_ILi64EEENS7_ILi192EEEEEELi192ENS_6half_tEfNS_4arch4Sm80ELb0ELb1ELb1ELb1ELb0ELb0ELb1ELb1EEENS1_21CollectiveEpilogueFwdINS6_IJS8_SA_S9_EEENS6_IJNS7_ILi1EEESI_SI_EEESC_SE_Li256ELb1ELb1ELb1ELb0EEENS1_36VarlenDynamicPersistentTileSchedulerILi128ELi64ELi256ELi256ELb1ELb1ELb0ELb1ELb0ELb1EEEEEEEEEvNT_6ParamsE --------------------------
	.section	.nv.info._ZN7cutlass13device_kernelIN5flash19enable_sm80_to_sm89INS1_16FlashAttnFwdSm80INS1_25CollectiveMainloopFwdSm80ILi8ELi1ELb0EN4cute5tupleIJNS5_1CILi128EEENS7_ILi64EEENS7_ILi192EEEEEELi192ENS_6half_tEfNS_4arch4Sm80ELb0ELb1ELb1ELb1ELb0ELb0ELb1ELb1EEENS1_21CollectiveEpilogueFwdINS6_IJS8_SA_S9_EEENS6_IJNS7_ILi1EEESI_SI_EEESC_SE_Li256ELb1ELb1ELb1ELb0EEENS1_36VarlenDynamicPersistentTileSchedulerILi128ELi64ELi256ELi256ELb1ELb1ELb0ELb1ELb0ELb1EEEEEEEEEvNT_6ParamsE,"",@"SHT_CUDA_INFO"
	.sectionflags	@""
	.align	4


	//----- nvinfo : EIATTR_CUDA_API_VERSION
	.align		4
        /*0000*/ 	.byte	0x04, 0x37
        /*0002*/ 	.short	(.L_276 - .L_275)
.L_275:
        /*0004*/ 	.word	0x00000082


	//----- nvinfo : EIATTR_KPARAM_INFO
	.align		4
.L_276:
        /*0008*/ 	.byte	0x04, 0x17
        /*000a*/ 	.short	(.L_278 - .L_277)
.L_277:
        /*000c*/ 	.word	0x00000000
        /*0010*/ 	.short	0x0000
        /*0012*/ 	.short	0x0000
        /*0014*/ 	.byte	0x00, 0xf0, 0xe1, 0x10


	//----- nvinfo : EIATTR_SPARSE_MMA_MASK
	.align		4
.L_278:
        /*0018*/ 	.byte	0x03, 0x50
        /*001a*/ 	.short	0x0000


	//----- nvinfo : EIATTR_MAXREG_COUNT
	.align		4
        /*001c*/ 	.byte	0x03, 0x1b
        /*001e*/ 	.short	0x00ff


	//----- nvinfo : EIATTR_MERCURY_ISA_VERSION
	.align		4
        /*0020*/ 	.byte	0x03, 0x5f
        /*0022*/ 	.short	0x0101


	//----- nvinfo : EIATTR_EXIT_INSTR_OFFSETS
	.align		4
        /*0024*/ 	.byte	0x04, 0x1c
        /*0026*/ 	.short	(.L_280 - .L_279)


	//   ....[0]....
.L_279:
        /*0028*/ 	.word	0x00000010


	//----- nvinfo : EIATTR_MAX_THREADS
	.align		4
.L_280:
        /*002c*/ 	.byte	0x04, 0x05
        /*002e*/ 	.short	(.L_282 - .L_281)
.L_281:
        /*0030*/ 	.word	0x00000100
        /*0034*/ 	.word	0x00000001
        /*0038*/ 	.word	0x00000001


	//----- nvinfo : EIATTR_CBANK_PARAM_SIZE
	.align		4
.L_282:
        /*003c*/ 	.byte	0x03, 0x19
        /*003e*/ 	.short	0x0438


	//----- nvinfo : EIATTR_PARAM_CBANK
	.align		4
        /*0040*/ 	.byte	0x04, 0x0a
        /*0042*/ 	.short	(.L_284 - .L_283)
	.align		4
.L_283:
        /*0044*/ 	.word	index@(.nv.constant0._ZN7cutlass13device_kernelIN5flash19enable_sm80_to_sm89INS1_16FlashAttnFwdSm80INS1_25CollectiveMainloopFwdSm80ILi8ELi1ELb0EN4cute5tupleIJNS5_1CILi128EEENS7_ILi64EEENS7_ILi192EEEEEELi192ENS_6half_tEfNS_4arch4Sm80ELb0ELb1ELb1ELb1ELb0ELb0ELb1ELb1EEENS1_21CollectiveEpilogueFwdINS6_IJS8_SA_S9_EEENS6_IJNS7_ILi1EEESI_SI_EEESC_SE_Li256ELb1ELb1ELb1ELb0EEENS1_36VarlenDynamicPersistentTileSchedulerILi128ELi64ELi256ELi256ELb1ELb1ELb0ELb1ELb0ELb1EEEEEEEEEvNT_6ParamsE)
        /*0048*/ 	.short	0x0210
        /*004a*/ 	.short	0x0438


	//----- nvinfo : EIATTR_SW_WAR
	.align		4
.L_284:
        /*004c*/ 	.byte	0x04, 0x36
        /*004e*/ 	.short	(.L_286 - .L_285)
.L_285:
        /*0050*/ 	.word	0x00000008
.L_286:


//--------------------- .nv.info._ZN7cutlass13device_kernelIN5flash19enable_sm80_to_sm89INS1_16FlashAttnFwdSm80INS1_25CollectiveMainloopFwdSm80ILi8ELi1ELb0EN4cute5tupleIJNS5_1CILi128EEENS7_ILi64EEENS7_ILi192EEEEEELi192ENS_6half_tEfNS_4arch4Sm80ELb0ELb1ELb1ELb1ELb0ELb1ELb1ELb1EEENS1_21CollectiveEpilogueFwdINS6_IJS8_SA_S9_EEENS6_IJNS7_ILi1EEESI_SI_EEESC_SE_Li256ELb1ELb1ELb1ELb0EEENS1_36VarlenDynamicPersistentTileSchedulerILi128ELi64ELi256ELi256ELb1ELb1ELb0ELb1ELb0ELb1EEEEEEEEEvNT_6ParamsE --------------------------
	.section	.nv.info._ZN7cutlass13device_kernelIN5flash19enable_sm80_to_sm89INS1_16FlashAttnFwdSm80INS1_25CollectiveMainloopFwdSm80ILi8ELi1ELb0EN4cute5tupleIJNS5_1CILi128EEENS7_ILi64EEENS7_ILi192EEEEEELi192ENS_6half_tEfNS_4arch4Sm80ELb0ELb1ELb1ELb1ELb0ELb1ELb1ELb1EEENS1_21CollectiveEpilogueFwdINS6_IJS8_SA_S9_EEENS6_IJNS7_ILi1EEESI_SI_EEESC_SE_Li256ELb1ELb1ELb1ELb0EEENS1_36VarlenDynamicPersistentTileSchedulerILi128ELi64ELi256ELi256ELb1ELb1ELb0ELb1ELb0ELb1EEEEEEEEEvNT_6ParamsE,"",@"SHT_CUDA_INFO"
	.sectionflags	@""
	.align	4


	//----- nvinfo : EIATTR_CUDA_API_VERSION
	.align		4
        /*0000*/ 	.byte	0x04, 0x37
        /*0002*/ 	.short	(.L_288 - .L_287)
.L_287:
        /*0004*/ 	.word	0x00000082


	//----- nvinfo : EIATTR_KPARAM_INFO
	.align		4
.L_288:
        /*0008*/ 	.byte	0x04, 0x17
        /*000a*/ 	.short	(.L_290 - .L_289)
.L_289:
        /*000c*/ 	.word	0x00000000
        /*0010*/ 	.short	0x0000
        /*0012*/ 	.short	0x0000
        /*0014*/ 	.byte	0x00, 0xf0, 0xe1, 0x10


	//----- nvinfo : EIATTR_SPARSE_MMA_MASK
	.align		4
.L_290:
        /*0018*/ 	.byte	0x03, 0x50
        /*001a*/ 	.short	0x0000


	//----- nvinfo : EIATTR_MAXREG_COUNT
	.align		4
        /*001c*/ 	.byte	0x03, 0x1b
        /*001e*/ 	.short	0x00ff


	//----- nvinfo : EIATTR_MERCURY_ISA_VERSION
	.align		4
        /*0020*/ 	.byte	0x03, 0x5f
        /*0022*/ 	.short	0x0101


	//----- nvinfo : EIATTR_EXIT_INSTR_OFFSETS
	.align		4
        /*0024*/ 	.byte	0x04, 0x1c
        /*0026*/ 	.short	(.L_292 - .L_291)


	//   ....[0]....
.L_291:
        /*0028*/ 	.word	0x00000010


	//----- nvinfo : EIATTR_MAX_THREADS
	.align		4
.L_292:
        /*002c*/ 	.byte	0x04, 0x05
        /*002e*/ 	.short	(.L_294 - .L_293)
.L_293:
        /*0030*/ 	.word	0x00000100
        /*0034*/ 	.word	0x00000001
        /*0038*/ 	.word	0x00000001


	//----- nvinfo : EIATTR_CBANK_PARAM_SIZE
	.align		4
.L_294:
        /*003c*/ 	.byte	0x03, 0x19
        /*003e*/ 	.short	0x0438


	//----- nvinfo : EIATTR_PARAM_CBANK
	.align		4
        /*0040*/ 	.byte	0x04, 0x0a
        /*0042*/ 	.short	(.L_296 - .L_295)
	.align		4
.L_295:
        /*0044*/ 	.word	index@(.nv.constant0._ZN7cutlass13device_kernelIN5flash19enable_sm80_to_sm89INS1_16FlashAttnFwdSm80INS1_25CollectiveMainloopFwdSm80ILi8ELi1ELb0EN4cute5tupleIJNS5_1CILi128EEENS7_ILi64EEENS7_ILi192EEEEEELi192ENS_6half_tEfNS_4arch4Sm80ELb0ELb1ELb1ELb1ELb0ELb1ELb1ELb1EEENS1_21CollectiveEpilogueFwdINS6_IJS8_SA_S9_EEENS6_IJNS7_ILi1EEESI_SI_EEESC_SE_Li256ELb1ELb1ELb1ELb0EEENS1_36VarlenDynamicPersistentTileSchedulerILi128ELi64ELi256ELi256ELb1ELb1ELb0ELb1ELb0ELb1EEEEEEEEEvNT_6ParamsE)
        /*0048*/ 	.short	0x0210
        /*004a*/ 	.short	0x0438


	//----- nvinfo : EIATTR_SW_WAR
	.align		4
.L_296:
        /*004c*/ 	.byte	0x04, 0x36
        /*004e*/ 	.short	(.L_298 - .L_297)
.L_297:
        /*0050*/ 	.word	0x00000008
.L_298:


//--------------------- .nv.info._ZN7cutlass13device_kernelIN5flash19enable_sm80_to_sm89INS1_16FlashAttnFwdSm80INS1_25CollectiveMainloopFwdSm80ILi8ELi1ELb1EN4cute5tupleIJNS5_1CILi128EEENS7_ILi96EEENS7_ILi192EEEEEELi192ENS_6half_tEfNS_4arch4Sm80ELb1ELb0ELb1ELb0ELb0ELb0ELb1ELb1EEENS1_21CollectiveEpilogueFwdINS6_IJS8_SA_S9_EEENS6_IJNS7_ILi1EEESI_SI_EEESC_SE_Li256ELb0ELb1ELb1ELb0EEENS1_30DynamicPersistentTileSchedulerILi256ELi256ELb1ELb1ELb0EEEEEEEEEvNT_6ParamsE --------------------------
	.section	.nv.info._ZN7cutlass13device_kernelIN5flash19enable_sm80_to_sm89INS1_16FlashAttnFwdSm80INS1_25CollectiveMainloopFwdSm80ILi8ELi1ELb1EN4cute5tupleIJNS5_1CILi128EEENS7_ILi96EEENS7_ILi192EEEEEELi192ENS_6half_tEfNS_4arch4Sm80ELb1ELb0ELb1ELb0ELb0ELb0ELb1ELb1EEENS1_21CollectiveEpilogueFwdINS6_IJS8_SA_S9_EEENS6_IJNS7_ILi1EEESI_SI_EEESC_SE_Li256ELb0ELb1ELb1ELb0EEENS1_30DynamicPersistentTileSchedulerILi256ELi256ELb1ELb1ELb0EEEEEEEEEvNT_6ParamsE,"",@"SHT_CUDA_INFO"
	.sectionflags	@""
	.align	4


	//----- nvinfo : EIATTR_CUDA_API_VERSION
	.align		4
        /*0000*/ 	.byte	0x04, 0x37
        /*0002*/ 	.short	(.L_300 - .L_299)
.L_299:
        /*0004*/ 	.word	0x00000082


	//----- nvinfo : EIATTR_KPARAM_INFO
	.align		4
.L_300:
        /*0008*/ 	.byte	0x04, 0x17
        /*000a*/ 	.short	(.L_302 - .L_301)
.L_301:
        /*000c*/ 	.word	0x00000000
        /*0010*/ 	.short	0x0000
        /*0012*/ 	.short	0x0000
        /*0014*/ 	.byte	0x00, 0xf0, 0xa1, 0x10


	//----- nvinfo : EIATTR_SPARSE_MMA_MASK
	.align		4
.L_302:
        /*0018*/ 	.byte	0x03, 0x50
        /*001a*/ 	.short	0x0000


	//----- nvinfo : EIATTR_MAXREG_COUNT
	.align		4
        /*001c*/ 	.byte	0x03, 0x1b
        /*001e*/ 	.short	0x00ff


	//----- nvinfo : EIATTR_MERCURY_ISA_VERSION
	.align		4
        /*0020*/ 	.byte	0x03, 0x5f
        /*0022*/ 	.short	0x0101


	//----- nvinfo : EIATTR_EXIT_INSTR_OFFSETS
	.align		4
        /*0024*/ 	.byte	0x04, 0x1c
        /*0026*/ 	.short	(.L_304 - .L_303)


	//   ....[0]....
.L_303:
        /*0028*/ 	.word	0x00000010


	//----- nvinfo : EIATTR_MAX_THREADS
	.align		4
.L_304:
        /*002c*/ 	.byte	0x04, 0x05
        /*002e*/ 	.short	(.L_306 - .L_305)
.L_305:
        /*0030*/ 	.word	0x00000100
        /*0034*/ 	.word	0x00000001
        /*0038*/ 	.word	0x00000001


	//----- nvinfo : EIATTR_CBANK_PARAM_SIZE
	.align		4
.L_306:
        /*003c*/ 	.byte	0x03, 0x19
        /*003e*/ 	.short	0x0428


	//----- nvinfo : EIATTR_PARAM_CBANK
	.align		4
        /*0040*/ 	.byte	0x04, 0x0a
        /*0042*/ 	.short	(.L_308 - .L_307)
	.align		4
.L_307:
        /*0044*/ 	.word	index@(.nv.constant0._ZN7cutlass13device_kernelIN5flash19enable_sm80_to_sm89INS1_16FlashAttnFwdSm80INS1_25CollectiveMainloopFwdSm80ILi8ELi1ELb1EN4cute5tupleIJNS5_1CILi128EEENS7_ILi96EEENS7_ILi192EEEEEELi192ENS_6half_tEfNS_4arch4Sm80ELb1ELb0ELb1ELb0ELb0ELb0ELb1ELb1EEENS1_21CollectiveEpilogueFwdINS6_IJS8_SA_S9_EEENS6_IJNS7_ILi1EEESI_SI_EEESC_SE_Li256ELb0ELb1ELb1ELb0EEENS1_30DynamicPersistentTileSchedulerILi256ELi256ELb1ELb1ELb0EEEEEEEEEvNT_6ParamsE)
        /*0048*/ 	.short	0x0210
        /*004a*/ 	.short	0x0428


	//----- nvinfo : EIATTR_SW_WAR
	.align		4
.L_308:
        /*004c*/ 	.byte	0x04, 0x36
        /*004e*/ 	.short	(.L_310 - .L_309)
.L_309:
        /*0050*/ 	.word	0x00000008
.L_310:


//--------------------- .nv.info._ZN7cutlass13device_kernelIN5flash19enable_sm80_to_sm89INS1_16FlashAttnFwdSm80INS1_25CollectiveMainloopFwdSm80ILi8ELi1ELb0EN4cute5tupleIJNS5_1CILi128EEENS7_ILi64EEENS7_ILi192EEEEEELi192ENS_6half_tEfNS_4arch4Sm80ELb1ELb0ELb1ELb1ELb0ELb0ELb1ELb1EEENS1_21CollectiveEpilogueFwdINS6_IJS8_SA_S9_EEENS6_IJNS7_ILi1EEESI_SI_EEESC_SE_Li256ELb1ELb1ELb1ELb0EEENS1_36VarlenDynamicPersistentTileSchedulerILi128ELi64ELi256ELi256ELb1ELb1ELb0ELb1ELb1ELb1EEEEEEEEEvNT_6ParamsE --------------------------
	.section	.nv.info._ZN7cutlass13device_kernelIN5flash19enable_sm80_to_sm89INS1_16FlashAttnFwdSm80INS1_25CollectiveMainloopFwdSm80ILi8ELi1ELb0EN4cute5tupleIJNS5_1CILi128EEENS7_ILi64EEENS7_ILi192EEEEEELi192ENS_6half_tEfNS_4arch4Sm80ELb1ELb0ELb1ELb1ELb0ELb0ELb1ELb1EEENS1_21CollectiveEpilogueFwdINS6_IJS8_SA_S9_EEENS6_IJNS7_ILi1EEESI_SI_EEESC_SE_Li256ELb1ELb1ELb1ELb0EEENS1_36VarlenDynamicPersistentTileSchedulerILi128ELi64ELi256ELi256ELb1ELb1ELb0ELb1ELb1ELb1EEEEEEEEEvNT_6ParamsE,"",@"SHT_CUDA_INFO"
	.sectionflags	@""
	.align	4


	//----- nvinfo : EIATTR_CUDA_API_VERSION
	.align		4
        /*0000*/ 	.byte	0x04, 0x37
        /*0002*/ 	.short	(.L_312 - .L_311)
.L_311:
        /*0004*/ 	.word	0x00000082


	//----- nvinfo : EIATTR_KPARAM_INFO
	.align		4
.L_312:
        /*0008*/ 	.byte	0x04, 0x17
        /*000a*/ 	.short	(.L_314 - .L_313)
.L_313:
        /*000c*/ 	.word	0x00000000
        /*0010*/ 	.short	0x0000
        /*0012*/ 	.short	0x0000
        /*0014*/ 	.byte	0x00, 0xf0, 0xe1, 0x10


	//----- nvinfo : EIATTR_SPARSE_MMA_MASK
	.align		4
.L_314:
        /*0018*/ 	.byte	0x03, 0x50
        /*001a*/ 	.short	0x0000


	//----- nvinfo : EIATTR_MAXREG_COUNT
	.align		4
        /*001c*/ 	.byte	0x03, 0x1b
        /*001e*/ 	.short	0x00ff


	//----- nvinfo : EIATTR_MERCURY_ISA_VERSION
	.align		4
        /*0020*/ 	.byte	0x03, 0x5f
        /*0022*/ 	.short	0x0101


	//----- nvinfo : EIATTR_EXIT_INSTR_OFFSETS
	.align		4
        /*0024*/ 	.byte	0x04, 0x1c
        /*0026*/ 	.short	(.L_316 - .L_315)


	//   ....[0]....
.L_315:
        /*0028*/ 	.word	0x00000010


	//----- nvinfo : EIATTR_MAX_THREADS
	.align		4
.L_316:
        /*002c*/ 	.byte	0x04, 0x05
        /*002e*/ 	.short	(.L_318 - .L_317)
.L_317:
        /*0030*/ 	.word	0x00000100
        /*0034*/ 	.word	0x00000001
        /*0038*/ 	.word	0x00000001


	//----- nvinfo : EIATTR_CBANK_PARAM_SIZE
	.align		4
.L_318:
        /*003c*/ 	.byte	0x03, 0x19
        /*003e*/ 	.short	0x0438


	//----- nvinfo : EIATTR_PARAM_CBANK
	.align		4
        /*0040*/ 	.byte	0x04, 0x0a
        /*0042*/ 	.short	(.L_320 - .L_319)
	.align		4
.L_319:
        /*0044*/ 	.word	index@(.nv.constant0._ZN7cutlass13device_kernelIN5flash19enable_sm80_to_sm89INS1_16FlashAttnFwdSm80INS1_25CollectiveMainloopFwdSm80ILi8ELi1ELb0EN4cute5tupleIJNS5_1CILi128EEENS7_ILi64EEENS7_ILi192EEEEEELi192ENS_6half_tEfNS_4arch4Sm80ELb1ELb0ELb1ELb1ELb0ELb0ELb1ELb1EEENS1_21CollectiveEpilogueFwdINS6_IJS8_SA_S9_EEENS6_IJNS7_ILi1EEESI_SI_EEESC_SE_Li256ELb1ELb1ELb1ELb0EEENS1_36VarlenDynamicPersistentTileSchedulerILi128ELi64ELi256ELi256ELb1ELb1ELb0ELb1ELb1ELb1EEEEEEEEEvNT_6ParamsE)
        /*0048*/ 	.short	0x0210
        /*004a*/ 	.short	0x0438


	//----- nvinfo : EIATTR_SW_WAR
	.align		4
.L_320:
        /*004c*/ 	.byte	0x04, 0x36
        /*004e*/ 	.short	(.L_322 - .L_321)
.L_321:
        /*0050*/ 	.word	0x00000008
.L_322:


//--------------------- .nv.info._ZN7cutlass13device_kernelIN5flash19enable_sm80_to_sm89INS1_16FlashAttnFwdSm80INS1_25CollectiveMainloopFwdSm80ILi8ELi1ELb0EN4cute5tupleIJNS5_1CILi128EEENS7_ILi64EEENS7_ILi192EEEEEELi192ENS_6half_tEfNS_4arch4Sm80ELb1ELb0ELb1ELb1ELb0ELb1ELb1ELb1EEENS1_21CollectiveEpilogueFwdINS6_IJS8_SA_S9_EEENS6_IJNS7_ILi1EEESI_SI_EEESC_SE_Li256ELb1ELb1ELb1ELb0EEENS1_36VarlenDynamicPersistentTileSchedulerILi128ELi64ELi256ELi256ELb1ELb1ELb0ELb1ELb1ELb1EEEEEEEEEvNT_6ParamsE --------------------------
	.section	.nv.info._ZN7cutlass13device_kernelIN5flash19enable_sm80_to_sm89INS1_16FlashAttnFwdSm80INS1_25CollectiveMainloopFwdSm80ILi8ELi1ELb0EN4cute5tupleIJNS5_1CILi128EEENS7_ILi64EEENS7_ILi192EEEEEELi192ENS_6half_tEfNS_4arch4Sm80ELb1ELb0ELb1ELb1ELb0ELb1ELb1ELb1EEENS1_21CollectiveEpilogueFwdINS6_IJS8_SA_S9_EEENS6_IJNS7_ILi1EEESI_SI_EEESC_SE_Li256ELb1ELb1ELb1ELb0EEENS1_36VarlenDynamicPersistentTileSchedulerILi128ELi64ELi256ELi256ELb1ELb1ELb0ELb1ELb1ELb1EEEEEEEEEvNT_6ParamsE,"",@"SHT_CUDA_INFO"
	.sectionflags	@""
	.align	4


	//----- nvinfo : EIATTR_CUDA_API_VERSION
	.align		4
        /*0000*/ 	.byte	0x04, 0x37
        /*0002*/ 	.short	(.L_324 - .L_323)
.L_323:
        /*0004*/ 	.word	0x00000082


	//----- nvinfo : EIATTR_KPARAM_INFO
	.align		4
.L_324:
        /*0008*/ 	.byte	0x04, 0x17
        /*000a*/ 	.short	(.L_326 - .L_325)
.L_325:
        /*000c*/ 	.word	0x00000000
        /*0010*/ 	.short	0x0000
        /*0012*/ 	.short	0x0000
        /*0014*/ 	.byte	0x00, 0xf0, 0xe1, 0x10


	//----- nvinfo : EIATTR_SPARSE_MMA_MASK
	.align		4
.L_326:
        /*0018*/ 	.byte	0x03, 0x50
        /*001a*/ 	.short	0x0000


	//----- nvinfo : EIATTR_MAXREG_COUNT
	.align		4
        /*001c*/ 	.byte	0x03, 0x1b
        /*001e*/ 	.short	0x00ff


	//----- nvinfo : EIATTR_MERCURY_ISA_VERSION
	.align		4
        /*0020*/ 	.byte	0x03, 0x5f
        /*0022*/ 	.short	0x0101


	//----- nvinfo : EIATTR_EXIT_INSTR_OFFSETS
	.align		4
        /*0024*/ 	.byte	0x04, 0x1c
        /*0026*/ 	.short	(.L_328 - .L_327)


	//   ....[0]....
.L_327:
        /*0028*/ 	.word	0x00000010


	//----- nvinfo : EIATTR_MAX_THREADS
	.align		4
.L_328:
        /*002c*/ 	.byte	0x04, 0x05
        /*002e*/ 	.short	(.L_330 - .L_329)
.L_329:
        /*0030*/ 	.word	0x00000100
        /*0034*/ 	.word	0x00000001
        /*0038*/ 	.word	0x00000001


	//----- nvinfo : EIATTR_CBANK_PARAM_SIZE
	.align		4
.L_330:
        /*003c*/ 	.byte	0x03, 0x19
        /*003e*/ 	.short	0x0438


	//----- nvinfo : EIATTR_PARAM_CBANK
	.align		4
        /*0040*/ 	.byte	0x04, 0x0a
        /*0042*/ 	.short	(.L_332 - .L_331)
	.align		4
.L_331:
        /*0044*/ 	.word	index@(.nv.constant0._ZN7cutlass13device_kernelIN5flash19enable_sm80_to_sm89INS1_16FlashAttnFwdSm80INS1_25CollectiveMainloopFwdSm80ILi8ELi1ELb0EN4cute5tupleIJNS5_1CILi128EEENS7_ILi64EEENS7_ILi192EEEEEELi192ENS_6half_tEfNS_4arch4Sm80ELb1ELb0ELb1ELb1ELb0ELb1ELb1ELb1EEENS1_21CollectiveEpilogueFwdINS6_IJS8_SA_S9_EEENS6_IJNS7_ILi1EEESI_SI_EEESC_SE_Li256ELb1ELb1ELb1ELb0EEENS1_36VarlenDynamicPersistentTileSchedulerILi128ELi64ELi256ELi256ELb1ELb1ELb0ELb1ELb1ELb1EEEEEEEEEvNT_6ParamsE)
        /*0048*/ 	.short	0x0210
        /*004a*/ 	.short	0x0438


	//----- nvinfo : EIATTR_SW_WAR
	.align		4
.L_332:
        /*004c*/ 	.byte	0x04, 0x36
        /*004e*/ 	.short	(.L_334 - .L_333)
.L_333:
        /*0050*/ 	.word	0x00000008
.L_334:


//--------------------- .nv.info._ZN7cutlass13device_kernelIN5flash19enable_sm80_to_sm89INS1_16FlashAttnFwdSm80INS1_25CollectiveMainloopFwdSm80ILi8ELi2ELb1EN4cute5tupleIJNS5_1CILi128EEENS7_ILi96EEENS7_ILi192EEEEEELi192ENS_6half_tEfNS_4arch4Sm80ELb0ELb0ELb1ELb0ELb0ELb0ELb1ELb1EEENS1_21CollectiveEpilogueFwdINS6_IJS8_SA_S9_EEENS6_IJNS7_ILi1EEESI_SI_EEESC_SE_Li256ELb0ELb1ELb1ELb0EEENS1_19SingleTileSchedulerILb0ELb1ELb1ELi128EEEEEEEEEvNT_6ParamsE --------------------------
	.section	.nv.info._ZN7cutlass13device_kernelIN5flash19enable_sm80_to_sm89INS1_16FlashAttnFwdSm80INS1_25CollectiveMainloopFwdSm80ILi8ELi2ELb1EN4cute5tupleIJNS5_1CILi128EEENS7_ILi96EEENS7_ILi192EEEEEELi192ENS_6half_tEfNS_4arch4Sm80ELb0ELb0ELb1ELb0ELb0ELb0ELb1ELb1EEENS1_21CollectiveEpilogueFwdINS6_IJS8_SA_S9_EEENS6_IJNS7_ILi1EEESI_SI_EEESC_SE_Li256ELb0ELb1ELb1ELb0EEENS1_19SingleTileSchedulerILb0ELb1ELb1ELi128EEEEEEEEEvNT_6ParamsE,"",@"SHT_CUDA_INFO"
	.sectionflags	@""
	.align	4


	//----- nvinfo : EIATTR_CUDA_API_VERSION
	.align		4
        /*0000*/ 	.byte	0x04, 0x37
        /*0002*/ 	.short	(.L_336 - .L_335)
.L_335:
        /*0004*/ 	.word	0x00000082


	//----- nvinfo : EIATTR_KPARAM_INFO
	.align		4
.L_336:
        /*0008*/ 	.byte	0x04, 0x17
        /*000a*/ 	.short	(.L_338 - .L_337)
.L_337:
        /*000c*/ 	.word	0x00000000
        /*0010*/ 	.short	0x0000
        /*0012*/ 	.short	0x0000
        /*0014*/ 	.byte	0x00, 0xf0, 0x61, 0x10


	//----- nvinfo : EIATTR_SPARSE_MMA_MASK
	.align		4
.L_338:
        /*0018*/ 	.byte	0x03, 0x50
        /*001a*/ 	.short	0x0000


	//----- nvinfo : EIATTR_MAXREG_COUNT
	.align		4
        /*001c*/ 	.byte	0x03, 0x1b
        /*001e*/ 	.short	0x00ff


	//----- nvinfo : EIATTR_MERCURY_ISA_VERSION
	.align		4
        /*0020*/ 	.byte	0x03, 0x5f
        /*0022*/ 	.short	0x0101


	//----- nvinfo : EIATTR_EXIT_INSTR_OFFSETS
	.align		4
        /*0024*/ 	.byte	0x04, 0x1c
        /*0026*/ 	.short	(.L_340 - .L_339)


	//   ....[0]....
.L_339:
        /*0028*/ 	.word	0x00000010


	//----- nvinfo : EIATTR_MAX_THREADS
	.align		4
.L_340:
        /*002c*/ 	.byte	0x04, 0x05
        /*002e*/ 	.short	(.L_342 - .L_341)
.L_341:
        /*0030*/ 	.word	0x00000100
        /*0034*/ 	.word	0x00000001
        /*0038*/ 	.word	0x00000001


	//----- nvinfo : EIATTR_CBANK_PARAM_SIZE
	.align		4
.L_342:
        /*003c*/ 	.byte	0x03, 0x19
        /*003e*/ 	.short	0x0418


	//----- nvinfo : EIATTR_PARAM_CBANK
	.align		4
        /*0040*/ 	.byte	0x04, 0x0a
        /*0042*/ 	.short	(.L_344 - .L_343)
	.align		4
.L_343:
        /*0044*/ 	.word	index@(.nv.constant0._ZN7cutlass13device_kernelIN5flash19enable_sm80_to_sm89INS1_16FlashAttnFwdSm80INS1_25CollectiveMainloopFwdSm80ILi8ELi2ELb1EN4cute5tupleIJNS5_1CILi128EEENS7_ILi96EEENS7_ILi192EEEEEELi192ENS_6half_tEfNS_4arch4Sm80ELb0ELb0ELb1ELb0ELb0ELb0ELb1ELb1EEENS1_21CollectiveEpilogueFwdINS6_IJS8_SA_S9_EEENS6_IJNS7_ILi1EEESI_SI_EEESC_SE_Li256ELb0ELb1ELb1ELb0EEENS1_19SingleTileSchedulerILb0ELb1ELb1ELi128EEEEEEEEEvNT_6ParamsE)
        /*0048*/ 	.short	0x0210
        /*004a*/ 	.short	0x0418


	//----- nvinfo : EIATTR_SW_WAR
	.align		4
.L_344:
        /*004c*/ 	.byte	0x04, 0x36
        /*004e*/ 	.short	(.L_346 - .L_345)
.L_345:
        /*0050*/ 	.word	0x00000008
.L_346:


//--------------------- .nv.info._ZN7cutlass13device_kernelIN5flash19enable_sm80_to_sm89INS1_16FlashAttnFwdSm80INS1_25CollectiveMainloopFwdSm80ILi8ELi2ELb0EN4cute5tupleIJNS5_1CILi128EEENS7_ILi64EEENS7_ILi192EEEEEELi192ENS_6half_tEfNS_4arch4Sm80ELb0ELb0ELb1ELb1ELb0ELb0ELb1ELb1EEENS1_21CollectiveEpilogueFwdINS6_IJS8_SA_S9_EEENS6_IJNS7_ILi1EEESI_SI_EEESC_SE_Li256ELb1ELb1ELb1ELb0EEENS1_36VarlenDynamicPersistentTileSchedulerILi128ELi64ELi256ELi256ELb1ELb1ELb0ELb0ELb1ELb1EEEEEEEEEvNT_6ParamsE --------------------------
	.section	.nv.info._ZN7cutlass13device_kernelIN5flash19enable_sm80_to_sm89INS1_16FlashAttnFwdSm80INS1_25CollectiveMainloopFwdSm80ILi8ELi2ELb0EN4cute5tupleIJNS5_1CILi128EEENS7_ILi64EEENS7_ILi192EEEEEELi192ENS_6half_tEfNS_4arch4Sm80ELb0ELb0ELb1ELb1ELb0ELb0ELb1ELb1EEENS1_21CollectiveEpilogueFwdINS6_IJS8_SA_S9_EEENS6_IJNS7_ILi1EEESI_SI_EEESC_SE_Li256ELb1ELb1ELb1ELb0EEENS1_36VarlenDynamicPersistentTileSchedulerILi128ELi64ELi256ELi256ELb1ELb1ELb0ELb0ELb1ELb1EEEEEEEEEvNT_6ParamsE,"",@"SHT_CUDA_INFO"
	.sectionflags	@""
	.align	4


	//----- nvinfo : EIATTR_CUDA_API_VERSION
	.align		4
        /*0000*/ 	.byte	0x04, 0x37
        /*0002*/ 	.short	(.L_348 - .L_347)
.L_347:
        /*0004*/ 	.word	0x00000082


	//----- nvinfo : EIATTR_KPARAM_INFO
	.align		4
.L_348:
        /*0008*/ 	.byte	0x04, 0x17
        /*000a*/ 	.short	(.L_350 - .L_349)
.L_349:
        /*000c*/ 	.word	0x00000000
        /*0010*/ 	.short	0x0000
        /*0012*/ 	.short	0x0000
        /*0014*/ 	.byte	0x00, 0xf0, 0xe1, 0x10


	//----- nvinfo : EIATTR_SPARSE_MMA_MASK
	.align		4
.L_350:
        /*0018*/ 	.byte	0x03, 0x50
        /*001a*/ 	.short	0x0000


	//----- nvinfo : EIATTR_MAXREG_COUNT
	.align		4
        /*001c*/ 	.byte	0x03, 0x1b
        /*001e*/ 	.short	0x00ff


	//----- nvinfo : EIATTR_MERCURY_ISA_VERSION
	.align		4
        /*0020*/ 	.byte	0x03, 0x5f
        /*0022*/ 	.short	0x0101


	//----- nvinfo : EIATTR_EXIT_INSTR_OFFSETS
	.align		4
        /*0024*/ 	.byte	0x04, 0x1c
        /*0026*/ 	.short	(.L_352 - .L_351)


	//   ....[0]....
.L_351:
        /*0028*/ 	.word	0x00000010


	//----- nvinfo : EIATTR_MAX_THREADS
	.align		4
.L_352:
        /*002c*/ 	.byte	0x04, 0x05
        /*002e*/ 	.short	(.L_354 - .L_353)
.L_353:
        /*0030*/ 	.word	0x00000100
        /*0034*/ 	.word	0x00000001
        /*0038*/ 	.word	0x00000001


	//----- nvinfo : EIATTR_CBANK_PARAM_SIZE
	.align		4
.L_354:
        /*003c*/ 	.byte	0x03, 0x19
        /*003e*/ 	.short	0x0438


	//----- nvinfo : EIATTR_PARAM_CBANK
	.align		4
        /*0040*/ 	.byte	0x04, 0x0a
        /*0042*/ 	.short	(.L_356 - .L_355)
	.align		4
.L_355:
        /*0044*/ 	.word	index@(.nv.constant0._ZN7cutlass13device_kernelIN5flash19enable_sm80_to_sm89INS1_16FlashAttnFwdSm80INS1_25CollectiveMainloopFwdSm80ILi8ELi2ELb0EN4cute5tupleIJNS5_1CILi128EEENS7_ILi64EEENS7_ILi192EEEEEELi192ENS_6half_tEfNS_4arch4Sm80ELb0ELb0ELb1ELb1ELb0ELb0ELb1ELb1EEENS1_21CollectiveEpilogueFwdINS6_IJS8_SA_S9_EEENS6_IJNS7_ILi1EEESI_SI_EEESC_SE_Li256ELb1ELb1ELb1ELb0EEENS1_36VarlenDynamicPersistentTileSchedulerILi128ELi64ELi256ELi256ELb1ELb1ELb0ELb0ELb1ELb1EEEEEEEEEvNT_6ParamsE)
        /*0048*/ 	.short	0x0210
        /*004a*/ 	.short	0x0438


	//----- nvinfo : EIATTR_SW_WAR
	.align		4
.L_356:
        /*004c*/ 	.byte	0x04, 0x36
        /*004e*/ 	.short	(.L_358 - .L_357)
.L_357:
        /*0050*/ 	.word	0x00000008
.L_358:


//--------------------- .nv.info._ZN7cutlass13device_kernelIN5flash19enable_sm80_to_sm89INS1_16FlashAttnFwdSm80INS1_25CollectiveMainloopFwdSm80ILi8ELi2ELb0EN4cute5tupleIJNS5_1CILi128EEENS7_ILi64EEENS7_ILi192EEEEEELi192ENS_6half_tEfNS_4arch4Sm80ELb0ELb0ELb1ELb1ELb0ELb1ELb1ELb1EEENS1_21CollectiveEpilogueFwdINS6_IJS8_SA_S9_EEENS6_IJNS7_ILi1EEESI_SI_EEESC_SE_Li256ELb1ELb1ELb1ELb0EEENS1_36VarlenDynamicPersistentTileSchedulerILi128ELi64ELi256ELi256ELb1ELb1ELb0ELb0ELb1ELb1EEEEEEEEEvNT_6ParamsE --------------------------
	.section	.nv.info._ZN7cutlass13device_kernelIN5flash19enable_sm80_to_sm89INS1_16FlashAttnFwdSm80INS1_25CollectiveMainloopFwdSm80ILi8ELi2ELb0EN4cute5tupleIJNS5_1CILi128EEENS7_ILi64EEENS7_ILi192EEEEEELi192ENS_6half_tEfNS_4arch4Sm80ELb0ELb0ELb1ELb1ELb0ELb1ELb1ELb1EEENS1_21CollectiveEpilogueFwdINS6_IJS8_SA_S9_EEENS6_IJNS7_ILi1EEESI_SI_EEESC_SE_Li256ELb1ELb1ELb1ELb0EEENS1_36VarlenDynamicPersistentTileSchedulerILi128ELi64ELi256ELi256ELb1ELb1ELb0ELb0ELb1ELb1EEEEEEEEEvNT_6ParamsE,"",@"SHT_CUDA_INFO"
	.sectionflags	@""
	.align	4


	//----- nvinfo : EIATTR_CUDA_API_VERSION
	.align		4
        /*0000*/ 	.byte	0x04, 0x37
        /*0002*/ 	.short	(.L_360 - .L_359)
.L_359:
        /*0004*/ 	.word	0x00000082


	//----- nvinfo : EIATTR_KPARAM_INFO
	.align		4
.L_360:
        /*0008*/ 	.byte	0x04, 0x17
        /*000a*/ 	.short	(.L_362 - .L_361)
.L_361:
        /*000c*/ 	.word	0x00000000
        /*0010*/ 	.short	0x0000
        /*0012*/ 	.short	0x0000
        /*0014*/ 	.byte	0x00, 0xf0, 0xe1, 0x10


	//----- nvinfo : EIATTR_SPARSE_MMA_MASK
	.align		4
.L_362:
        /*0018*/ 	.byte	0x03, 0x50
        /*001a*/ 	.short	0x0000


	//----- nvinfo : EIATTR_MAXREG_COUNT
	.align		4
        /*001c*/ 	.byte	0x03, 0x1b
        /*001e*/ 	.short	0x00ff


	//----- nvinfo : EIATTR_MERCURY_ISA_VERSION
	.align		4
        /*0020*/ 	.byte	0x03, 0x5f
        /*0022*/ 	.short	0x0101


	//----- nvinfo : EIATTR_EXIT_INSTR_OFFSETS
	.align		4
        /*0024*/ 	.byte	0x04, 0x1c
        /*0026*/ 	.short	(.L_364 - .L_363)


	//   ....[0]....
.L_363:
        /*0028*/ 	.word	0x00000010


	//----- nvinfo : EIATTR_MAX_THREADS
	.align		4
.L_364:
        /*002c*/ 	.byte	0x04, 0x05
        /*002e*/ 	.short	(.L_366 - .L_365)
.L_365:
        /*0030*/ 	.word	0x00000100
        /*0034*/ 	.word	0x00000001
        /*0038*/ 	.word	0x00000001


	//----- nvinfo : EIATTR_CBANK_PARAM_SIZE
	.align		4
.L_366:
        /*003c*/ 	.byte	0x03, 0x19
        /*003e*/ 	.short	0x0438


	//----- nvinfo : EIATTR_PARAM_CBANK
	.align		4
        /*0040*/ 	.byte	0x04, 0x0a
        /*0042*/ 	.short	(.L_368 - .L_367)
	.align		4
.L_367:
        /*0044*/ 	.word	index@(.nv.constant0._ZN7cutlass13device_kernelIN5flash19enable_sm80_to_sm89INS1_16FlashAttnFwdSm80INS1_25CollectiveMainloopFwdSm80ILi8ELi2ELb0EN4cute5tupleIJNS5_1CILi128EEENS7_ILi64EEENS7_ILi192EEEEEELi192ENS_6half_tEfNS_4arch4Sm80ELb0ELb0ELb1ELb1ELb0ELb1ELb1ELb1EEENS1_21CollectiveEpilogueFwdINS6_IJS8_SA_S9_EEENS6_IJNS7_ILi1EEESI_SI_EEESC_SE_Li256ELb1ELb1ELb1ELb0EEENS1_36VarlenDynamicPersistentTileSchedulerILi128ELi64ELi256ELi256ELb1ELb1ELb0ELb0ELb1ELb1EEEEEEEEEvNT_6ParamsE)
        /*0048*/ 	.short	0x0210
        /*004a*/ 	.short	0x0438


	//----- nvinfo : EIATTR_SW_WAR
	.align		4
.L_368:
        /*004c*/ 	.byte	0x04, 0x36
        /*004e*/ 	.short	(.L_370 - .L_369)
.L_369:
        /*0050*/ 	.word	0x00000008
.L_370:


//--------------------- .nv.info._ZN7cutlass13device_kernelIN5flash19enable_sm80_to_sm89INS1_16FlashAttnFwdSm80INS1_25CollectiveMainloopFwdSm80ILi8ELi2ELb0EN4cute5tupleIJNS5_1CILi128EEENS7_ILi64EEENS7_ILi192EEEEEELi192ENS_6half_tEfNS_4arch4Sm80ELb0ELb1ELb1ELb0ELb0ELb0ELb1ELb1EEENS1_21CollectiveEpilogueFwdINS6_IJS8_SA_S9_EEENS6_IJNS7_ILi1EEESI_SI_EEESC_SE_Li256ELb0ELb1ELb1ELb0EEENS1_19SingleTileSchedulerILb0ELb1ELb1ELi128EEEEEEEEEvNT_6ParamsE --------------------------
	.section	.nv.info._ZN7cutlass13device_kernelIN5flash19enable_sm80_to_sm89INS1_16FlashAttnFwdSm80INS1_25CollectiveMainloopFwdSm80ILi8ELi2ELb0EN4cute5tupleIJNS5_1CILi128EEENS7_ILi64EEENS7_ILi192EEEEEELi192ENS_6half_tEfNS_4arch4Sm80ELb0ELb1ELb1ELb0ELb0ELb0ELb1ELb1EEENS1_21CollectiveEpilogueFwdINS6_IJS8_SA_S9_EEENS6_IJNS7_ILi1EEESI_SI_EEESC_SE_Li256ELb0ELb1ELb1ELb0EEENS1_19SingleTileSchedulerILb0ELb1ELb1ELi128EEEEEEEEEvNT_6ParamsE,"",@"SHT_CUDA_INFO"
	.sectionflags	@""
	.align	4


	//----- nvinfo : EIATTR_CUDA_API_VERSION
	.align		4
        /*0000*/ 	.byte	0x04, 0x37
        /*0002*/ 	.short	(.L_372 - .L_371)
.L_371:
        /*0004*/ 	.word	0x00000082


	//----- nvinfo : EIATTR_KPARAM_INFO
	.align		4
.L_372:
        /*0008*/ 	.byte	0x04, 0x17
        /*000a*/ 	.short	(.L_374 - .L_373)
.L_373:
        /*000c*/ 	.word	0x00000000
        /*0010*/ 	.short	0x0000
        /*0012*/ 	.short	0x0000
        /*0014*/ 	.byte	0x00, 0xf0, 0x61, 0x10


	//----- nvinfo : EIATTR_SPARSE_MMA_MASK
	.align		4
.L_374:
        /*0018*/ 	.byte	0x03, 0x50
        /*001a*/ 	.short	0x0000


	//----- nvinfo : EIATTR_MAXREG_COUNT
	.align		4
        /*001c*/ 	.byte	0x03, 0x1b
        /*001e*/ 	.short	0x00ff


	//----- nvinfo : EIATTR_MERCURY_ISA_VERSION
	.align		4
        /*0020*/ 	.byte	0x03, 0x5f
        /*0022*/ 	.short	0x0101


	//----- nvinfo : EIATTR_EXIT_INSTR_OFFSETS
	.align		4
        /*0024*/ 	.byte	0x04, 0x1c
        /*0026*/ 	.short	(.L_376 - .L_375)


	//   ....[0]....
.L_375:
        /*0028*/ 	.word	0x00000010


	//----- nvinfo : EIATTR_MAX_THREADS
	.align		4
.L_376:
        /*002c*/ 	.byte	0x04, 0x05
        /*002e*/ 	.short	(.L_378 - .L_377)
.L_377:
        /*0030*/ 	.word	0x00000100
        /*0034*/ 	.word	0x00000001
        /*0038*/ 	.word	0x00000001


	//----- nvinfo : EIATTR_CBANK_PARAM_SIZE
	.align		4
.L_378:
        /*003c*/ 	.byte	0x03, 0x19
        /*003e*/ 	.short	0x0418


	//----- nvinfo : EIATTR_PARAM_CBANK
	.align		4
        /*0040*/ 	.byte	0x04, 0x0a
        /*0042*/ 	.short	(.L_380 - .L_379)
	.align		4
.L_379:
        /*0044*/ 	.word	index@(.nv.constant0._ZN7cutlass13device_kernelIN5flash19enable_sm80_to_sm89INS1_16FlashAttnFwdSm80INS1_25CollectiveMainloopFwdSm80ILi8ELi2ELb0EN4cute5tupleIJNS5_1CILi128EEENS7_ILi64EEENS7_ILi192EEEEEELi192ENS_6half_tEfNS_4arch4Sm80ELb0ELb1ELb1ELb0ELb0ELb0ELb1ELb1EEENS1_21CollectiveEpilogueFwdINS6_IJS8_SA_S9_EEENS6_IJNS7_ILi1EEESI_SI_EEESC_SE_Li256ELb0ELb1ELb1ELb0EEENS1_19SingleTileSchedulerILb0ELb1ELb1ELi128EEEEEEEEEvNT_6ParamsE)
        /*0048*/ 	.short	0x0210
        /*004a*/ 	.short	0x0418


	//----- nvinfo : EIATTR_SW_WAR
	.align		4
.L_380:
        /*004c*/ 	.byte	0x04, 0x36
        /*004e*/ 	.short	(.L_382 - .L_381)
.L_381:
        /*0050*/ 	.word	0x00000008
.L_382:


//--------------------- .nv.info._ZN7cutlass13device_kernelIN5flash19enable_sm80_to_sm89INS1_16FlashAttnFwdSm80INS1_25CollectiveMainloopFwdSm80ILi8ELi2ELb0EN4cute5tupleIJNS5_1CILi128EEENS7_ILi64EEENS7_ILi192EEEEEELi192ENS_6half_tEfNS_4arch4Sm80ELb0ELb1ELb1ELb1ELb0ELb0ELb1ELb1EEENS1_21CollectiveEpilogueFwdINS6_IJS8_SA_S9_EEENS6_IJNS7_ILi1EEESI_SI_EEESC_SE_Li256ELb1ELb1ELb1ELb0EEENS1_36VarlenDynamicPersistentTileSchedulerILi128ELi64ELi256ELi256ELb1ELb1ELb0ELb1ELb0ELb1EEEEEEEEEvNT_6ParamsE --------------------------
	.section	.nv.info._ZN7cutlass13device_kernelIN5flash19enable_sm80_to_sm89INS1_16FlashAttnFwdSm80INS1_25CollectiveMainloopFwdSm80ILi8ELi2ELb0EN4cute5tupleIJNS5_1CILi128EEENS7_ILi64EEENS7_ILi192EEEEEELi192ENS_6half_tEfNS_4arch4Sm80ELb0ELb1ELb1ELb1ELb0ELb0ELb1ELb1EEENS1_21CollectiveEpilogueFwdINS6_IJS8_SA_S9_EEENS6_IJNS7_ILi1EEESI_SI_EEESC_SE_Li256ELb1ELb1ELb1ELb0EEENS1_36VarlenDynamicPersistentTileSchedulerILi128ELi64ELi256ELi256ELb1ELb1ELb0ELb1ELb0ELb1EEEEEEEEEvNT_6ParamsE,"",@"SHT_CUDA_INFO"
	.sectionflags	@""
	.align	4


	//----- nvinfo : EIATTR_CUDA_API_VERSION
	.align		4
        /*0000*/ 	.byte	0x04, 0x37
        /*0002*/ 	.short	(.L_384 - .L_383)
.L_383:
        /*0004*/ 	.word	0x00000082


	//----- nvinfo : EIATTR_KPARAM_INFO
	.align		4
.L_384:
        /*0008*/ 	.byte	0x04, 0x17
        /*000a*/ 	.short	(.L_386 - .L_385)
.L_385:
        /*000c*/ 	.word	0x00000000
        /*0010*/ 	.short	0x0000
        /*0012*/ 	.short	0x0000
        /*0014*/ 	.byte	0x00, 0xf0, 0xe1, 0x10


	//----- nvinfo : EIATTR_SPARSE_MMA_MASK
	.align		4
.L_386:
        /*0018*/ 	.byte	0x03, 0x50
        /*001a*/ 	.short	0x0000


	//----- nvinfo : EIATTR_MAXREG_COUNT
	.align		4
        /*001c*/ 	.byte	0x03, 0x1b
        /*001e*/ 	.short	0x00ff


	//----- nvinfo : EIATTR_MERCURY_ISA_VERSION
	.align		4
        /*0020*/ 	.byte	0x03, 0x5f
        /*0022*/ 	.short	0x0101


	//----- nvinfo : EIATTR_EXIT_INSTR_OFFSETS
	.align		4
        /*0024*/ 	.byte	0x04, 0x1c
        /*0026*/ 	.short	(.L_388 - .L_387)


	//   ....[0]....
.L_387:
        /*0028*/ 	.word	0x00000010


	//----- nvinfo : EIATTR_MAX_THREADS
	.align		4
.L_388:
        /*002c*/ 	.byte	0x04, 0x05
        /*002e*/ 	.short	(.L_390 - .L_389)
.L_389:
        /*0030*/ 	.word	0x00000100
        /*0034*/ 	.word	0x00000001
        /*0038*/ 	.word	0x00000001


	//----- nvinfo : EIATTR_CBANK_PARAM_SIZE
	.align		4
.L_390:
        /*003c*/ 	.byte	0x03, 0x19
        /*003e*/ 	.short	0x0438


	//----- nvinfo : EIATTR_PARAM_CBANK
	.align		4
        /*0040*/ 	.byte	0x04, 0x0a
        /*0042*/ 	.short	(.L_392 - .L_391)
	.align		4
.L_391:
        /*0044*/ 	.word	index@(.nv.constant0._ZN7cutlass13device_kernelIN5flash19enable_sm80_to_sm89INS1_16FlashAttnFwdSm80INS1_25CollectiveMainloopFwdSm80ILi8ELi2ELb0EN4cute5tupleIJNS5_1CILi128EEENS7_ILi64EEENS7_ILi192EEEEEELi192ENS_6half_tEfNS_4arch4Sm80ELb0ELb1ELb1ELb1ELb0ELb0ELb1ELb1EEENS1_21CollectiveEpilogueFwdINS6_IJS8_SA_S9_EEENS6_IJNS7_ILi1EEESI_SI_EEESC_SE_Li256ELb1ELb1ELb1ELb0EEENS1_36VarlenDynamicPersistentTileSchedulerILi128ELi64ELi256ELi256ELb1ELb1ELb0ELb1ELb0ELb1EEEEEEEEEvNT_6ParamsE)
        /*0048*/ 	.short	0x0210
        /*004a*/ 	.short	0x0438


	//----- nvinfo : EIATTR_SW_WAR
	.align		4
.L_392:
        /*004c*/ 	.byte	0x04, 0x36
        /*004e*/ 	.short	(.L_394 - .L_393)
.L_393:
        /*0050*/ 	.word	0x00000008
.L_394:


//--------------------- .nv.info._ZN7cutlass13device_kernelIN5flash19enable_sm80_to_sm89INS1_16FlashAttnFwdSm80INS1_25CollectiveMainloopFwdSm80ILi8ELi2ELb0EN4cute5tupleIJNS5_1CILi128EEENS7_ILi64EEENS7_ILi192EEEEEELi192ENS_6half_tEfNS_4arch4Sm80ELb0ELb1ELb1ELb1ELb0ELb1ELb1ELb1EEENS1_21CollectiveEpilogueFwdINS6_IJS8_SA_S9_EEENS6_IJNS7_ILi1EEESI_SI_EEESC_SE_Li256ELb1ELb1ELb1ELb0EEENS1_36VarlenDynamicPersistentTileSchedulerILi128ELi64ELi256ELi256ELb1ELb1ELb0ELb1ELb0ELb1EEEEEEEEEvNT_6ParamsE --------------------------
	.section	.nv.info._ZN7cutlass13device_kernelIN5flash19enable_sm80_to_sm89INS1_16FlashAttnFwdSm80INS1_25CollectiveMainloopFwdSm80ILi8ELi2ELb0EN4cute5tupleIJNS5_1CILi128EEENS7_ILi64EEENS7_ILi192EEEEEELi192ENS_6half_tEfNS_4arch4Sm80ELb0ELb1ELb1ELb1ELb0ELb1ELb1ELb1EEENS1_21CollectiveEpilogueFwdINS6_IJS8_SA_S9_EEENS6_IJNS7_ILi1EEESI_SI_EEESC_SE_Li256ELb1ELb1ELb1ELb0EEENS1_36VarlenDynamicPersistentTileSchedulerILi128ELi64ELi256ELi256ELb1ELb1ELb0ELb1ELb0ELb1EEEEEEEEEvNT_6ParamsE,"",@"SHT_CUDA_INFO"
	.sectionflags	@""
	.align	4


	//----- nvinfo : EIATTR_CUDA_API_VERSION
	.align		4
        /*0000*/ 	.byte	0x04, 0x37
        /*0002*/ 	.short	(.L_396 - .L_395)
.L_395:
        /*0004*/ 	.word	0x00000082


	//----- nvinfo : EIATTR_KPARAM_INFO
	.align		4
.L_396:
        /*0008*/ 	.byte	0x04, 0x17
        /*000a*/ 	.short	(.L_398 - .L_397)
.L_397:
        /*000c*/ 	.word	0x00000000
        /*0010*/ 	.short	0x0000
        /*0012*/ 	.short	0x0000
        /*0014*/ 	.byte	0x00, 0xf0, 0xe1, 0x10


	//----- nvinfo : EIATTR_SPARSE_MMA_MASK
	.align		4
.L_398:
        /*0018*/ 	.byte	0x03, 0x50
        /*001a*/ 	.short	0x0000


	//----- nvinfo : EIATTR_MAXREG_COUNT
	.align		4
        /*001c*/ 	.byte	0x03, 0x1b
        /*001e*/ 	.short	0x00ff


	//----- nvinfo : EIATTR_MERCURY_ISA_VERSION
	.align		4
        /*0020*/ 	.byte	0x03, 0x5f
        /*0022*/ 	.short	0x0101


	//----- nvinfo : EIATTR_EXIT_INSTR_OFFSETS
	.align		4
        /*0024*/ 	.byte	0x04, 0x1c
        /*0026*/ 	.short	(.L_400 - .L_399)


	//   ....[0]....
.L_399:
        /*0028*/ 	.word	0x00000010


	//----- nvinfo : EIATTR_MAX_THREADS
	.align		4
.L_400:
        /*002c*/ 	.byte	0x04, 0x05
        /*002e*/ 	.short	(.L_402 - .L_401)
.L_401:
        /*0030*/ 	.word	0x00000100
        /*0034*/ 	.word	0x00000001
        /*0038*/ 	.word	0x00000001


	//----- nvinfo : EIATTR_CBANK_PARAM_SIZE
	.align		4
.L_402:
        /*003c*/ 	.byte	0x03, 0x19
        /*003e*/ 	.short	0x0438


	//----- nvinfo : EIATTR_PARAM_CBANK
	.align		4
        /*0040*/ 	.byte	0x04, 0x0a
        /*0042*/ 	.short	(.L_404 - .L_403)
	.align		4
.L_403:
        /*0044*/ 	.word	index@(.nv.constant0._ZN7cutlass13device_kernelIN5flash19enable_sm80_to_sm89INS1_16FlashAttnFwdSm80INS1_25CollectiveMainloopFwdSm80ILi8ELi2ELb0EN4cute5tupleIJNS5_1CILi128EEENS7_ILi64EEENS7_ILi192EEEEEELi192ENS_6half_tEfNS_4arch4Sm80ELb0ELb1ELb1ELb1ELb0ELb1ELb1ELb1EEENS1_21CollectiveEpilogueFwdINS6_IJS8_SA_S9_EEENS6_IJNS7_ILi1EEESI_SI_EEESC_SE_Li256ELb1ELb1ELb1ELb0EEENS1_36VarlenDynamicPersistentTileSchedulerILi128ELi64ELi256ELi256ELb1ELb1ELb0ELb1ELb0ELb1EEEEEEEEEvNT_6ParamsE)
        /*0048*/ 	.short	0x0210
        /*004a*/ 	.short	0x0438


	//----- nvinfo : EIATTR_SW_WAR
	.align		4
.L_404:
        /*004c*/ 	.byte	0x04, 0x36
        /*004e*/ 	.short	(.L_406 - .L_405)
.L_405:
        /*0050*/ 	.word	0x00000008
.L_406:


//--------------------- .nv.info._ZN7cutlass13device_kernelIN5flash19enable_sm80_to_sm89INS1_16FlashAttnFwdSm80INS1_25CollectiveMainloopFwdSm80ILi8ELi2ELb1EN4cute5tupleIJNS5_1CILi128EEENS7_ILi96EEENS7_ILi192EEEEEELi192ENS_6half_tEfNS_4arch4Sm80ELb1ELb0ELb1ELb0ELb0ELb0ELb1ELb1EEENS1_21CollectiveEpilogueFwdINS6_IJS8_SA_S9_EEENS6_IJNS7_ILi1EEESI_SI_EEESC_SE_Li256ELb0ELb1ELb1ELb0EEENS1_30DynamicPersistentTileSchedulerILi256ELi256ELb1ELb1ELb0EEEEEEEEEvNT_6ParamsE --------------------------
	.section	.nv.info._ZN7cutlass13device_kernelIN5flash19enable_sm80_to_sm89INS1_16FlashAttnFwdSm80INS1_25CollectiveMainloopFwdSm80ILi8ELi2ELb1EN4cute5tupleIJNS5_1CILi128EEENS7_ILi96EEENS7_ILi192EEEEEELi192ENS_6half_tEfNS_4arch4Sm80ELb1ELb0ELb1ELb0ELb0ELb0ELb1ELb1EEENS1_21CollectiveEpilogueFwdINS6_IJS8_SA_S9_EEENS6_IJNS7_ILi1EEESI_SI_EEESC_SE_Li256ELb0ELb1ELb1ELb0EEENS1_30DynamicPersistentTileSchedulerILi256ELi256ELb1ELb1ELb0EEEEEEEEEvNT_6ParamsE,"",@"SHT_CUDA_INFO"
	.sectionflags	@""
	.align	4


	//----- nvinfo : EIATTR_CUDA_API_VERSION
	.align		4
        /*0000*/ 	.byte	0x04, 0x37
        /*0002*/ 	.short	(.L_408 - .L_407)
.L_407:
        /*0004*/ 	.word	0x00000082


	//----- nvinfo : EIATTR_KPARAM_INFO
	.align		4
.L_408:
        /*0008*/ 	.byte	0x04, 0x17
        /*000a*/ 	.short	(.L_410 - .L_409)
.L_409:
        /*000c*/ 	.word	0x00000000
        /*0010*/ 	.short	0x0000
        /*0012*/ 	.short	0x0000
        /*0014*/ 	.byte	0x00, 0xf0, 0xa1, 0x10


	//----- nvinfo : EIATTR_SPARSE_MMA_MASK
	.align		4
.L_410:
        /*0018*/ 	.byte	0x03, 0x50
        /*001a*/ 	.short	0x0000


	//----- nvinfo : EIATTR_MAXREG_COUNT
	.align		4
        /*001c*/ 	.byte	0x03, 0x1b
        /*001e*/ 	.short	0x00ff


	//----- nvinfo : EIATTR_MERCURY_ISA_VERSION
	.align		4
        /*0020*/ 	.byte	0x03, 0x5f
        /*0022*/ 	.short	0x0101


	//----- nvinfo : EIATTR_EXIT_INSTR_OFFSETS
	.align		4
        /*0024*/ 	.byte	0x04, 0x1c
        /*0026*/ 	.short	(.L_412 - .L_411)


	//   ....[0]....
.L_411:
        /*0028*/ 	.word	0x00000010


	//----- nvinfo : EIATTR_MAX_THREADS
	.align		4
.L_412:
        /*002c*/ 	.byte	0x04, 0x05
        /*002e*/ 	.short	(.L_414 - .L_413)
.L_413:
        /*0030*/ 	.word	0x00000100
        /*0034*/ 	.word	0x00000001
        /*0038*/ 	.word	0x00000001


	//----- nvinfo : EIATTR_CBANK_PARAM_SIZE
	.align		4
.L_414:
        /*003c*/ 	.byte	0x03, 0x19
        /*003e*/ 	.short	0x0428


	//----- nvinfo : EIATTR_PARAM_CBANK
	.align		4
        /*0040*/ 	.byte	0x04, 0x0a
        /*0042*/ 	.short	(.L_416 - .L_415)
	.align		4
.L_415:
        /*0044*/ 	.word	index@(.nv.constant0._ZN7cutlass13device_kernelIN5flash19enable_sm80_to_sm89INS1_16FlashAttnFwdSm80INS1_25CollectiveMainloopFwdSm80ILi8ELi2ELb1EN4cute5tupleIJNS5_1CILi128EEENS7_ILi96EEENS7_ILi192EEEEEELi192ENS_6half_tEfNS_4arch4Sm80ELb1ELb0ELb1ELb0ELb0ELb0ELb1ELb1EEENS1_21CollectiveEpilogueFwdINS6_IJS8_SA_S9_EEENS6_IJNS7_ILi1EEESI_SI_EEESC_SE_Li256ELb0ELb1ELb1ELb0EEENS1_30DynamicPersistentTileSchedulerILi256ELi256ELb1ELb1ELb0EEEEEEEEEvNT_6ParamsE)
        /*0048*/ 	.short	0x0210
        /*004a*/ 	.short	0x0428


	//----- nvinfo : EIATTR_SW_WAR
	.align		4
.L_416:
        /*004c*/ 	.byte	0x04, 0x36
        /*004e*/ 	.short	(.L_418 - .L_417)
.L_417:
        /*0050*/ 	.word	0x00000008
.L_418:


//--------------------- .nv.info._ZN7cutlass13device_kernelIN5flash19enable_sm80_to_sm89INS1_16FlashAttnFwdSm80INS1_25CollectiveMainloopFwdSm80ILi8ELi2ELb0EN4cute5tupleIJNS5_1CILi128EEENS7_ILi64EEENS7_ILi192EEEEEELi192ENS_6half_tEfNS_4arch4Sm80ELb1ELb0ELb1ELb1ELb0ELb0ELb1ELb1EEENS1_21CollectiveEpilogueFwdINS6_IJS8_SA_S9_EEENS6_IJNS7_ILi1EEESI_SI_EEESC_SE_Li256ELb1ELb1ELb1ELb0EEENS1_36VarlenDynamicPersistentTileSchedulerILi128ELi64ELi256ELi256ELb1ELb1ELb0ELb1ELb1ELb1EEEEEEEEEvNT_6ParamsE --------------------------
	.section	.nv.info._ZN7cutlass13device_kernelIN5flash19enable_sm80_to_sm89INS1_16FlashAttnFwdSm80INS1_25CollectiveMainloopFwdSm80ILi8ELi2ELb0EN4cute5tupleIJNS5_1CILi128EEENS7_ILi64EEENS7_ILi192EEEEEELi192ENS_6half_tEfNS_4arch4Sm80ELb1ELb0ELb1ELb1ELb0ELb0ELb1ELb1EEENS1_21CollectiveEpilogueFwdINS6_IJS8_SA_S9_EEENS6_IJNS7_ILi1EEESI_SI_EEESC_SE_Li256ELb1ELb1ELb1ELb0EEENS1_36VarlenDynamicPersistentTileSchedulerILi128ELi64ELi256ELi256ELb1ELb1ELb0ELb1ELb1ELb1EEEEEEEEEvNT_6ParamsE,"",@"SHT_CUDA_INFO"
	.sectionflags	@""
	.align	4


	//----- nvinfo : EIATTR_CUDA_API_VERSION
	.align		4
        /*0000*/ 	.byte	0x04, 0x37
        /*0002*/ 	.short	(.L_420 - .L_419)
.L_419:
        /*0004*/ 	.word	0x00000082


	//----- nvinfo : EIATTR_KPARAM_INFO
	.align		4
.L_420:
        /*0008*/ 	.byte	0x04, 0x17
        /*000a*/ 	.short	(.L_422 - .L_421)
.L_421:
        /*000c*/ 	.word	0x00000000
        /*0010*/ 	.short	0x0000
        /*0012*/ 	.short	0x0000
        /*0014*/ 	.byte	0x00, 0xf0, 0xe1, 0x10


	//----- nvinfo : EIATTR_SPARSE_MMA_MASK
	.align		4
.L_422:
        /*0018*/ 	.byte	0x03, 0x50
        /*001a*/ 	.short	0x0000


	//----- nvinfo : EIATTR_MAXREG_COUNT
	.align		4
        /*001c*/ 	.byte	0x03, 0x1b
        /*001e*/ 	.short	0x00ff


	//----- nvinfo : EIATTR_MERCURY_ISA_VERSION
	.align		4
        /*0020*/ 	.byte	0x03, 0x5f
        /*0022*/ 	.short	0x0101


	//----- nvinfo : EIATTR_EXIT_INSTR_OFFSETS
	.align		4
        /*0024*/ 	.byte	0x04, 0x1c
        /*0026*/ 	.short	(.L_424 - .L_423)


	//   ....[0]....
.L_423:
        /*0028*/ 	.word	0x00000010


	//----- nvinfo : EIATTR_MAX_THREADS
	.align		4
.L_424:
        /*002c*/ 	.byte	0x04, 0x05
        /*002e*/ 	.short	(.L_426 - .L_425)
.L_425:
        /*0030*/ 	.word	0x00000100
        /*0034*/ 	.word	0x00000001
        /*0038*/ 	.word	0x00000001


	//----- nvinfo : EIATTR_CBANK_PARAM_SIZE
	.align		4
.L_426:
        /*003c*/ 	.byte	0x03, 0x19
        /*003e*/ 	.short	0x0438


	//----- nvinfo : EIATTR_PARAM_CBANK
	.align		4
        /*0040*/ 	.byte	0x04, 0x0a
        /*0042*/ 	.short	(.L_428 - .L_427)
	.align		4
.L_427:
        /*0044*/ 	.word	index@(.nv.constant0._ZN7cutlass13device_kernelIN5flash19enable_sm80_to_sm89INS1_16FlashAttnFwdSm80INS1_25CollectiveMainloopFwdSm80ILi8ELi2ELb0EN4cute5tupleIJNS5_1CILi128EEENS7_ILi64EEENS7_ILi192EEEEEELi192ENS_6half_tEfNS_4arch4Sm80ELb1ELb0ELb1ELb1ELb0ELb0ELb1ELb1EEENS1_21CollectiveEpilogueFwdINS6_IJS8_SA_S9_EEENS6_IJNS7_ILi1EEESI_SI_EEESC_SE_Li256ELb1ELb1ELb1ELb0EEENS1_36VarlenDynamicPersistentTileSchedulerILi128ELi64ELi256ELi256ELb1ELb1ELb0ELb1ELb1ELb1EEEEEEEEEvNT_6ParamsE)
        /*0048*/ 	.short	0x0210
        /*004a*/ 	.short	0x0438


	//----- nvinfo : EIATTR_SW_WAR
	.align		4
.L_428:
        /*004c*/ 	.byte	0x04, 0x36
        /*004e*/ 	.short	(.L_430 - .L_429)
.L_429:
        /*0050*/ 	.word	0x00000008
.L_430:


//--------------------- .nv.info._ZN7cutlass13device_kernelIN5flash19enable_sm80_to_sm89INS1_16FlashAttnFwdSm80INS1_25CollectiveMainloopFwdSm80ILi8ELi2ELb0EN4cute5tupleIJNS5_1CILi128EEENS7_ILi64EEENS7_ILi192EEEEEELi192ENS_6half_tEfNS_4arch4Sm80ELb1ELb0ELb1ELb1ELb0ELb1ELb1ELb1EEENS1_21CollectiveEpilogueFwdINS6_IJS8_SA_S9_EEENS6_IJNS7_ILi1EEESI_SI_EEESC_SE_Li256ELb1ELb1ELb1ELb0EEENS1_36VarlenDynamicPersistentTileSchedulerILi128ELi64ELi256ELi256ELb1ELb1ELb0ELb1ELb1ELb1EEEEEEEEEvNT_6ParamsE --------------------------
	.section	.nv.info._ZN7cutlass13device_kernelIN5flash19enable_sm80_to_sm89INS1_16FlashAttnFwdSm80INS1_25CollectiveMainloopFwdSm80ILi8ELi2ELb0EN4cute5tupleIJNS5_1CILi128EEENS7_ILi64EEENS7_ILi192EEEEEELi192ENS_6half_tEfNS_4arch4Sm80ELb1ELb0ELb1ELb1ELb0ELb1ELb1ELb1EEENS1_21CollectiveEpilogueFwdINS6_IJS8_SA_S9_EEENS6_IJNS7_ILi1EEESI_SI_EEESC_SE_Li256ELb1ELb1ELb1ELb0EEENS1_36VarlenDynamicPersistentTileSchedulerILi128ELi64ELi256ELi256ELb1ELb1ELb0ELb1ELb1ELb1EEEEEEEEEvNT_6ParamsE,"",@"SHT_CUDA_INFO"
	.sectionflags	@""
	.align	4


	//----- nvinfo : EIATTR_CUDA_API_VERSION
	.align		4
        /*0000*/ 	.byte	0x04, 0x37
        /*0002*/ 	.short	(.L_432 - .L_431)
.L_431:
        /*0004*/ 	.word	0x00000082


	//----- nvinfo : EIATTR_KPARAM_INFO
	.align		4
.L_432:
        /*0008*/ 	.byte	0x04, 0x17
        /*000a*/ 	.short	(.L_434 - .L_433)
.L_433:
        /*000c*/ 	.word	0x00000000
        /*0010*/ 	.short	0x0000
        /*0012*/ 	.short	0x0000
        /*0014*/ 	.byte	0x00, 0xf0, 0xe1, 0x10


	//----- nvinfo : EIATTR_SPARSE_MMA_MASK
	.align		4
.L_434:
        /*0018*/ 	.byte	0x03, 0x50
        /*001a*/ 	.short	0x0000


	//----- nvinfo : EIATTR_MAXREG_COUNT
	.align		4
        /*001c*/ 	.byte	0x03, 0x1b
        /*001e*/ 	.short	0x00ff


	//----- nvinfo : EIATTR_MERCURY_ISA_VERSION
	.align		4
        /*0020*/ 	.byte	0x03, 0x5f
        /*0022*/ 	.short	0x0101


	//----- nvinfo : EIATTR_EXIT_INSTR_OFFSETS
	.align		4
        /*0024*/ 	.byte	0x04, 0x1c
        /*0026*/ 	.short	(.L_436 - .L_435)


	//   ....[0]....
.L_435:
        /*0028*/ 	.word	0x00000010


	//----- nvinfo : EIATTR_MAX_THREADS
	.align		4
.L_436:
        /*002c*/ 	.byte	0x04, 0x05
        /*002e*/ 	.short	(.L_438 - .L_437)
.L_437:
        /*0030*/ 	.word	0x00000100
        /*0034*/ 	.word	0x00000001
        /*0038*/ 	.word	0x00000001


	//----- nvinfo : EIATTR_CBANK_PARAM_SIZE
	.align		4
.L_438:
        /*003c*/ 	.byte	0x03, 0x19
        /*003e*/ 	.short	0x0438


	//----- nvinfo : EIATTR_PARAM_CBANK
	.align		4
        /*0040*/ 	.byte	0x04, 0x0a
        /*0042*/ 	.short	(.L_440 - .L_439)
	.align		4
.L_439:
        /*0044*/ 	.word	index@(.nv.constant0._ZN7cutlass13device_kernelIN5flash19enable_sm80_to_sm89INS1_16FlashAttnFwdSm80INS1_25CollectiveMainloopFwdSm80ILi8ELi2ELb0EN4cute5tupleIJNS5_1CILi128EEENS7_ILi64EEENS7_ILi192EEEEEELi192ENS_6half_tEfNS_4arch4Sm80ELb1ELb0ELb1ELb1ELb0ELb1ELb1ELb1EEENS1_21CollectiveEpilogueFwdINS6_IJS8_SA_S9_EEENS6_IJNS7_ILi1EEESI_SI_EEESC_SE_Li256ELb1ELb1ELb1ELb0EEENS1_36VarlenDynamicPersistentTileSchedulerILi128ELi64ELi256ELi256ELb1ELb1ELb0ELb1ELb1ELb1EEEEEEEEEvNT_6ParamsE)
        /*0048*/ 	.short	0x0210
        /*004a*/ 	.short	0x0438


	//----- nvinfo : EIATTR_SW_WAR
	.align		4
.L_440:
        /*004c*/ 	.byte	0x04, 0x36
        /*004e*/ 	.short	(.L_442 - .L_441)
.L_441:
        /*0050*/ 	.word	0x00000008
.L_442:


//--------------------- .nv.info._ZN7cutlass13device_kernelIN5flash19enable_sm80_to_sm89INS1_16FlashAttnFwdSm80INS1_25CollectiveMainloopFwdSm80ILi8ELi1ELb1EN4cute5tupleIJNS5_1CILi128EEENS7_ILi96EEENS7_ILi192EEEEEELi192ENS_6half_tEfNS_4arch4Sm80ELb0ELb0ELb0ELb0ELb0ELb0ELb1ELb1EEENS1_21CollectiveEpilogueFwdINS6_IJS8_SA_S9_EEENS6_IJNS7_ILi1EEESI_SI_EEESC_SE_Li256ELb0ELb1ELb1ELb0EEENS1_19SingleTileSchedulerILb0ELb1ELb1ELi128EEEEEEEEEvNT_6ParamsE --------------------------
	.section	.nv.info._ZN7cutlass13device_kernelIN5flash19enable_sm80_to_sm89INS1_16FlashAttnFwdSm80INS1_25CollectiveMainloopFwdSm80ILi8ELi1ELb1EN4cute5tupleIJNS5_1CILi128EEENS7_ILi96EEENS7_ILi192EEEEEELi192ENS_6half_tEfNS_4arch4Sm80ELb0ELb0ELb0ELb0ELb0ELb0ELb1ELb1EEENS1_21CollectiveEpilogueFwdINS6_IJS8_SA_S9_EEENS6_IJNS7_ILi1EEESI_SI_EEESC_SE_Li256ELb0ELb1ELb1ELb0EEENS1_19SingleTileSchedulerILb0ELb1ELb1ELi128EEEEEEEEEvNT_6ParamsE,"",@"SHT_CUDA_INFO"
	.sectionflags	@""
	.align	4


	//----- nvinfo : EIATTR_CUDA_API_VERSION
	.align		4
        /*0000*/ 	.byte	0x04, 0x37
        /*0002*/ 	.short	(.L_444 - .L_443)
.L_443:
        /*0004*/ 	.word	0x00000082


	//----- nvinfo : EIATTR_KPARAM_INFO
	.align		4
.L_444:
        /*0008*/ 	.byte	0x04, 0x17
        /*000a*/ 	.short	(.L_446 - .L_445)
.L_445:
        /*000c*/ 	.word	0x00000000
        /*0010*/ 	.short	0x0000
        /*0012*/ 	.short	0x0000
        /*0014*/ 	.byte	0x00, 0xf0, 0x61, 0x10


	//----- nvinfo : EIATTR_SPARSE_MMA_MASK
	.align		4
.L_446:
        /*0018*/ 	.byte	0x03, 0x50
        /*001a*/ 	.short	0x0000


	//----- nvinfo : EIATTR_MAXREG_COUNT
	.align		4
        /*001c*/ 	.byte	0x03, 0x1b
        /*001e*/ 	.short	0x00ff


	//----- nvinfo : EIATTR_MERCURY_ISA_VERSION
	.align		4
        /*0020*/ 	.byte	0x03, 0x5f
        /*0022*/ 	.short	0x0101


	//----- nvinfo : EIATTR_EXIT_INSTR_OFFSETS
	.align		4
        /*0024*/ 	.byte	0x04, 0x1c
        /*0026*/ 	.short	(.L_448 - .L_447)


	//   ....[0]....
.L_447:
        /*0028*/ 	.word	0x00000010


	//----- nvinfo : EIATTR_MAX_THREADS
	.align		4
.L_448:
        /*002c*/ 	.byte	0x04, 0x05
        /*002e*/ 	.short	(.L_450 - .L_449)
.L_449:
        /*0030*/ 	.word	0x00000100
        /*0034*/ 	.word	0x00000001
        /*0038*/ 	.word	0x00000001


	//----- nvinfo : EIATTR_CBANK_PARAM_SIZE
	.align		4
.L_450:
        /*003c*/ 	.byte	0x03, 0x19
        /*003e*/ 	.short	0x0418


	//----- nvinfo : EIATTR_PARAM_CBANK
	.align		4
        /*0040*/ 	.byte	0x04, 0x0a
        /*0042*/ 	.short	(.L_452 - .L_451)
	.align		4
.L_451:
        /*0044*/ 	.word	index@(.nv.constant0._ZN7cutlass13device_kernelIN5flash19enable_sm80_to_sm89INS1_16FlashAttnFwdSm80INS1_25CollectiveMainloopFwdSm80ILi8ELi1ELb1EN4cute5tupleIJNS5_1CILi128EEENS7_ILi96EEENS7_ILi192EEEEEELi192ENS_6half_tEfNS_4arch4Sm80ELb0ELb0ELb0ELb0ELb0ELb0ELb1ELb1EEENS1_21CollectiveEpilogueFwdINS6_IJS8_SA_S9_EEENS6_IJNS7_ILi1EEESI_SI_EEESC_SE_Li256ELb0ELb1ELb1ELb0EEENS1_19SingleTileSchedulerILb0ELb1ELb1ELi128EEEEEEEEEvNT_6ParamsE)
        /*0048*/ 	.short	0x0210
        /*004a*/ 	.short	0x0418


	//----- nvinfo : EIATTR_SW_WAR
	.align		4
.L_452:
        /*004c*/ 	.byte	0x04, 0x36
        /*004e*/ 	.short	(.L_454 - .L_453)
.L_453:
        /*0050*/ 	.word	0x00000008
.L_454:


//--------------------- .nv.info._ZN7cutlass13device_kernelIN5flash19enable_sm80_to_sm89INS1_16FlashAttnFwdSm80INS1_25CollectiveMainloopFwdSm80ILi8ELi1ELb0EN4cute5tupleIJNS5_1CILi128EEENS7_ILi64EEENS7_ILi192EEEEEELi192ENS_6half_tEfNS_4arch4Sm80ELb0ELb0ELb0ELb1ELb0ELb0ELb1ELb1EEENS1_21CollectiveEpilogueFwdINS6_IJS8_SA_S9_EEENS6_IJNS7_ILi1EEESI_SI_EEESC_SE_Li256ELb1ELb1ELb1ELb0EEENS1_36VarlenDynamicPersistentTileSchedulerILi128ELi64ELi256ELi256ELb1ELb1ELb0ELb0ELb1ELb1EEEEEEEEEvNT_6ParamsE --------------------------
	.section	.nv.info._ZN7cutlass13device_kernelIN5flash19enable_sm80_to_sm89INS1_16FlashAttnFwdSm80INS1_25CollectiveMainloopFwdSm80ILi8ELi1ELb0EN4cute5tupleIJNS5_1CILi128EEENS7_ILi64EEENS7_ILi192EEEEEELi192ENS_6half_tEfNS_4arch4Sm80ELb0ELb0ELb0ELb1ELb0ELb0ELb1ELb1EEENS1_21CollectiveEpilogueFwdINS6_IJS8_SA_S9_EEENS6_IJNS7_ILi1EEESI_SI_EEESC_SE_Li256ELb1ELb1ELb1ELb0EEENS1_36VarlenDynamicPersistentTileSchedulerILi128ELi64ELi256ELi256ELb1ELb1ELb0ELb0ELb1ELb1EEEEEEEEEvNT_6ParamsE,"",@"SHT_CUDA_INFO"
	.sectionflags	@""
	.align	4


	//----- nvinfo : EIATTR_CUDA_API_VERSION
	.align		4
        /*0000*/ 	.byte	0x04, 0x37
        /*0002*/ 	.short	(.L_456 - .L_455)
.L_455:
        /*0004*/ 	.word	0x00000082


	//----- nvinfo : EIATTR_KPARAM_INFO
	.align		4
.L_456:
        /*0008*/ 	.byte	0x04, 0x17
        /*000a*/ 	.short	(.L_458 - .L_457)
.L_457:
        /*000c*/ 	.word	0x00000000
        /*0010*/ 	.short	0x0000
        /*0012*/ 	.short	0x0000
        /*0014*/ 	.byte	0x00, 0xf0, 0xe1, 0x10


	//----- nvinfo : EIATTR_SPARSE_MMA_MASK
	.align		4
.L_458:
        /*0018*/ 	.byte	0x03, 0x50
        /*001a*/ 	.short	0x0000


	//----- nvinfo : EIATTR_MAXREG_COUNT
	.align		4
        /*001c*/ 	.byte	0x03, 0x1b
        /*001e*/ 	.short	0x00ff


	//----- nvinfo : EIATTR_MERCURY_ISA_VERSION
	.align		4
        /*0020*/ 	.byte	0x03, 0x5f
        /*0022*/ 	.short	0x0101


	//----- nvinfo : EIATTR_EXIT_INSTR_OFFSETS
	.align		4
        /*0024*/ 	.byte	0x04, 0x1c
        /*0026*/ 	.short	(.L_460 - .L_459)


	//   ....[0]....
.L_459:
        /*0028*/ 	.word	0x00000010


	//----- nvinfo : EIATTR_MAX_THREADS
	.align		4
.L_460:
        /*002c*/ 	.byte	0x04, 0x05
        /*002e*/ 	.short	(.L_462 - .L_461)
.L_461:
        /*0030*/ 	.word	0x00000100
        /*0034*/ 	.word	0x00000001
        /*0038*/ 	.word	0x00000001


	//----- nvinfo : EIATTR_CBANK_PARAM_SIZE
	.align		4
.L_462:
        /*003c*/ 	.byte	0x03, 0x19
        /*003e*/ 	.short	0x0438


	//----- nvinfo : EIATTR_PARAM_CBANK
	.align		4
        /*0040*/ 	.byte	0x04, 0x0a
        /*0042*/ 	.short	(.L_464 - .L_463)
	.align		4
.L_463:
        /*0044*/ 	.word	index@(.nv.constant0._ZN7cutlass13device_kernelIN5flash19enable_sm80_to_sm89INS1_16FlashAttnFwdSm80INS1_25CollectiveMainloopFwdSm80ILi8ELi1ELb0EN4cute5tupleIJNS5_1CILi128EEENS7_ILi64EEENS7_ILi192EEEEEELi192ENS_6half_tEfNS_4arch4Sm80ELb0ELb0ELb0ELb1ELb0ELb0ELb1ELb1EEENS1_21CollectiveEpilogueFwdINS6_IJS8_SA_S9_EEENS6_IJNS7_ILi1EEESI_SI_EEESC_SE_Li256ELb1ELb1ELb1ELb0EEENS1_36VarlenDynamicPersistentTileSchedulerILi128ELi64ELi256ELi256ELb1ELb1ELb0ELb0ELb1ELb1EEEEEEEEEvNT_6ParamsE)
        /*0048*/ 	.short	0x0210
        /*004a*/ 	.short	0x0438


	//----- nvinfo : EIATTR_SW_WAR
	.align		4
.L_464:
        /*004c*/ 	.byte	0x04, 0x36
        /*004e*/ 	.short	(.L_466 - .L_465)
.L_465:
        /*0050*/ 	.word	0x00000008
.L_466:


//--------------------- .nv.info._ZN7cutlass13device_kernelIN5flash19enable_sm80_to_sm89INS1_16FlashAttnFwdSm80INS1_25CollectiveMainloopFwdSm80ILi8ELi1ELb0EN4cute5tupleIJNS5_1CILi128EEENS7_ILi64EEENS7_ILi192EEEEEELi192ENS_6half_tEfNS_4arch4Sm80ELb0ELb0ELb0ELb1ELb0ELb1ELb1ELb1EEENS1_21CollectiveEpilogueFwdINS6_IJS8_SA_S9_EEENS6_IJNS7_ILi1EEESI_SI_EEESC_SE_Li256ELb1ELb1ELb1ELb0EEENS1_36VarlenDynamicPersistentTileSchedulerILi128ELi64ELi256ELi256ELb1ELb1ELb0ELb0ELb1ELb1EEEEEEEEEvNT_6ParamsE --------------------------
	.section	.nv.info._ZN7cutlass13device_kernelIN5flash19enable_sm80_to_sm89INS1_16FlashAttnFwdSm80INS1_25CollectiveMainloopFwdSm80ILi8ELi1ELb0EN4cute5tupleIJNS5_1CILi128EEENS7_ILi64EEENS7_ILi192EEEEEELi192ENS_6half_tEfNS_4arch4Sm80ELb0ELb0ELb0ELb1ELb0ELb1ELb1ELb1EEENS1_21CollectiveEpilogueFwdINS6_IJS8_SA_S9_EEENS6_IJNS7_ILi1EEESI_SI_EEESC_SE_Li256ELb1ELb1ELb1ELb0EEENS1_36VarlenDynamicPersistentTileSchedulerILi128ELi64ELi256ELi256ELb1ELb1ELb0ELb0ELb1ELb1EEEEEEEEEvNT_6ParamsE,"",@"SHT_CUDA_INFO"
	.sectionflags	@""
	.align	4


	//----- nvinfo : EIATTR_CUDA_API_VERSION
	.align		4
        /*0000*/ 	.byte	0x04, 0x37
        /*0002*/ 	.short	(.L_468 - .L_467)
.L_467:
        /*0004*/ 	.word	0x00000082


	//----- nvinfo : EIATTR_KPARAM_INFO
	.align		4
.L_468:
        /*0008*/ 	.byte	0x04, 0x17
        /*000a*/ 	.short	(.L_470 - .L_469)
.L_469:
        /*000c*/ 	.word	0x00000000
        /*0010*/ 	.short	0x0000
        /*0012*/ 	.short	0x0000
        /*0014*/ 	.byte	0x00, 0xf0, 0xe1, 0x10


	//----- nvinfo : EIATTR_SPARSE_MMA_MASK
	.align		4
.L_470:
        /*0018*/ 	.byte	0x03, 0x50
        /*001a*/ 	.short	0x0000


	//----- nvinfo : EIATTR_MAXREG_COUNT
	.align		4
        /*001c*/ 	.byte	0x03, 0x1b
        /*001e*/ 	.short	0x00ff


	//----- nvinfo : EIATTR_MERCURY_ISA_VERSION
	.align		4
        /*0020*/ 	.byte	0x03, 0x5f
        /*0022*/ 	.short	0x0101


	//----- nvinfo : EIATTR_EXIT_INSTR_OFFSETS
	.align		4
        /*0024*/ 	.byte	0x04, 0x1c
        /*0026*/ 	.short	(.L_472 - .L_471)


	//   ....[0]....
.L_471:
        /*0028*/ 	.word	0x00000010


	//----- nvinfo : EIATTR_MAX_THREADS
	.align		4
.L_472:
        /*002c*/ 	.byte	0x04, 0x05
        /*002e*/ 	.short	(.L_474 - .L_473)
.L_473:
        /*0030*/ 	.word	0x00000100
        /*0034*/ 	.word	0x00000001
        /*0038*/ 	.word	0x00000001


	//----- nvinfo : EIATTR_CBANK_PARAM_SIZE
	.align		4
.L_474:
        /*003c*/ 	.byte	0x03, 0x19
        /*003e*/ 	.short	0x0438


	//----- nvinfo : EIATTR_PARAM_CBANK
	.align		4
        /*0040*/ 	.byte	0x04, 0x0a
        /*0042*/ 	.short	(.L_476 - .L_475)
	.align		4
.L_475:
        /*0044*/ 	.word	index@(.nv.constant0._ZN7cutlass13device_kernelIN5flash19enable_sm80_to_sm89INS1_16FlashAttnFwdSm80INS1_25CollectiveMainloopFwdSm80ILi8ELi1ELb0EN4cute5tupleIJNS5_1CILi128EEENS7_ILi64EEENS7_ILi192EEEEEELi192ENS_6half_tEfNS_4arch4Sm80ELb0ELb0ELb0ELb1ELb0ELb1ELb1ELb1EEENS1_21CollectiveEpilogueFwdINS6_IJS8_SA_S9_EEENS6_IJNS7_ILi1EEESI_SI_EEESC_SE_Li256ELb1ELb1ELb1ELb0EEENS1_36VarlenDynamicPersistentTileSchedulerILi128ELi64ELi256ELi256ELb1ELb1ELb0ELb0ELb1ELb1EEEEEEEEEvNT_6ParamsE)
        /*0048*/ 	.short	0x0210
        /*004a*/ 	.short	0x0438


	//----- nvinfo : EIATTR_SW_WAR
	.align		4
.L_476:
        /*004c*/ 	.byte	0x04, 0x36
        /*004e*/ 	.short	(.L_478 - .L_477)
.L_477:
        /*0050*/ 	.word	0x00000008
.L_478:


//--------------------- .nv.info._ZN7cutlass13device_kernelIN5flash19enable_sm80_to_sm89INS1_16FlashAttnFwdSm80INS1_25CollectiveMainloopFwdSm80ILi8ELi1ELb0EN4cute5tupleIJNS5_1CILi128EEENS7_ILi64EEENS7_ILi192EEEEEELi192ENS_6half_tEfNS_4arch4Sm80ELb0ELb1ELb0ELb0ELb0ELb0ELb1ELb1EEENS1_21CollectiveEpilogueFwdINS6_IJS8_SA_S9_EEENS6_IJNS7_ILi1EEESI_SI_EEESC_SE_Li256ELb0ELb1ELb1ELb0EEENS1_19SingleTileSchedulerILb0ELb1ELb1ELi128EEEEEEEEEvNT_6ParamsE --------------------------
	.section	.nv.info._ZN7cutlass13device_kernelIN5flash19enable_sm80_to_sm89INS1_16FlashAttnFwdSm80INS1_25CollectiveMainloopFwdSm80ILi8ELi1ELb0EN4cute5tupleIJNS5_1CILi128EEENS7_ILi64EEENS7_ILi192EEEEEELi192ENS_6half_tEfNS_4arch4Sm80ELb0ELb1ELb0ELb0ELb0ELb0ELb1ELb1EEENS1_21CollectiveEpilogueFwdINS6_IJS8_SA_S9_EEENS6_IJNS7_ILi1EEESI_SI_EEESC_SE_Li256ELb0ELb1ELb1ELb0EEENS1_19SingleTileSchedulerILb0ELb1ELb1ELi128EEEEEEEEEvNT_6ParamsE,"",@"SHT_CUDA_INFO"
	.sectionflags	@""
	.align	4


	//----- nvinfo : EIATTR_CUDA_API_VERSION
	.align		4
        /*0000*/ 	.byte	0x04, 0x37
        /*0002*/ 	.short	(.L_480 - .L_479)
.L_479:
        /*0004*/ 	.word	0x00000082


	//----- nvinfo : EIATTR_KPARAM_INFO
	.align		4
.L_480:
        /*0008*/ 	.byte	0x04, 0x17
        /*000a*/ 	.short	(.L_482 - .L_481)
.L_481:
        /*000c*/ 	.word	0x00000000
        /*0010*/ 	.short	0x0000
        /*0012*/ 	.short	0x0000
        /*0014*/ 	.byte	0x00, 0xf0, 0x61, 0x10


	//----- nvinfo : EIATTR_SPARSE_MMA_MASK
	.align		4
.L_482:
        /*0018*/ 	.byte	0x03, 0x50
        /*001a*/ 	.short	0x0000


	//----- nvinfo : EIATTR_MAXREG_COUNT
	.align		4
        /*001c*/ 	.byte	0x03, 0x1b
        /*001e*/ 	.short	0x00ff


	//----- nvinfo : EIATTR_MERCURY_ISA_VERSION
	.align		4
        /*0020*/ 	.byte	0x03, 0x5f
        /*0022*/ 	.short	0x0101


	//----- nvinfo : EIATTR_EXIT_INSTR_OFFSETS
	.align		4
        /*0024*/ 	.byte	0x04, 0x1c
        /*0026*/ 	.short	(.L_484 - .L_483)


	//   ....[0]....
.L_483:
        /*0028*/ 	.word	0x00000010


	//----- nvinfo : EIATTR_MAX_THREADS
	.align		4
.L_484:
        /*002c*/ 	.byte	0x04, 0x05
        /*002e*/ 	.short	(.L_486 - .L_485)
.L_485:
        /*0030*/ 	.word	0x00000100
        /*0034*/ 	.word	0x00000001
        /*0038*/ 	.word	0x00000001


	//----- nvinfo : EIATTR_CBANK_PARAM_SIZE
	.align		4
.L_486:
        /*003c*/ 	.byte	0x03, 0x19
        /*003e*/ 	.short	0x0418


	//----- nvinfo : EIATTR_PARAM_CBANK
	.align		4
        /*0040*/ 	.byte	0x04, 0x0a
        /*0042*/ 	.short	(.L_488 - .L_487)
	.align		4
.L_487:
        /*0044*/ 	.word	index@(.nv.constant0._ZN7cutlass13device_kernelIN5flash19enable_sm80_to_sm89INS1_16FlashAttnFwdSm80INS1_25CollectiveMainloopFwdSm80ILi8ELi1ELb0EN4cute5tupleIJNS5_1CILi128EEENS7_ILi64EEENS7_ILi192EEEEEELi192ENS_6half_tEfNS_4arch4Sm80ELb0ELb1ELb0ELb0ELb0ELb0ELb1ELb1EEENS1_21CollectiveEpilogueFwdINS6_IJS8_SA_S9_EEENS6_IJNS7_ILi1EEESI_SI_EEESC_SE_Li256ELb0ELb1ELb1ELb0EEENS1_19SingleTileSchedulerILb0ELb1ELb1ELi128EEEEEEEEEvNT_6ParamsE)
        /*0048*/ 	.short	0x0210
        /*004a*/ 	.short	0x0418


	//----- nvinfo : EIATTR_SW_WAR
	.align		4
.L_488:
        /*004c*/ 	.byte	0x04, 0x36
        /*004e*/ 	.short	(.L_490 - .L_489)
.L_489:
        /*0050*/ 	.word	0x00000008
.L_490:


//--------------------- .nv.info._ZN7cutlass13device_kernelIN5flash19enable_sm80_to_sm89INS1_16FlashAttnFwdSm80INS1_25CollectiveMainloopFwdSm80ILi8ELi1ELb0EN4cute5tupleIJNS5_1CILi128EEENS7_ILi64EEENS7_ILi192EEEEEELi192ENS_6half_tEfNS_4arch4Sm80ELb0ELb1ELb0ELb1ELb0ELb0ELb1ELb1EEENS1_21CollectiveEpilogueFwdINS6_IJS8_SA_S9_EEENS6_IJNS7_ILi1EEESI_SI_EEESC_SE_Li256ELb1ELb1ELb1ELb0EEENS1_36VarlenDynamicPersistentTileSchedulerILi128ELi64ELi256ELi256ELb1ELb1ELb0ELb1ELb0ELb1EEEEEEEEEvNT_6ParamsE --------------------------
	.section	.nv.info._ZN7cutlass13device_kernelIN5flash19enable_sm80_to_sm89INS1_16FlashAttnFwdSm80INS1_25CollectiveMainloopFwdSm80ILi8ELi1ELb0EN4cute5tupleIJNS5_1CILi128EEENS7_ILi64EEENS7_ILi192EEEEEELi192ENS_6half_tEfNS_4arch4Sm80ELb0ELb1ELb0ELb1ELb0ELb0ELb1ELb1EEENS1_21CollectiveEpilogueFwdINS6_IJS8_SA_S9_EEENS6_IJNS7_ILi1EEESI_SI_EEESC_SE_Li256ELb1ELb1ELb1ELb0EEENS1_36VarlenDynamicPersistentTileSchedulerILi128ELi64ELi256ELi256ELb1ELb1ELb0ELb1ELb0ELb1EEEEEEEEEvNT_6ParamsE,"",@"SHT_CUDA_INFO"
	.sectionflags	@""
	.align	4


	//----- nvinfo : EIATTR_CUDA_API_VERSION
	.align		4
        /*0000*/ 	.byte	0x04, 0x37
        /*0002*/ 	.short	(.L_492 - .L_491)
.L_491:
        /*0004*/ 	.word	0x00000082


	//----- nvinfo : EIATTR_KPARAM_INFO
	.align		4
.L_492:
        /*0008*/ 	.byte	0x04, 0x17
        /*000a*/ 	.short	(.L_494 - .L_493)
.L_493:
        /*000c*/ 	.word	0x00000000
        /*0010*/ 	.short	0x0000
        /*0012*/ 	.short	0x0000
        /*0014*/ 	.byte	0x00, 0xf0, 0xe1, 0x10


	//----- nvinfo : EIATTR_SPARSE_MMA_MASK
	.align		4
.L_494:
        /*0018*/ 	.byte	0x03, 0x50
        /*001a*/ 	.short	0x0000


	//----- nvinfo : EIATTR_MAXREG_COUNT
	.align		4
        /*001c*/ 	.byte	0x03, 0x1b
        /*001e*/ 	.short	0x00ff


	//----- nvinfo : EIATTR_MERCURY_ISA_VERSION
	.align		4
        /*0020*/ 	.byte	0x03, 0x5f
        /*0022*/ 	.short	0x0101


	//----- nvinfo : EIATTR_EXIT_INSTR_OFFSETS
	.align		4
        /*0024*/ 	.byte	0x04, 0x1c
        /*0026*/ 	.short	(.L_496 - .L_495)


	//   ....[0]....
.L_495:
        /*0028*/ 	.word	0x00000010


	//----- nvinfo : EIATTR_MAX_THREADS
	.align		4
.L_496:
        /*002c*/ 	.byte	0x04, 0x05
        /*002e*/ 	.short	(.L_498 - .L_497)
.L_497:
        /*0030*/ 	.word	0x00000100
        /*0034*/ 	.word	0x00000001
        /*0038*/ 	.word	0x00000001


	//----- nvinfo : EIATTR_CBANK_PARAM_SIZE
	.align		4
.L_498:
        /*003c*/ 	.byte	0x03, 0x19
        /*003e*/ 	.short	0x0438


	//----- nvinfo : EIATTR_PARAM_CBANK
	.align		4
        /*0040*/ 	.byte	0x04, 0x0a
        /*0042*/ 	.short	(.L_500 - .L_499)
	.align		4
.L_499:
        /*0044*/ 	.word	index@(.nv.constant0._ZN7cutlass13device_kernelIN5flash19enable_sm80_to_sm89INS1_16FlashAttnFwdSm80INS1_25CollectiveMainloopFwdSm80ILi8ELi1ELb0EN4cute5tupleIJNS5_1CILi128EEENS7_ILi64EEENS7_ILi192EEEEEELi192ENS_6half_tEfNS_4arch4Sm80ELb0ELb1ELb0ELb1ELb0ELb0ELb1ELb1EEENS1_21CollectiveEpilogueFwdINS6_IJS8_SA_S9_EEENS6_IJNS7_ILi1EEESI_SI_EEESC_SE_Li256ELb1ELb1ELb1ELb0EEENS1_36VarlenDynamicPersistentTileSchedulerILi128ELi64ELi256ELi256ELb1ELb1ELb0ELb1ELb0ELb1EEEEEEEEEvNT_6ParamsE)
        /*0048*/ 	.short	0x0210
        /*004a*/ 	.short	0x0438


	//----- nvinfo : EIATTR_SW_WAR
	.align		4
.L_500:
        /*004c*/ 	.byte	0x04, 0x36
        /*004e*/ 	.short	(.L_502 - .L_501)
.L_501:
        /*0050*/ 	.word	0x00000008
.L_502:


//--------------------- .nv.info._ZN7cutlass13device_kernelIN5flash19enable_sm80_to_sm89INS1_16FlashAttnFwdSm80INS1_25CollectiveMainloopFwdSm80ILi8ELi1ELb0EN4cute5tupleIJNS5_1CILi128EEENS7_ILi64EEENS7_ILi192EEEEEELi192ENS_6half_tEfNS_4arch4Sm80ELb0ELb1ELb0ELb1ELb0ELb1ELb1ELb1EEENS1_21CollectiveEpilogueFwdINS6_IJS8_SA_S9_EEENS6_IJNS7_ILi1EEESI_SI_EEESC_SE_Li256ELb1ELb1ELb1ELb0EEENS1_36VarlenDynamicPersistentTileSchedulerILi128ELi64ELi256ELi256ELb1ELb1ELb0ELb1ELb0ELb1EEEEEEEEEvNT_6ParamsE --------------------------
	.section	.nv.info._ZN7cutlass13device_kernelIN5flash19enable_sm80_to_sm89INS1_16FlashAttnFwdSm80INS1_25CollectiveMainloopFwdSm80ILi8ELi1ELb0EN4cute5tupleIJNS5_1CILi128EEENS7_ILi64EEENS7_ILi192EEEEEELi192ENS_6half_tEfNS_4arch4Sm80ELb0ELb1ELb0ELb1ELb0ELb1ELb1ELb1EEENS1_21CollectiveEpilogueFwdINS6_IJS8_SA_S9_EEENS6_IJNS7_ILi1EEESI_SI_EEESC_SE_Li256ELb1ELb1ELb1ELb0EEENS1_36VarlenDynamicPersistentTileSchedulerILi128ELi64ELi256ELi256ELb1ELb1ELb0ELb1ELb0ELb1EEEEEEEEEvNT_6ParamsE,"",@"SHT_CUDA_INFO"
	.sectionflags	@""
	.align	4


	//----- nvinfo : EIATTR_CUDA_API_VERSION
	.align		4
        /*0000*/ 	.byte	0x04, 0x37
        /*0002*/ 	.short	(.L_504 - .L_503)
.L_503:
        /*0004*/ 	.word	0x00000082


	//----- nvinfo : EIATTR_KPARAM_INFO
	.align		4
.L_504:
        /*0008*/ 	.byte	0x04, 0x17
        /*000a*/ 	.short	(.L_506 - .L_505)
.L_505:
        /*000c*/ 	.word	0x00000000
        /*0010*/ 	.short	0x0000
        /*0012*/ 	.short	0x0000
        /*0014*/ 	.byte	0x00, 0xf0, 0xe1, 0x10


	//----- nvinfo : EIATTR_SPARSE_MMA_MASK
	.align		4
.L_506:
        /*0018*/ 	.byte	0x03, 0x50
        /*001a*/ 	.short	0x0000


	//----- nvinfo : EIATTR_MAXREG_COUNT
	.align		4
        /*001c*/ 	.byte	0x03, 0x1b
        /*001e*/ 	.short	0x00ff


	//----- nvinfo : EIATTR_MERCURY_ISA_VERSION
	.align		4
        /*0020*/ 	.byte	0x03, 0x5f
        /*0022*/ 	.short	0x0101


	//----- nvinfo : EIATTR_EXIT_INSTR_OFFSETS
	.align		4
        /*0024*/ 	.byte	0x04, 0x1c
        /*0026*/ 	.short	(.L_508 - .L_507)


	//   ....[0]....
.L_507:
        /*0028*/ 	.word	0x00000010


	//----- nvinfo : EIATTR_MAX_THREADS
	.align		4
.L_508:
        /*002c*/ 	.byte	0x04, 0x05
        /*002e*/ 	.short	(.L_510 - .L_509)
.L_509:
        /*0030*/ 	.word	0x00000100
        /*0034*/ 	.word	0x00000001
        /*0038*/ 	.word	0x00000001


	//----- nvinfo : EIATTR_CBANK_PARAM_SIZE
	.align		4
.L_510:
        /*003c*/ 	.byte	0x03, 0x19
        /*003e*/ 	.short	0x0438


	//----- nvinfo : EIATTR_PARAM_CBANK
	.align		4
        /*0040*/ 	.byte	0x04, 0x0a
        /*0042*/ 	.short	(.L_512 - .L_511)
	.align		4
.L_511:
        /*0044*/ 	.word	index@(.nv.constant0._ZN7cutlass13device_kernelIN5flash19enable_sm80_to_sm89INS1_16FlashAttnFwdSm80INS1_25CollectiveMainloopFwdSm80ILi8ELi1ELb0EN4cute5tupleIJNS5_1CILi128EEENS7_ILi64EEENS7_ILi192EEEEEELi192ENS_6half_tEfNS_4arch4Sm80ELb0ELb1ELb0ELb1ELb0ELb1ELb1ELb1EEENS1_21CollectiveEpilogueFwdINS6_IJS8_SA_S9_EEENS6_IJNS7_ILi1EEESI_SI_EEESC_SE_Li256ELb1ELb1ELb1ELb0EEENS1_36VarlenDynamicPersistentTileSchedulerILi128ELi64ELi256ELi256ELb1ELb1ELb0ELb1ELb0ELb1EEEEEEEEEvNT_6ParamsE)
        /*0048*/ 	.short	0x0210
        /*004a*/ 	.short	0x0438


	//----- nvinfo : EIATTR_SW_WAR
	.align		4
.L_512:
        /*004c*/ 	.byte	0x04, 0x36
        /*004e*/ 	.short	(.L_514 - .L_513)
.L_513:
        /*0050*/ 	.word	0x00000008
.L_514:


//--------------------- .nv.info._ZN7cutlass13device_kernelIN5flash19enable_sm80_to_sm89INS1_16FlashAttnFwdSm80INS1_25CollectiveMainloopFwdSm80ILi8ELi1ELb1EN4cute5tupleIJNS5_1CILi128EEENS7_ILi96EEENS7_ILi192EEEEEELi192ENS_6half_tEfNS_4arch4Sm80ELb1ELb0ELb0ELb0ELb0ELb0ELb1ELb1EEENS1_21CollectiveEpilogueFwdINS6_IJS8_SA_S9_EEENS6_IJNS7_ILi1EEESI_SI_EEESC_SE_Li256ELb0ELb1ELb1ELb0EEENS1_30DynamicPersistentTileSchedulerILi256ELi256ELb1ELb1ELb0EEEEEEEEEvNT_6ParamsE --------------------------
	.section	.nv.info._ZN7cutlass13device_kernelIN5flash19enable_sm80_to_sm89INS1_16FlashAttnFwdSm80INS1_25CollectiveMainloopFwdSm80ILi8ELi1ELb1EN4cute5tupleIJNS5_1CILi128EEENS7_ILi96EEENS7_ILi192EEEEEELi192ENS_6half_tEfNS_4arch4Sm80ELb1ELb0ELb0ELb0ELb0ELb0ELb1ELb1EEENS1_21CollectiveEpilogueFwdINS6_IJS8_SA_S9_EEENS6_IJNS7_ILi1EEESI_SI_EEESC_SE_Li256ELb0ELb1ELb1ELb0EEENS1_30DynamicPersistentTileSchedulerILi256ELi256ELb1ELb1ELb0EEEEEEEEEvNT_6ParamsE,"",@"SHT_CUDA_INFO"
	.sectionflags	@""
	.align	4


	//----- nvinfo : EIATTR_CUDA_API_VERSION
	.align		4
        /*0000*/ 	.byte	0x04, 0x37
        /*0002*/ 	.short	(.L_516 - .L_515)
.L_515:
        /*0004*/ 	.word	0x00000082


	//----- nvinfo : EIATTR_KPARAM_INFO
	.align		4
.L_516:
        /*0008*/ 	.byte	0x04, 0x17
        /*000a*/ 	.short	(.L_518 - .L_517)
.L_517:
        /*000c*/ 	.word	0x00000000
        /*0010*/ 	.short	0x0000
        /*0012*/ 	.short	0x0000
        /*0014*/ 	.byte	0x00, 0xf0, 0xa1, 0x10


	//----- nvinfo : EIATTR_SPARSE_MMA_MASK
	.align		4
.L_518:
        /*0018*/ 	.byte	0x03, 0x50
        /*001a*/ 	.short	0x0000


	//----- nvinfo : EIATTR_MAXREG_COUNT
	.align		4
        /*001c*/ 	.byte	0x03, 0x1b
        /*001e*/ 	.short	0x00ff


	//----- nvinfo : EIATTR_MERCURY_ISA_VERSION
	.align		4
        /*0020*/ 	.byte	0x03, 0x5f
        /*0022*/ 	.short	0x0101


	//----- nvinfo : EIATTR_EXIT_INSTR_OFFSETS
	.align		4
        /*0024*/ 	.byte	0x04, 0x1c
        /*0026*/ 	.short	(.L_520 - .L_519)


	//   ....[0]....
.L_519:
        /*0028*/ 	.word	0x00000010


	//----- nvinfo : EIATTR_MAX_THREADS
	.align		4
.L_520:
        /*002c*/ 	.byte	0x04, 0x05
        /*002e*/ 	.short	(.L_522 - .L_521)
.L_521:
        /*0030*/ 	.word	0x00000100
        /*0034*/ 	.word	0x00000001
        /*0038*/ 	.word	0x00000001


	//----- nvinfo : EIATTR_CBANK_PARAM_SIZE
	.align		4
.L_522:
        /*003c*/ 	.byte	0x03, 0x19
        /*003e*/ 	.short	0x0428


	//----- nvinfo : EIATTR_PARAM_CBANK
	.align		4
        /*0040*/ 	.byte	0x04, 0x0a
        /*0042*/ 	.short	(.L_524 - .L_523)
	.align		4
.L_523:
        /*0044*/ 	.word	index@(.nv.constant0._ZN7cutlass13device_kernelIN5flash19enable_sm80_to_sm89INS1_16FlashAttnFwdSm80INS1_25CollectiveMainloopFwdSm80ILi8ELi1ELb1EN4cute5tupleIJNS5_1CILi128EEENS7_ILi96EEENS7_ILi192EEEEEELi192ENS_6half_tEfNS_4arch4Sm80ELb1ELb0ELb0ELb0ELb0ELb0ELb1ELb1EEENS1_21CollectiveEpilogueFwdINS6_IJS8_SA_S9_EEENS6_IJNS7_ILi1EEESI_SI_EEESC_SE_Li256ELb0ELb1ELb1ELb0EEENS1_30DynamicPersistentTileSchedulerILi256ELi256ELb1ELb1ELb0EEEEEEEEEvNT_6ParamsE)
        /*0048*/ 	.short	0x0210
        /*004a*/ 	.short	0x0428


	//----- nvinfo : EIATTR_SW_WAR
	.align		4
.L_524:
        /*004c*/ 	.byte	0x04, 0x36
        /*004e*/ 	.short	(.L_526 - .L_525)
.L_525:
        /*0050*/ 	.word	0x00000008
.L_526:


//--------------------- .nv.info._ZN7cutlass13device_kernelIN5flash19enable_sm80_to_sm89INS1_16FlashAttnFwdSm80INS1_25CollectiveMainloopFwdSm80ILi8ELi1ELb0EN4cute5tupleIJNS5_1CILi128EEENS7_ILi64EEENS7_ILi192EEEEEELi192ENS_6half_tEfNS_4arch4Sm80ELb1ELb0ELb0ELb1ELb0ELb0ELb1ELb1EEENS1_21CollectiveEpilogueFwdINS6_IJS8_SA_S9_EEENS6_IJNS7_ILi1EEESI_SI_EEESC_SE_Li256ELb1ELb1ELb1ELb0EEENS1_36VarlenDynamicPersistentTileSchedulerILi128ELi64ELi256ELi256ELb1ELb1ELb0ELb1ELb1ELb1EEEEEEEEEvNT_6ParamsE --------------------------
	.section	.nv.info._ZN7cutlass13device_kernelIN5flash19enable_sm80_to_sm89INS1_16FlashAttnFwdSm80INS1_25CollectiveMainloopFwdSm80ILi8ELi1ELb0EN4cute5tupleIJNS5_1CILi128EEENS7_ILi64EEENS7_ILi192EEEEEELi192ENS_6half_tEfNS_4arch4Sm80ELb1ELb0ELb0ELb1ELb0ELb0ELb1ELb1EEENS1_21CollectiveEpilogueFwdINS6_IJS8_SA_S9_EEENS6_IJNS7_ILi1EEESI_SI_EEESC_SE_Li256ELb1ELb1ELb1ELb0EEENS1_36VarlenDynamicPersistentTileSchedulerILi128ELi64ELi256ELi256ELb1ELb1ELb0ELb1ELb1ELb1EEEEEEEEEvNT_6ParamsE,"",@"SHT_CUDA_INFO"
	.sectionflags	@""
	.align	4


	//----- nvinfo : EIATTR_CUDA_API_VERSION
	.align		4
        /*0000*/ 	.byte	0x04, 0x37
        /*0002*/ 	.short	(.L_528 - .L_527)
.L_527:
        /*0004*/ 	.word	0x00000082


	//----- nvinfo : EIATTR_KPARAM_INFO
	.align		4
.L_528:
        /*0008*/ 	.byte	0x04, 0x17
        /*000a*/ 	.short	(.L_530 - .L_529)
.L_529:
        /*000c*/ 	.word	0x00000000
        /*0010*/ 	.short	0x0000
        /*0012*/ 	.short	0x0000
        /*0014*/ 	.byte	0x00, 0xf0, 0xe1, 0x10


	//----- nvinfo : EIATTR_SPARSE_MMA_MASK
	.align		4
.L_530:
        /*0018*/ 	.byte	0x03, 0x50
        /*001a*/ 	.short	0x0000


	//----- nvinfo : EIATTR_MAXREG_COUNT
	.align		4
        /*001c*/ 	.byte	0x03, 0x1b
        /*001e*/ 	.short	0x00ff


	//----- nvinfo : EIATTR_MERCURY_ISA_VERSION
	.align		4
        /*0020*/ 	.byte	0x03, 0x5f
        /*0022*/ 	.short	0x0101


	//----- nvinfo : EIATTR_EXIT_INSTR_OFFSETS
	.align		4
        /*0024*/ 	.byte	0x04, 0x1c
        /*0026*/ 	.short	(.L_532 - .L_531)


	//   ....[0]....
.L_531:
        /*0028*/ 	.word	0x00000010


	//----- nvinfo : EIATTR_MAX_THREADS
	.align		4
.L_532:
        /*002c*/ 	.byte	0x04, 0x05
        /*002e*/ 	.short	(.L_534 - .L_533)
.L_533:
        /*0030*/ 	.word	0x00000100
        /*0034*/ 	.word	0x00000001
        /*0038*/ 	.word	0x00000001


	//----- nvinfo : EIATTR_CBANK_PARAM_SIZE
	.align		4
.L_534:
        /*003c*/ 	.byte	0x03, 0x19
        /*003e*/ 	.short	0x0438


	//----- nvinfo : EIATTR_PARAM_CBANK
	.align		4
        /*0040*/ 	.byte	0x04, 0x0a
        /*0042*/ 	.short	(.L_536 - .L_535)
	.align		4
.L_535:
        /*0044*/ 	.word	index@(.nv.constant0._ZN7cutlass13device_kernelIN5flash19enable_sm80_to_sm89INS1_16FlashAttnFwdSm80INS1_25CollectiveMainloopFwdSm80ILi8ELi1ELb0EN4cute5tupleIJNS5_1CILi128EEENS7_ILi64EEENS7_ILi192EEEEEELi192ENS_6half_tEfNS_4arch4Sm80ELb1ELb0ELb0ELb1ELb0ELb0ELb1ELb1EEENS1_21CollectiveEpilogueFwdINS6_IJS8_SA_S9_EEENS6_IJNS7_ILi1EEESI_SI_EEESC_SE_Li256ELb1ELb1ELb1ELb0EEENS1_36VarlenDynamicPersistentTileSchedulerILi128ELi64ELi256ELi256ELb1ELb1ELb0ELb1ELb1ELb1EEEEEEEEEvNT_6ParamsE)
        /*0048*/ 	.short	0x0210
        /*004a*/ 	.short	0x0438


	//----- nvinfo : EIATTR_SW_WAR
	.align		4
.L_536:
        /*004c*/ 	.byte	0x04, 0x36
        /*004e*/ 	.short	(.L_538 - .L_537)
.L_537:
        /*0050*/ 	.word	0x00000008
.L_538:


//--------------------- .nv.info._ZN7cutlass13device_kernelIN5flash19enable_sm80_to_sm89INS1_16FlashAttnFwdSm80INS1_25CollectiveMainloopFwdSm80ILi8ELi1ELb0EN4cute5tupleIJNS5_1CILi128EEENS7_ILi64EEENS7_ILi192EEEEEELi192ENS_6half_tEfNS_4arch4Sm80ELb1ELb0ELb0ELb1ELb0ELb1ELb1ELb1EEENS1_21CollectiveEpilogueFwdINS6_IJS8_SA_S9_EEENS6_IJNS7_ILi1EEESI_SI_EEESC_SE_Li256ELb1ELb1ELb1ELb0EEENS1_36VarlenDynamicPersistentTileSchedulerILi128ELi64ELi256ELi256ELb1ELb1ELb0ELb1ELb1ELb1EEEEEEEEEvNT_6ParamsE --------------------------
	.section	.nv.info._ZN7cutlass13device_kernelIN5flash19enable_sm80_to_sm89INS1_16FlashAttnFwdSm80INS1_25CollectiveMainloopFwdSm80ILi8ELi1ELb0EN4cute5tupleIJNS5_1CILi128EEENS7_ILi64EEENS7_ILi192EEEEEELi192ENS_6half_tEfNS_4arch4Sm80ELb1ELb0ELb0ELb1ELb0ELb1ELb1ELb1EEENS1_21CollectiveEpilogueFwdINS6_IJS8_SA_S9_EEENS6_IJNS7_ILi1EEESI_SI_EEESC_SE_Li256ELb1ELb1ELb1ELb0EEENS1_36VarlenDynamicPersistentTileSchedulerILi128ELi64ELi256ELi256ELb1ELb1ELb0ELb1ELb1ELb1EEEEEEEEEvNT_6ParamsE,"",@"SHT_CUDA_INFO"
	.sectionflags	@""
	.align	4


	//----- nvinfo : EIATTR_CUDA_API_VERSION
	.align		4
        /*0000*/ 	.byte	0x04, 0x37
        /*0002*/ 	.short	(.L_540 - .L_539)
.L_539:
        /*0004*/ 	.word	0x00000082


	//----- nvinfo : EIATTR_KPARAM_INFO
	.align		4
.L_540:
        /*0008*/ 	.byte	0x04, 0x17
        /*000a*/ 	.short	(.L_542 - .L_541)
.L_541:
        /*000c*/ 	.word	0x00000000
        /*0010*/ 	.short	0x0000
        /*0012*/ 	.short	0x0000
        /*0014*/ 	.byte	0x00, 0xf0, 0xe1, 0x10


	//----- nvinfo : EIATTR_SPARSE_MMA_MASK
	.align		4
.L_542:
        /*0018*/ 	.byte	0x03, 0x50
        /*001a*/ 	.short	0x0000


	//----- nvinfo : EIATTR_MAXREG_COUNT
	.align		4
        /*001c*/ 	.byte	0x03, 0x1b
        /*001e*/ 	.short	0x00ff


	//----- nvinfo : EIATTR_MERCURY_ISA_VERSION
	.align		4
        /*0020*/ 	.byte	0x03, 0x5f
        /*0022*/ 	.short	0x0101


	//----- nvinfo : EIATTR_EXIT_INSTR_OFFSETS
	.align		4
        /*0024*/ 	.byte	0x04, 0x1c
        /*0026*/ 	.short	(.L_544 - .L_543)


	//   ....[0]....
.L_543:
        /*0028*/ 	.word	0x00000010


	//----- nvinfo : EIATTR_MAX_THREADS
	.align		4
.L_544:
        /*002c*/ 	.byte	0x04, 0x05
        /*002e*/ 	.short	(.L_546 - .L_545)
.L_545:
        /*0030*/ 	.word	0x00000100
        /*0034*/ 	.word	0x00000001
        /*0038*/ 	.word	0x00000001


	//----- nvinfo : EIATTR_CBANK_PARAM_SIZE
	.align		4
.L_546:
        /*003c*/ 	.byte	0x03, 0x19
        /*003e*/ 	.short	0x0438


	//----- nvinfo : EIATTR_PARAM_CBANK
	.align		4
        /*0040*/ 	.byte	0x04, 0x0a
        /*0042*/ 	.short	(.L_548 - .L_547)
	.align		4
.L_547:
        /*0044*/ 	.word	index@(.nv.constant0._ZN7cutlass13device_kernelIN5flash19enable_sm80_to_sm89INS1_16FlashAttnFwdSm80INS1_25CollectiveMainloopFwdSm80ILi8ELi1ELb0EN4cute5tupleIJNS5_1CILi128EEENS7_ILi64EEENS7_ILi192EEEEEELi192ENS_6half_tEfNS_4arch4Sm80ELb1ELb0ELb0ELb1ELb0ELb1ELb1ELb1EEENS1_21CollectiveEpilogueFwdINS6_IJS8_SA_S9_EEENS6_IJNS7_ILi1EEESI_SI_EEESC_SE_Li256ELb1ELb1ELb1ELb0EEENS1_36VarlenDynamicPersistentTileSchedulerILi128ELi64ELi256ELi256ELb1ELb1ELb0ELb1ELb1ELb1EEEEEEEEEvNT_6ParamsE)
        /*0048*/ 	.short	0x0210
        /*004a*/ 	.short	0x0438


	//----- nvinfo : EIATTR_SW_WAR
	.align		4
.L_548:
        /*004c*/ 	.byte	0x04, 0x36
        /*004e*/ 	.short	(.L_550 - .L_549)
.L_549:
        /*0050*/ 	.word	0x00000008
.L_550:


//--------------------- .nv.info._ZN7cutlass13device_kernelIN5flash19enable_sm80_to_sm89INS1_16FlashAttnFwdSm80INS1_25CollectiveMainloopFwdSm80ILi8ELi2ELb1EN4cute5tupleIJNS5_1CILi128EEENS7_ILi96EEENS7_ILi192EEEEEELi192ENS_6half_tEfNS_4arch4Sm80ELb0ELb0ELb0ELb0ELb0ELb0ELb1ELb1EEENS1_21CollectiveEpilogueFwdINS6_IJS8_SA_S9_EEENS6_IJNS7_ILi1EEESI_SI_EEESC_SE_Li256ELb0ELb1ELb1ELb0EEENS1_19SingleTileSchedulerILb0ELb1ELb1ELi128EEEEEEEEEvNT_6ParamsE --------------------------
	.section	.nv.info._ZN7cutlass13device_kernelIN5flash19enable_sm80_to_sm89INS1_16FlashAttnFwdSm80INS1_25CollectiveMainloopFwdSm80ILi8ELi2ELb1EN4cute5tupleIJNS5_1CILi128EEENS7_ILi96EEENS7_ILi192EEEEEELi192ENS_6half_tEfNS_4arch4Sm80ELb0ELb0ELb0ELb0ELb0ELb0ELb1ELb1EEENS1_21CollectiveEpilogueFwdINS6_IJS8_SA_S9_EEENS6_IJNS7_ILi1EEESI_SI_EEESC_SE_Li256ELb0ELb1ELb1ELb0EEENS1_19SingleTileSchedulerILb0ELb1ELb1ELi128EEEEEEEEEvNT_6ParamsE,"",@"SHT_CUDA_INFO"
	.sectionflags	@""
	.align	4


	//----- nvinfo : EIATTR_CUDA_API_VERSION
	.align		4
        /*0000*/ 	.byte	0x04, 0x37
        /*0002*/ 	.short	(.L_552 - .L_551)
.L_551:
        /*0004*/ 	.word	0x00000082


	//----- nvinfo : EIATTR_KPARAM_INFO
	.align		4
.L_552:
        /*0008*/ 	.byte	0x04, 0x17
        /*000a*/ 	.short	(.L_554 - .L_553)
.L_553:
        /*000c*/ 	.word	0x00000000
        /*0010*/ 	.short	0x0000
        /*0012*/ 	.short	0x0000
        /*0014*/ 	.byte	0x00, 0xf0, 0x61, 0x10


	//----- nvinfo : EIATTR_SPARSE_MMA_MASK
	.align		4
.L_554:
        /*0018*/ 	.byte	0x03, 0x50
        /*001a*/ 	.short	0x0000


	//----- nvinfo : EIATTR_MAXREG_COUNT
	.align		4
        /*001c*/ 	.byte	0x03, 0x1b
        /*001e*/ 	.short	0x00ff


	//----- nvinfo : EIATTR_MERCURY_ISA_VERSION
	.align		4
        /*0020*/ 	.byte	0x03, 0x5f
        /*0022*/ 	.short	0x0101


	//----- nvinfo : EIATTR_EXIT_INSTR_OFFSETS
	.align		4
        /*0024*/ 	.byte	0x04, 0x1c
        /*0026*/ 	.short	(.L_556 - .L_555)


	//   ....[0]....
.L_555:
        /*0028*/ 	.word	0x00000010


	//----- nvinfo : EIATTR_MAX_THREADS
	.align		4
.L_556:
        /*002c*/ 	.byte	0x04, 0x05
        /*002e*/ 	.short	(.L_558 - .L_557)
.L_557:
        /*0030*/ 	.word	0x00000100
        /*0034*/ 	.word	0x00000001
        /*0038*/ 	.word	0x00000001


	//----- nvinfo : EIATTR_CBANK_PARAM_SIZE
	.align		4
.L_558:
        /*003c*/ 	.byte	0x03, 0x19
        /*003e*/ 	.short	0x0418


	//----- nvinfo : EIATTR_PARAM_CBANK
	.align		4
        /*0040*/ 	.byte	0x04, 0x0a
        /*0042*/ 	.short	(.L_560 - .L_559)
	.align		4
.L_559:
        /*0044*/ 	.word	index@(.nv.constant0._ZN7cutlass13device_kernelIN5flash19enable_sm80_to_sm89INS1_16FlashAttnFwdSm80INS1_25CollectiveMainloopFwdSm80ILi8ELi2ELb1EN4cute5tupleIJNS5_1CILi128EEENS7_ILi96EEENS7_ILi192EEEEEELi192ENS_6half_tEfNS_4arch4Sm80ELb0ELb0ELb0ELb0ELb0ELb0ELb1ELb1EEENS1_21CollectiveEpilogueFwdINS6_IJS8_SA_S9_EEENS6_IJNS7_ILi1EEESI_SI_EEESC_SE_Li256ELb0ELb1ELb1ELb0EEENS1_19SingleTileSchedulerILb0ELb1ELb1ELi128EEEEEEEEEvNT_6ParamsE)
        /*0048*/ 	.short	0x0210
        /*004a*/ 	.short	0x0418


	//----- nvinfo : EIATTR_SW_WAR
	.align		4
.L_560:
        /*004c*/ 	.byte	0x04, 0x36
        /*004e*/ 	.short	(.L_562 - .L_561)
.L_561:
        /*0050*/ 	.word	0x00000008
.L_562:


//--------------------- .nv.info._ZN7cutlass13device_kernelIN5flash19enable_sm80_to_sm89INS1_16FlashAttnFwdSm80INS1_25CollectiveMainloopFwdSm80ILi8ELi2ELb0EN4cute5tupleIJNS5_1CILi128EEENS7_ILi64EEENS7_ILi192EEEEEELi192ENS_6half_tEfNS_4arch4Sm80ELb0ELb0ELb0ELb1ELb0ELb0ELb1ELb1EEENS1_21CollectiveEpilogueFwdINS6_IJS8_SA_S9_EEENS6_IJNS7_ILi1EEESI_SI_EEESC_SE_Li256ELb1ELb1ELb1ELb0EEENS1_36VarlenDynamicPersistentTileSchedulerILi128ELi64ELi256ELi256ELb1ELb1ELb0ELb0ELb1ELb1EEEEEEEEEvNT_6ParamsE --------------------------
	.section	.nv.info._ZN7cutlass13device_kernelIN5flash19enable_sm80_to_sm89INS1_16FlashAttnFwdSm80INS1_25CollectiveMainloopFwdSm80ILi8ELi2ELb0EN4cute5tupleIJNS5_1CILi128EEENS7_ILi64EEENS7_ILi192EEEEEELi192ENS_6half_tEfNS_4arch4Sm80ELb0ELb0ELb0ELb1ELb0ELb0ELb1ELb1EEENS1_21CollectiveEpilogueFwdINS6_IJS8_SA_S9_EEENS6_IJNS7_ILi1EEESI_SI_EEESC_SE_Li256ELb1ELb1ELb1ELb0EEENS1_36VarlenDynamicPersistentTileSchedulerILi128ELi64ELi256ELi256ELb1ELb1ELb0ELb0ELb1ELb1EEEEEEEEEvNT_6ParamsE,"",@"SHT_CUDA_INFO"
	.sectionflags	@""
	.align	4


	//----- nvinfo : EIATTR_CUDA_API_VERSION
	.align		4
        /*0000*/ 	.byte	0x04, 0x37
        /*0002*/ 	.short	(.L_564 - .L_563)
.L_563:
        /*0004*/ 	.word	0x00000082


	//----- nvinfo : EIATTR_KPARAM_INFO
	.align		4
.L_564:
        /*0008*/ 	.byte	0x04, 0x17
        /*000a*/ 	.short	(.L_566 - .L_565)
.L_565:
        /*000c*/ 	.word	0x00000000
        /*0010*/ 	.short	0x0000
        /*0012*/ 	.short	0x0000
        /*0014*/ 	.byte	0x00, 0xf0, 0xe1, 0x10


	//----- nvinfo : EIATTR_SPARSE_MMA_MASK
	.align		4
.L_566:
        /*0018*/ 	.byte	0x03, 0x50
        /*001a*/ 	.short	0x0000


	//----- nvinfo : EIATTR_MAXREG_COUNT
	.align		4
        /*001c*/ 	.byte	0x03, 0x1b
        /*001e*/ 	.short	0x00ff


	//----- nvinfo : EIATTR_MERCURY_ISA_VERSION
	.align		4
        /*0020*/ 	.byte	0x03, 0x5f
        /*0022*/ 	.short	0x0101


	//----- nvinfo : EIATTR_EXIT_INSTR_OFFSETS
	.align		4
        /*0024*/ 	.byte	0x04, 0x1c
        /*0026*/ 	.short	(.L_568 - .L_567)


	//   ....[0]....
.L_567:
        /*0028*/ 	.word	0x00000010


	//----- nvinfo : EIATTR_MAX_THREADS
	.align		4
.L_568:
        /*002c*/ 	.byte	0x04, 0x05
        /*002e*/ 	.short	(.L_570 - .L_569)
.L_569:
        /*0030*/ 	.word	0x00000100
        /*0034*/ 	.word	0x00000001
        /*0038*/ 	.word	0x00000001


	//----- nvinfo : EIATTR_CBANK_PARAM_SIZE
	.align		4
.L_570:
        /*003c*/ 	.byte	0x03, 0x19
        /*003e*/ 	.short	0x0438


	//----- nvinfo : EIATTR_PARAM_CBANK
	.align		4
        /*0040*/ 	.byte	0x04, 0x0a
        /*0042*/ 	.short	(.L_572 - .L_571)
	.align		4
.L_571:
        /*0044*/ 	.word	index@(.nv.constant0._ZN7cutlass13device_kernelIN5flash19enable_sm80_to_sm89INS1_16FlashAttnFwdSm80INS1_25CollectiveMainloopFwdSm80ILi8ELi2ELb0EN4cute5tupleIJNS5_1CILi128EEENS7_ILi64EEENS7_ILi192EEEEEELi192ENS_6half_tEfNS_4arch4Sm80ELb0ELb0ELb0ELb1ELb0ELb0ELb1ELb1EEENS1_21CollectiveEpilogueFwdINS6_IJS8_SA_S9_EEENS6_IJNS7_ILi1EEESI_SI_EEESC_SE_Li256ELb1ELb1ELb1ELb0EEENS1_36VarlenDynamicPersistentTileSchedulerILi128ELi64ELi256ELi256ELb1ELb1ELb0ELb0ELb1ELb1EEEEEEEEEvNT_6ParamsE)
        /*0048*/ 	.short	0x0210
        /*004a*/ 	.short	0x0438


	//----- nvinfo : EIATTR_SW_WAR
	.align		4
.L_572:
        /*004c*/ 	.byte	0x04, 0x36
        /*004e*/ 	.short	(.L_574 - .L_573)
.L_573:
        /*0050*/ 	.word	0x00000008
.L_574:


//--------------------- .nv.info._ZN7cutlass13device_kernelIN5flash19enable_sm80_to_sm89INS1_16FlashAttnFwdSm80INS1_25CollectiveMainloopFwdSm80ILi8ELi2ELb0EN4cute5tupleIJNS5_1CILi128EEENS7_ILi64EEENS7_ILi192EEEEEELi192ENS_6half_tEfNS_4arch4Sm80ELb0ELb0ELb0ELb1ELb0ELb1ELb1ELb1EEENS1_21CollectiveEpilogueFwdINS6_IJS8_SA_S9_EEENS6_IJNS7_ILi1EEESI_SI_EEESC_SE_Li256ELb1ELb1ELb1ELb0EEENS1_36VarlenDynamicPersistentTileSchedulerILi128ELi64ELi256ELi256ELb1ELb1ELb0ELb0ELb1ELb1EEEEEEEEEvNT_6ParamsE --------------------------
	.section	.nv.info._ZN7cutlass13device_kernelIN5flash19enable_sm80_to_sm89INS1_16FlashAttnFwdSm80INS1_25CollectiveMainloopFwdSm80ILi8ELi2ELb0EN4cute5tupleIJNS5_1CILi128EEENS7_ILi64EEENS7_ILi192EEEEEELi192ENS_6half_tEfNS_4arch4Sm80ELb0ELb0ELb0ELb1ELb0ELb1ELb1ELb1EEENS1_21CollectiveEpilogueFwdINS6_IJS8_SA_S9_EEENS6_IJNS7_ILi1EEESI_SI_EEESC_SE_Li256ELb1ELb1ELb1ELb0EEENS1_36VarlenDynamicPersistentTileSchedulerILi128ELi64ELi256ELi256ELb1ELb1ELb0ELb0ELb1ELb1EEEEEEEEEvNT_6ParamsE,"",@"SHT_CUDA_INFO"
	.sectionflags	@""
	.align	4


	//----- nvinfo : EIATTR_CUDA_API_VERSION
	.align		4
        /*0000*/ 	.byte	0x04, 0x37
        /*0002*/ 	.short	(.L_576 - .L_575)
.L_575:
        /*0004*/ 	.word	0x00000082


	//----- nvinfo : EIATTR_KPARAM_INFO
	.align		4
.L_576:
        /*0008*/ 	.byte	0x04, 0x17
        /*000a*/ 	.short	(.L_578 - .L_577)
.L_577:
        /*000c*/ 	.word	0x00000000
        /*0010*/ 	.short	0x0000
        /*0012*/ 	.short	0x0000
        /*0014*/ 	.byte	0x00, 0xf0, 0xe1, 0x10


	//----- nvinfo : EIATTR_SPARSE_MMA_MASK
	.align		4
.L_578:
        /*0018*/ 	.byte	0x03, 0x50
        /*001a*/ 	.short	0x0000


	//----- nvinfo : EIATTR_MAXREG_COUNT
	.align		4
        /*001c*/ 	.byte	0x03, 0x1b
        /*001e*/ 	.short	0x00ff


	//----- nvinfo : EIATTR_MERCURY_ISA_VERSION
	.align		4
        /*0020*/ 	.byte	0x03, 0x5f
        /*0022*/ 	.short	0x0101


	//----- nvinfo : EIATTR_EXIT_INSTR_OFFSETS
	.align		4
        /*0024*/ 	.byte	0x04, 0x1c
        /*0026*/ 	.short	(.L_580 - .L_579)


	//   ....[0]....
.L_579:
        /*0028*/ 	.word	0x00000010


	//----- nvinfo : EIATTR_MAX_THREADS
	.align		4
.L_580:
        /*002c*/ 	.byte	0x04, 0x05
        /*002e*/ 	.short	(.L_582 - .L_581)
.L_581:
        /*0030*/ 	.word	0x00000100
        /*0034*/ 	.word	0x00000001
        /*0038*/ 	.word	0x00000001


	//----- nvinfo : EIATTR_CBANK_PARAM_SIZE
	.align		4
.L_582:
        /*003c*/ 	.byte	0x03, 0x19
        /*003e*/ 	.short	0x0438


	//----- nvinfo : EIATTR_PARAM_CBANK
	.align		4
        /*0040*/ 	.byte	0x04, 0x0a
        /*0042*/ 	.short	(.L_584 - .L_583)
	.align		4
.L_583:
        /*0044*/ 	.word	index@(.nv.constant0._ZN7cutlass13device_kernelIN5flash19enable_sm80_to_sm89INS1_16FlashAttnFwdSm80INS1_25CollectiveMainloopFwdSm80ILi8ELi2ELb0EN4cute5tupleIJNS5_1CILi128EEENS7_ILi64EEENS7_ILi192EEEEEELi192ENS_6half_tEfNS_4arch4Sm80ELb0ELb0ELb0ELb1ELb0ELb1ELb1ELb1EEENS1_21CollectiveEpilogueFwdINS6_IJS8_SA_S9_EEENS6_IJNS7_ILi1EEESI_SI_EEESC_SE_Li256ELb1ELb1ELb1ELb0EEENS1_36VarlenDynamicPersistentTileSchedulerILi128ELi64ELi256ELi256ELb1ELb1ELb0ELb0ELb1ELb1EEEEEEEEEvNT_6ParamsE)
        /*0048*/ 	.short	0x0210
        /*004a*/ 	.short	0x0438


	//----- nvinfo : EIATTR_SW_WAR
	.align		4
.L_584:
        /*004c*/ 	.byte	0x04, 0x36
        /*004e*/ 	.short	(.L_586 - .L_585)
.L_585:
        /*0050*/ 	.word	0x00000008
.L_586:


//--------------------- .nv.info._ZN7cutlass13device_kernelIN5flash19enable_sm80_to_sm89INS1_16FlashAttnFwdSm80INS1_25CollectiveMainloopFwdSm80ILi8ELi2ELb0EN4cute5tupleIJNS5_1CILi128EEENS7_ILi64EEENS7_ILi192EEEEEELi192ENS_6half_tEfNS_4arch4Sm80ELb0ELb1ELb0ELb0ELb0ELb0ELb1ELb1EEENS1_21CollectiveEpilogueFwdINS6_IJS8_SA_S9_EEENS6_IJNS7_ILi1EEESI_SI_EEESC_SE_Li256ELb0ELb1ELb1ELb0EEENS1_19SingleTileSchedulerILb0ELb1ELb1ELi128EEEEEEEEEvNT_6ParamsE --------------------------
	.section	.nv.info._ZN7cutlass13device_kernelIN5flash19enable_sm80_to_sm89INS1_16FlashAttnFwdSm80INS1_25CollectiveMainloopFwdSm80ILi8ELi2ELb0EN4cute5tupleIJNS5_1CILi128EEENS7_ILi64EEENS7_ILi192EEEEEELi192ENS_6half_tEfNS_4arch4Sm80ELb0ELb1ELb0ELb0ELb0ELb0ELb1ELb1EEENS1_21CollectiveEpilogueFwdINS6_IJS8_SA_S9_EEENS6_IJNS7_ILi1EEESI_SI_EEESC_SE_Li256ELb0ELb1ELb1ELb0EEENS1_19SingleTileSchedulerILb0ELb1ELb1ELi128EEEEEEEEEvNT_6ParamsE,"",@"SHT_CUDA_INFO"
	.sectionflags	@""
	.align	4


	//----- nvinfo : EIATTR_CUDA_API_VERSION
	.align		4
        /*0000*/ 	.byte	0x04, 0x37
        /*0002*/ 	.short	(.L_588 - .L_587)
.L_587:
        /*0004*/ 	.word	0x00000082


	//----- nvinfo : EIATTR_KPARAM_INFO
	.align		4
.L_588:
        /*0008*/ 	.byte	0x04, 0x17
        /*000a*/ 	.short	(.L_590 - .L_589)
.L_589:
        /*000c*/ 	.word	0x00000000
        /*0010*/ 	.short	0x0000
        /*0012*/ 	.short	0x0000
        /*0014*/ 	.byte	0x00, 0xf0, 0x61, 0x10


	//----- nvinfo : EIATTR_SPARSE_MMA_MASK
	.align		4
.L_590:
        /*0018*/ 	.byte	0x03, 0x50
        /*001a*/ 	.short	0x0000


	//----- nvinfo : EIATTR_MAXREG_COUNT
	.align		4
        /*001c*/ 	.byte	0x03, 0x1b
        /*001e*/ 	.short	0x00ff


	//----- nvinfo : EIATTR_MERCURY_ISA_VERSION
	.align		4
        /*0020*/ 	.byte	0x03, 0x5f
        /*0022*/ 	.short	0x0101


	//----- nvinfo : EIATTR_EXIT_INSTR_OFFSETS
	.align		4
        /*0024*/ 	.byte	0x04, 0x1c
        /*0026*/ 	.short	(.L_592 - .L_591)


	//   ....[0]....
.L_591:
        /*0028*/ 	.word	0x00000010


	//----- nvinfo : EIATTR_MAX_THREADS
	.align		4
.L_592:
        /*002c*/ 	.byte	0x04, 0x05
        /*002e*/ 	.short	(.L_594 - .L_593)
.L_593:
        /*0030*/ 	.word	0x00000100
        /*0034*/ 	.word	0x00000001
        /*0038*/ 	.word	0x00000001


	//----- nvinfo : EIATTR_CBANK_PARAM_SIZE
	.align		4
.L_594:
        /*003c*/ 	.byte	0x03, 0x19
        /*003e*/ 	.short	0x0418


	//----- nvinfo : EIATTR_PARAM_CBANK
	.align		4
        /*0040*/ 	.byte	0x04, 0x0a
        /*0042*/ 	.short	(.L_596 - .L_595)
	.align		4
.L_595:
        /*0044*/ 	.word	index@(.nv.constant0._ZN7cutlass13device_kernelIN5flash19enable_sm80_to_sm89INS1_16FlashAttnFwdSm80INS1_25CollectiveMainloopFwdSm80ILi8ELi2ELb0EN4cute5tupleIJNS5_1CILi128EEENS7_ILi64EEENS7_ILi192EEEEEELi192ENS_6half_tEfNS_4arch4Sm80ELb0ELb1ELb0ELb0ELb0ELb0ELb1ELb1EEENS1_21CollectiveEpilogueFwdINS6_IJS8_SA_S9_EEENS6_IJNS7_ILi1EEESI_SI_EEESC_SE_Li256ELb0ELb1ELb1ELb0EEENS1_19SingleTileSchedulerILb0ELb1ELb1ELi128EEEEEEEEEvNT_6ParamsE)
        /*0048*/ 	.short	0x0210
        /*004a*/ 	.short	0x0418


	//----- nvinfo : EIATTR_SW_WAR
	.align		4
.L_596:
        /*004c*/ 	.byte	0x04, 0x36
        /*004e*/ 	.short	(.L_598 - .L_597)
.L_597:
        /*0050*/ 	.word	0x00000008
.L_598:


//--------------------- .nv.info._ZN7cutlass13device_kernelIN5flash19enable_sm80_to_sm89INS1_16FlashAttnFwdSm80INS1_25CollectiveMainloopFwdSm80ILi8ELi2ELb0EN4cute5tupleIJNS5_1CILi128EEENS7_ILi64EEENS7_ILi192EEEEEELi192ENS_6half_tEfNS_4arch4Sm80ELb0ELb1ELb0ELb1ELb0ELb0ELb1ELb1EEENS1_21CollectiveEpilogueFwdINS6_IJS8_SA_S9_EEENS6_IJNS7_ILi1EEESI_SI_EEESC_SE_Li256ELb1ELb1ELb1ELb0EEENS1_36VarlenDynamicPersistentTileSchedulerILi128ELi64ELi256ELi256ELb1ELb1ELb0ELb1ELb0ELb1EEEEEEEEEvNT_6ParamsE --------------------------
	.section	.nv.info._ZN7cutlass13device_kernelIN5flash19enable_sm80_to_sm89INS1_16FlashAttnFwdSm80INS1_25CollectiveMainloopFwdSm80ILi8ELi2ELb0EN4cute5tupleIJNS5_1CILi128EEENS7_ILi64EEENS7_ILi192EEEEEELi192ENS_6half_tEfNS_4arch4Sm80ELb0ELb1ELb0ELb1ELb0ELb0ELb1ELb1EEENS1_21CollectiveEpilogueFwdINS6_IJS8_SA_S9_EEENS6_IJNS7_ILi1EEESI_SI_EEESC_SE_Li256ELb1ELb1ELb1ELb0EEENS1_36VarlenDynamicPersistentTileSchedulerILi128ELi64ELi256ELi256ELb1ELb1ELb0ELb1ELb0ELb1EEEEEEEEEvNT_6ParamsE,"",@"SHT_CUDA_INFO"
	.sectionflags	@""
	.align	4


	//----- nvinfo : EIATTR_CUDA_API_VERSION
	.align		4
        /*0000*/ 	.byte	0x04, 0x37
        /*0002*/ 	.short	(.L_600 - .L_599)
.L_599:
        /*0004*/ 	.word	0x00000082


	//----- nvinfo : EIATTR_KPARAM_INFO
	.align		4
.L_600:
        /*0008*/ 	.byte	0x04, 0x17
        /*000a*/ 	.short	(.L_602 - .L_601)
.L_601:
        /*000c*/ 	.word	0x00000000
        /*0010*/ 	.short	0x0000
        /*0012*/ 	.short	0x0000
        /*0014*/ 	.byte	0x00, 0xf0, 0xe1, 0x10


	//----- nvinfo : EIATTR_SPARSE_MMA_MASK
	.align		4
.L_602:
        /*0018*/ 	.byte	0x03, 0x50
        /*001a*/ 	.short	0x0000


	//----- nvinfo : EIATTR_MAXREG_COUNT
	.align		4
        /*001c*/ 	.byte	0x03, 0x1b
        /*001e*/ 	.short	0x00ff


	//----- nvinfo : EIATTR_MERCURY_ISA_VERSION
	.align		4
        /*0020*/ 	.byte	0x03, 0x5f
        /*0022*/ 	.short	0x0101


	//----- nvinfo : EIATTR_EXIT_INSTR_OFFSETS
	.align		4
        /*0024*/ 	.byte	0x04, 0x1c
        /*0026*/ 	.short	(.L_604 - .L_603)


	//   ....[0]....
.L_603:
        /*0028*/ 	.word	0x00000010


	//----- nvinfo : EIATTR_MAX_THREADS
	.align		4
.L_604:
        /*002c*/ 	.byte	0x04, 0x05
        /*002e*/ 	.short	(.L_606 - .L_605)
.L_605:
        /*0030*/ 	.word	0x00000100
        /*0034*/ 	.word	0x00000001
        /*0038*/ 	.word	0x00000001


	//----- nvinfo : EIATTR_CBANK_PARAM_SIZE
	.align		4
.L_606:
        /*003c*/ 	.byte	0x03, 0x19
        /*003e*/ 	.short	0x0438


	//----- nvinfo : EIATTR_PARAM_CBANK
	.align		4
        /*0040*/ 	.byte	0x04, 0x0a
        /*0042*/ 	.short	(.L_608 - .L_607)
	.align		4
.L_607:
        /*0044*/ 	.word	index@(.nv.constant0._ZN7cutlass13device_kernelIN5flash19enable_sm80_to_sm89INS1_16FlashAttnFwdSm80INS1_25CollectiveMainloopFwdSm80ILi8ELi2ELb0EN4cute5tupleIJNS5_1CILi128EEENS7_ILi64EEENS7_ILi192EEEEEELi192ENS_6half_tEfNS_4arch4Sm80ELb0ELb1ELb0ELb1ELb0ELb0ELb1ELb1EEENS1_21CollectiveEpilogueFwdINS6_IJS8_SA_S9_EEENS6_IJNS7_ILi1EEESI_SI_EEESC_SE_Li256ELb1ELb1ELb1ELb0EEENS1_36VarlenDynamicPersistentTileSchedulerILi128ELi64ELi256ELi256ELb1ELb1ELb0ELb1ELb0ELb1EEEEEEEEEvNT_6ParamsE)
        /*0048*/ 	.short	0x0210
        /*004a*/ 	.short	0x0438


	//----- nvinfo : EIATTR_SW_WAR
	.align		4
.L_608:
        /*004c*/ 	.byte	0x04, 0x36
        /*004e*/ 	.short	(.L_610 - .L_609)
.L_609:
        /*0050*/ 	.word	0x00000008
.L_610:


//--------------------- .nv.info._ZN7cutlass13device_kernelIN5flash19enable_sm80_to_sm89INS1_16FlashAttnFwdSm80INS1_25CollectiveMainloopFwdSm80ILi8ELi2ELb0EN4cute5tupleIJNS5_1CILi128EEENS7_ILi64EEENS7_ILi192EEEEEELi192ENS_6half_tEfNS_4arch4Sm80ELb0ELb1ELb0ELb1ELb0ELb1ELb1ELb1EEENS1_21CollectiveEpilogueFwdINS6_IJS8_SA_S9_EEENS6_IJNS7_ILi1EEESI_SI_EEESC_SE_Li256ELb1ELb1ELb1ELb0EEENS1_36VarlenDynamicPersistentTileSchedulerILi128ELi64ELi256ELi256ELb1ELb1ELb0ELb1ELb0ELb1EEEEEEEEEvNT_6ParamsE --------------------------
	.section	.nv.info._ZN7cutlass13device_kernelIN5flash19enable_sm80_to_sm89INS1_16FlashAttnFwdSm80INS1_25CollectiveMainloopFwdSm80ILi8ELi2ELb0EN4cute5tupleIJNS5_1CILi128EEENS7_ILi64EEENS7_ILi192EEEEEELi192ENS_6half_tEfNS_4arch4Sm80ELb0ELb1ELb0ELb1ELb0ELb1ELb1ELb1EEENS1_21CollectiveEpilogueFwdINS6_IJS8_SA_S9_EEENS6_IJNS7_ILi1EEESI_SI_EEESC_SE_Li256ELb1ELb1ELb1ELb0EEENS1_36VarlenDynamicPersistentTileSchedulerILi128ELi64ELi256ELi256ELb1ELb1ELb0ELb1ELb0ELb1EEEEEEEEEvNT_6ParamsE,"",@"SHT_CUDA_INFO"
	.sectionflags	@""
	.align	4


	//----- nvinfo : EIATTR_CUDA_API_VERSION
	.align		4
        /*0000*/ 	.byte	0x04, 0x37
        /*0002*/ 	.short	(.L_612 - .L_611)
.L_611:
        /*0004*/ 	.word	0x00000082


	//----- nvinfo : EIATTR_KPARAM_INFO
	.align		4
.L_612:
        /*0008*/ 	.byte	0x04, 0x17
        /*000a*/ 	.short	(.L_614 - .L_613)
.L_613:
        /*000c*/ 	.word	0x00000000
        /*0010*/ 	.short	0x0000
        /*0012*/ 	.short	0x0000
        /*0014*/ 	.byte	0x00, 0xf0, 0xe1, 0x10


	//----- nvinfo : EIATTR_SPARSE_MMA_MASK
	.align		4
.L_614:
        /*0018*/ 	.byte	0x03, 0x50
        /*001a*/ 	.short	0x0000


	//----- nvinfo : EIATTR_MAXREG_COUNT
	.align		4
        /*001c*/ 	.byte	0x03, 0x1b
        /*001e*/ 	.short	0x00ff


	//----- nvinfo : EIATTR_MERCURY_ISA_VERSION
	.align		4
        /*0020*/ 	.byte	0x03, 0x5f
        /*0022*/ 	.short	0x0101


	//----- nvinfo : EIATTR_EXIT_INSTR_OFFSETS
	.align		4
        /*0024*/ 	.byte	0x04, 0x1c
        /*0026*/ 	.short	(.L_616 - .L_615)


	//   ....[0]....
.L_615:
        /*0028*/ 	.word	0x00000010


	//----- nvinfo : EIATTR_MAX_THREADS
	.align		4
.L_616:
        /*002c*/ 	.byte	0x04, 0x05
        /*002e*/ 	.short	(.L_618 - .L_617)
.L_617:
        /*0030*/ 	.word	0x00000100
        /*0034*/ 	.word	0x00000001
        /*0038*/ 	.word	0x00000001


	//----- nvinfo : EIATTR_CBANK_PARAM_SIZE
	.align		4
.L_618:
        /*003c*/ 	.byte	0x03, 0x19
        /*003e*/ 	.short	0x0438


	//----- nvinfo : EIATTR_PARAM_CBANK
	.align		4
        /*0040*/ 	.byte	0x04, 0x0a
        /*0042*/ 	.short	(.L_620 - .L_619)
	.align		4
.L_619:
        /*0044*/ 	.word	index@(.nv.constant0._ZN7cutlass13device_kernelIN5flash19enable_sm80_to_sm89INS1_16FlashAttnFwdSm80INS1_25CollectiveMainloopFwdSm80ILi8ELi2ELb0EN4cute5tupleIJNS5_1CILi128EEENS7_ILi64EEENS7_ILi192EEEEEELi192ENS_6half_tEfNS_4arch4Sm80ELb0ELb1ELb0ELb1ELb0ELb1ELb1ELb1EEENS1_21CollectiveEpilogueFwdINS6_IJS8_SA_S9_EEENS6_IJNS7_ILi1EEESI_SI_EEESC_SE_Li256ELb1ELb1ELb1ELb0EEENS1_36VarlenDynamicPersistentTileSchedulerILi128ELi64ELi256ELi256ELb1ELb1ELb0ELb1ELb0ELb1EEEEEEEEEvNT_6ParamsE)
        /*0048*/ 	.short	0x0210
        /*004a*/ 	.short	0x0438


	//----- nvinfo : EIATTR_SW_WAR
	.align		4
.L_620:
        /*004c*/ 	.byte	0x04, 0x36
        /*004e*/ 	.short	(.L_622 - .L_621)
.L_621:
        /*0050*/ 	.word	0x00000008
.L_622:


//--------------------- .nv.info._ZN7cutlass13device_kernelIN5flash19enable_sm80_to_sm89INS1_16FlashAttnFwdSm80INS1_25CollectiveMainloopFwdSm80ILi8ELi2ELb1EN4cute5tupleIJNS5_1CILi128EEENS7_ILi96EEENS7_ILi192EEEEEELi192ENS_6half_tEfNS_4arch4Sm80ELb1ELb0ELb0ELb0ELb0ELb0ELb1ELb1EEENS1_21CollectiveEpilogueFwdINS6_IJS8_SA_S9_EEENS6_IJNS7_ILi1EEESI_SI_EEESC_SE_Li256ELb0ELb1ELb1ELb0EEENS1_30DynamicPersistentTileSchedulerILi256ELi256ELb1ELb1ELb0EEEEEEEEEvNT_6ParamsE --------------------------
	.section	.nv.info._ZN7cutlass13device_kernelIN5flash19enable_sm80_to_sm89INS1_16FlashAttnFwdSm80INS1_25CollectiveMainloopFwdSm80ILi8ELi2ELb1EN4cute5tupleIJNS5_1CILi128EEENS7_ILi96EEENS7_ILi192EEEEEELi192ENS_6half_tEfNS_4arch4Sm80ELb1ELb0ELb0ELb0ELb0ELb0ELb1ELb1EEENS1_21CollectiveEpilogueFwdINS6_IJS8_SA_S9_EEENS6_IJNS7_ILi1EEESI_SI_EEESC_SE_Li256ELb0ELb1ELb1ELb0EEENS1_30DynamicPersistentTileSchedulerILi256ELi256ELb1ELb1ELb0EEEEEEEEEvNT_6ParamsE,"",@"SHT_CUDA_INFO"
	.sectionflags	@""
	.align	4


	//----- nvinfo : EIATTR_CUDA_API_VERSION
	.align		4
        /*0000*/ 	.byte	0x04, 0x37
        /*0002*/ 	.short	(.L_624 - .L_623)
.L_623:
        /*0004*/ 	.word	0x00000082


	//----- nvinfo : EIATTR_KPARAM_INFO
	.align		4
.L_624:
        /*0008*/ 	.byte	0x04, 0x17
        /*000a*/ 	.short	(.L_626 - .L_625)
.L_625:
        /*000c*/ 	.word	0x00000000
        /*0010*/ 	.short	0x0000
        /*0012*/ 	.short	0x0000
        /*0014*/ 	.byte	0x00, 0xf0, 0xa1, 0x10


	//----- nvinfo : EIATTR_SPARSE_MMA_MASK
	.align		4
.L_626:
        /*0018*/ 	.byte	0x03, 0x50
        /*001a*/ 	.short	0x0000


	//----- nvinfo : EIATTR_MAXREG_COUNT
	.align		4
        /*001c*/ 	.byte	0x03, 0x1b
        /*001e*/ 	.short	0x00ff


	//----- nvinfo : EIATTR_MERCURY_ISA_VERSION
	.align		4
        /*0020*/ 	.byte	0x03, 0x5f
        /*0022*/ 	.short	0x0101


	//----- nvinfo : EIATTR_EXIT_INSTR_OFFSETS
	.align		4
        /*0024*/ 	.byte	0x04, 0x1c
        /*0026*/ 	.short	(.L_628 - .L_627)


	//   ....[0]....
.L_627:
        /*0028*/ 	.word	0x00000010


	//----- nvinfo : EIATTR_MAX_THREADS
	.align		4
.L_628:
        /*002c*/ 	.byte	0x04, 0x05
        /*002e*/ 	.short	(.L_630 - .L_629)
.L_629:
        /*0030*/ 	.word	0x00000100
        /*0034*/ 	.word	0x00000001
        /*0038*/ 	.word	0x00000001


	//----- nvinfo : EIATTR_CBANK_PARAM_SIZE
	.align		4
.L_630:
        /*003c*/ 	.byte	0x03, 0x19
        /*003e*/ 	.short	0x0428


	//----- nvinfo : EIATTR_PARAM_CBANK
	.align		4
        /*0040*/ 	.byte	0x04, 0x0a
        /*0042*/ 	.short	(.L_632 - .L_631)
	.align		4
.L_631:
        /*0044*/ 	.word	index@(.nv.constant0._ZN7cutlass13device_kernelIN5flash19enable_sm80_to_sm89INS1_16FlashAttnFwdSm80INS1_25CollectiveMainloopFwdSm80ILi8ELi2ELb1EN4cute5tupleIJNS5_1CILi128EEENS7_ILi96EEENS7_ILi192EEEEEELi192ENS_6half_tEfNS_4arch4Sm80ELb1ELb0ELb0ELb0ELb0ELb0ELb1ELb1EEENS1_21CollectiveEpilogueFwdINS6_IJS8_SA_S9_EEENS6_IJNS7_ILi1EEESI_SI_EEESC_SE_Li256ELb0ELb1ELb1ELb0EEENS1_30DynamicPersistentTileSchedulerILi256ELi256ELb1ELb1ELb0EEEEEEEEEvNT_6ParamsE)
        /*0048*/ 	.short	0x0210
        /*004a*/ 	.short	0x0428


	//----- nvinfo : EIATTR_SW_WAR
	.align		4
.L_632:
        /*004c*/ 	.byte	0x04, 0x36
        /*004e*/ 	.short	(.L_634 - .L_633)
.L_633:
        /*0050*/ 	.word	0x00000008
.L_634:


//--------------------- .nv.info._ZN7cutlass13device_kernelIN5flash19enable_sm80_to_sm89INS1_16FlashAttnFwdSm80INS1_25CollectiveMainloopFwdSm80ILi8ELi2ELb0EN4cute5tupleIJNS5_1CILi128EEENS7_ILi64EEENS7_ILi192EEEEEELi192ENS_6half_tEfNS_4arch4Sm80ELb1ELb0ELb0ELb1ELb0ELb0ELb1ELb1EEENS1_21CollectiveEpilogueFwdINS6_IJS8_SA_S9_EEENS6_IJNS7_ILi1EEESI_SI_EEESC_SE_Li256ELb1ELb1ELb1ELb0EEENS1_36VarlenDynamicPersistentTileSchedulerILi128ELi64ELi256ELi256ELb1ELb1ELb0ELb1ELb1ELb1EEEEEEEEEvNT_6ParamsE --------------------------
	.section	.nv.info._ZN7cutlass13device_kernelIN5flash19enable_sm80_to_sm89INS1_16FlashAttnFwdSm80INS1_25CollectiveMainloopFwdSm80ILi8ELi2ELb0EN4cute5tupleIJNS5_1CILi128EEENS7_ILi64EEENS7_ILi192EEEEEELi192ENS_6half_tEfNS_4arch4Sm80ELb1ELb0ELb0ELb1ELb0ELb0ELb1ELb1EEENS1_21CollectiveEpilogueFwdINS6_IJS8_SA_S9_EEENS6_IJNS7_ILi1EEESI_SI_EEESC_SE_Li256ELb1ELb1ELb1ELb0EEENS1_36VarlenDynamicPersistentTileSchedulerILi128ELi64ELi256ELi256ELb1ELb1ELb0ELb1ELb1ELb1EEEEEEEEEvNT_6ParamsE,"",@"SHT_CUDA_INFO"
	.sectionflags	@""
	.align	4


	//----- nvinfo : EIATTR_CUDA_API_VERSION
	.align		4
        /*0000*/ 	.byte	0x04, 0x37
        /*0002*/ 	.short	(.L_636 - .L_635)
.L_635:
        /*0004*/ 	.word	0x00000082


	//----- nvinfo : EIATTR_KPARAM_INFO
	.align		4
.L_636:
        /*0008*/ 	.byte	0x04, 0x17
        /*000a*/ 	.short	(.L_638 - .L_637)
.L_637:
        /*000c*/ 	.word	0x00000000
        /*0010*/ 	.short	0x0000
        /*0012*/ 	.short	0x0000
        /*0014*/ 	.byte	0x00, 0xf0, 0xe1, 0x10


	//----- nvinfo : EIATTR_SPARSE_MMA_MASK
	.align		4
.L_638:
        /*0018*/ 	.byte	0x03, 0x50
        /*001a*/ 	.short	0x0000


	//----- nvinfo : EIATTR_MAXREG_COUNT
	.align		4
        /*001c*/ 	.byte	0x03, 0x1b
        /*001e*/ 	.short	0x00ff


	//----- nvinfo : EIATTR_MERCURY_ISA_VERSION
	.align		4
        /*0020*/ 	.byte	0x03, 0x5f
        /*0022*/ 	.short	0x0101


	//----- nvinfo : EIATTR_EXIT_INSTR_OFFSETS
	.align		4
        /*0024*/ 	.byte	0x04, 0x1c
        /*0026*/ 	.short	(.L_640 - .L_639)


	//   ....[0]....
.L_639:
        /*0028*/ 	.word	0x00000010


	//----- nvinfo : EIATTR_MAX_THREADS
	.align		4
.L_640:
        /*002c*/ 	.byte	0x04, 0x05
        /*002e*/ 	.short	(.L_642 - .L_641)
.L_641:
        /*0030*/ 	.word	0x00000100
        /*0034*/ 	.word	0x00000001
        /*0038*/ 	.word	0x00000001


	//----- nvinfo : EIATTR_CBANK_PARAM_SIZE
	.align		4
.L_642:
        /*003c*/ 	.byte	0x03, 0x19
        /*003e*/ 	.short	0x0438


	//----- nvinfo : EIATTR_PARAM_CBANK
	.align		4
        /*0040*/ 	.byte	0x04, 0x0a
        /*0042*/ 	.short	(.L_644 - .L_643)
	.align		4
.L_643:
        /*0044*/ 	.word	index@(.nv.constant0._ZN7cutlass13device_kernelIN5flash19enable_sm80_to_sm89INS1_16FlashAttnFwdSm80INS1_25CollectiveMainloopFwdSm80ILi8ELi2ELb0EN4cute5tupleIJNS5_1CILi128EEENS7_ILi64EEENS7_ILi192EEEEEELi192ENS_6half_tEfNS_4arch4Sm80ELb1ELb0ELb0ELb1ELb0ELb0ELb1ELb1EEENS1_21CollectiveEpilogueFwdINS6_IJS8_SA_S9_EEENS6_IJNS7_ILi1EEESI_SI_EEESC_SE_Li256ELb1ELb1ELb1ELb0EEENS1_36VarlenDynamicPersistentTileSchedulerILi128ELi64ELi256ELi256ELb1ELb1ELb0ELb1ELb1ELb1EEEEEEEEEvNT_6ParamsE)
        /*0048*/ 	.short	0x0210
        /*004a*/ 	.short	0x0438


	//----- nvinfo : EIATTR_SW_WAR
	.align		4
.L_644:
        /*004c*/ 	.byte	0x04, 0x36
        /*004e*/ 	.short	(.L_646 - .L_645)
.L_645:
        /*0050*/ 	.word	0x00000008
.L_646:


//--------------------- .nv.info._ZN7cutlass13device_kernelIN5flash19enable_sm80_to_sm89INS1_16FlashAttnFwdSm80INS1_25CollectiveMainloopFwdSm80ILi8ELi2ELb0EN4cute5tupleIJNS5_1CILi128EEENS7_ILi64EEENS7_ILi192EEEEEELi192ENS_6half_tEfNS_4arch4Sm80ELb1ELb0ELb0ELb1ELb0ELb1ELb1ELb1EEENS1_21CollectiveEpilogueFwdINS6_IJS8_SA_S9_EEENS6_IJNS7_ILi1EEESI_SI_EEESC_SE_Li256ELb1ELb1ELb1ELb0EEENS1_36VarlenDynamicPersistentTileSchedulerILi128ELi64ELi256ELi256ELb1ELb1ELb0ELb1ELb1ELb1EEEEEEEEEvNT_6ParamsE --------------------------
	.section	.nv.info._ZN7cutlass13device_kernelIN5flash19enable_sm80_to_sm89INS1_16FlashAttnFwdSm80INS1_25CollectiveMainloopFwdSm80ILi8ELi2ELb0EN4cute5tupleIJNS5_1CILi128EEENS7_ILi64EEENS7_ILi192EEEEEELi192ENS_6half_tEfNS_4arch4Sm80ELb1ELb0ELb0ELb1ELb0ELb1ELb1ELb1EEENS1_21CollectiveEpilogueFwdINS6_IJS8_SA_S9_EEENS6_IJNS7_ILi1EEESI_SI_EEESC_SE_Li256ELb1ELb1ELb1ELb0EEENS1_36VarlenDynamicPersistentTileSchedulerILi128ELi64ELi256ELi256ELb1ELb1ELb0ELb1ELb1ELb1EEEEEEEEEvNT_6ParamsE,"",@"SHT_CUDA_INFO"
	.sectionflags	@""
	.align	4


	//----- nvinfo : EIATTR_CUDA_API_VERSION
	.align		4
        /*0000*/ 	.byte	0x04, 0x37
        /*0002*/ 	.short	(.L_648 - .L_647)
.L_647:
        /*0004*/ 	.word	0x00000082


	//----- nvinfo : EIATTR_KPARAM_INFO
	.align		4
.L_648:
        /*0008*/ 	.byte	0x04, 0x17
        /*000a*/ 	.short	(.L_650 - .L_649)
.L_649:
        /*000c*/ 	.word	0x00000000
        /*0010*/ 	.short	0x0000
        /*0012*/ 	.short	0x0000
        /*0014*/ 	.byte	0x00, 0xf0, 0xe1, 0x10


	//----- nvinfo : EIATTR_SPARSE_MMA_MASK
	.align		4
.L_650:
        /*0018*/ 	.byte	0x03, 0x50
        /*001a*/ 	.short	0x0000


	//----- nvinfo : EIATTR_MAXREG_COUNT
	.align		4
        /*001c*/ 	.byte	0x03, 0x1b
        /*001e*/ 	.short	0x00ff


	//----- nvinfo : EIATTR_MERCURY_ISA_VERSION
	.align		4
        /*0020*/ 	.byte	0x03, 0x5f
        /*0022*/ 	.short	0x0101


	//----- nvinfo : EIATTR_EXIT_INSTR_OFFSETS
	.align		4
        /*0024*/ 	.byte	0x04, 0x1c
        /*0026*/ 	.short	(.L_652 - .L_651)


	//   ....[0]....
.L_651:
        /*0028*/ 	.word	0x00000010


	//----- nvinfo : EIATTR_MAX_THREADS
	.align		4
.L_652:
        /*002c*/ 	.byte	0x04, 0x05
        /*002e*/ 	.short	(.L_654 - .L_653)
.L_653:
        /*0030*/ 	.word	0x00000100
        /*0034*/ 	.word	0x00000001
        /*0038*/ 	.word	0x00000001


	//----- nvinfo : EIATTR_CBANK_PARAM_SIZE
	.align		4
.L_654:
        /*003c*/ 	.byte	0x03, 0x19
        /*003e*/ 	.short	0x0438


	//----- nvinfo : EIATTR_PARAM_CBANK
	.align		4
        /*0040*/ 	.byte	0x04, 0x0a
        /*0042*/ 	.short	(.L_656 - .L_655)
	.align		4
.L_655:
        /*0044*/ 	.word	index@(.nv.constant0._ZN7cutlass13device_kernelIN5flash19enable_sm80_to_sm89INS1_16FlashAttnFwdSm80INS1_25CollectiveMainloopFwdSm80ILi8ELi2ELb0EN4cute5tupleIJNS5_1CILi128EEENS7_ILi64EEENS7_ILi192EEEEEELi192ENS_6half_tEfNS_4arch4Sm80ELb1ELb0ELb0ELb1ELb0ELb1ELb1ELb1EEENS1_21CollectiveEpilogueFwdINS6_IJS8_SA_S9_EEENS6_IJNS7_ILi1EEESI_SI_EEESC_SE_Li256ELb1ELb1ELb1ELb0EEENS1_36VarlenDynamicPersistentTileSchedulerILi128ELi64ELi256ELi256ELb1ELb1ELb0ELb1ELb1ELb1EEEEEEEEEvNT_6ParamsE)
        /*0048*/ 	.short	0x0210
        /*004a*/ 	.short	0x0438


	//----- nvinfo : EIATTR_SW_WAR
	.align		4
.L_656:
        /*004c*/ 	.byte	0x04, 0x36
        /*004e*/ 	.short	(.L_658 - .L_657)
.L_657:
        /*0050*/ 	.word	0x00000008
.L_658:


//--------------------- .nv.callgraph             --------------------------
	.section	.nv.callgraph,"",@"SHT_CUDA_CALLGRAPH"
	.align	4
	.sectionentsize	8
	.align		4
        /*0000*/ 	.word	0x00000000
	.align		4
        /*0004*/ 	.word	0xffffffff
	.align		4
        /*0008*/ 	.word	0x00000000
	.align		4
        /*000c*/ 	.word	0xfffffffe
	.align		4
        /*0010*/ 	.word	0x00000000
	.align		4
        /*0014*/ 	.word	0xfffffffd
	.align		4
        /*0018*/ 	.word	0x00000000
	.align		4
        /*001c*/ 	.word	0xfffffffc


//--------------------- .nv.constant4             --------------------------
	.section	.nv.constant4,"a",@progbits
	.align	8
	.align		8
.nv.constant4:
        /*0000*/ 	.dword	_ZN83_INTERNAL_91fcea5d_47_flash_fwd_hdim192_fp16_split_softcapall_sm80_cu_8e232a79_42624cuda3std3__45__cpo5beginE
	.align		8
        /*0008*/ 	.dword	_ZN83_INTERNAL_91fcea5d_47_flash_fwd_hdim192_fp16_split_softcapall_sm80_cu_8e232a79_42624cuda3std3__45__cpo3endE
	.align		8
        /*0010*/ 	.dword	_ZN83_INTERNAL_91fcea5d_47_flash_fwd_hdim192_fp16_split_softcapall_sm80_cu_8e232a79_42624cuda3std3__45__cpo6cbeginE
	.align		8
        /*0018*/ 	.dword	_ZN83_INTERNAL_91fcea5d_47_flash_fwd_hdim192_fp16_split_softcapall_sm80_cu_8e232a79_42624cuda3std3__45__cpo4cendE
	.align		8
        /*0020*/ 	.dword	_ZN83_INTERNAL_91fcea5d_47_flash_fwd_hdim192_fp16_split_softcapall_sm80_cu_8e232a79_42624cuda3std3__485_GLOBAL__N__91fcea5d_47_flash_fwd_hdim192_fp16_split_softcapall_sm80_cu_8e232a79_42626ignoreE
	.align		8
        /*0028*/ 	.dword	_ZN83_INTERNAL_91fcea5d_47_flash_fwd_hdim192_fp16_split_softcapall_sm80_cu_8e232a79_42624cuda3std3__419piecewise_constructE
	.align		8
        /*0030*/ 	.dword	_ZN83_INTERNAL_91fcea5d_47_flash_fwd_hdim192_fp16_split_softcapall_sm80_cu_8e232a79_42624cuda3std3__48in_placeE
	.align		8
        /*0038*/ 	.dword	_ZN83_INTERNAL_91fcea5d_47_flash_fwd_hdim192_fp16_split_softcapall_sm80_cu_8e232a79_42624cuda3std6ranges3__45__cpo4swapE
	.align		8
        /*0040*/ 	.dword	_ZN83_INTERNAL_91fcea5d_47_flash_fwd_hdim192_fp16_split_softcapall_sm80_cu_8e232a79_42624cuda3std6ranges3__45__cpo9iter_moveE
	.align		8
        /*0048*/ 	.dword	_ZN83_INTERNAL_91fcea5d_47_flash_fwd_hdim192_fp16_split_softcapall_sm80_cu_8e232a79_42624cute7productE
	.align		8
        /*0050*/ 	.dword	_ZN83_INTERNAL_91fcea5d_47_flash_fwd_hdim192_fp16_split_softcapall_sm80_cu_8e232a79_42624cute1_E


//--------------------- .text._ZN7cutlass13device_kernelIN5flash19enable_sm80_to_sm89INS1_16FlashAttnFwdSm80INS1_25CollectiveMainloopFwdSm80ILi8ELi1ELb1EN4cute5tupleIJNS5_1CILi128EEENS7_ILi96EEENS7_ILi192EEEEEELi192ENS_6half_tEfNS_4arch4Sm80ELb0ELb0ELb1ELb0ELb0ELb0ELb1ELb1EEENS1_21CollectiveEpilogueFwdINS6_IJS8_SA_S9_EEENS6_IJNS7_ILi1EEESI_SI_EEESC_SE_Li256ELb0ELb1ELb1ELb0EEENS1_19SingleTileSchedulerILb0ELb1ELb1ELi128EEEEEEEEEvNT_6ParamsE --------------------------
	.section	.text._ZN7cutlass13device_kernelIN5flash19enable_sm80_to_sm89INS1_16FlashAttnFwdSm80INS1_25CollectiveMainloopFwdSm80ILi8ELi1ELb1EN4cute5tupleIJNS5_1CILi128EEENS7_ILi96EEENS7_ILi192EEEEEELi192ENS_6half_tEfNS_4arch4Sm80ELb0ELb0ELb1ELb0ELb0ELb0ELb1ELb1EEENS1_21CollectiveEpilogueFwdINS6_IJS8_SA_S9_EEENS6_IJNS7_ILi1EEESI_SI_EEESC_SE_Li256ELb0ELb1ELb1ELb0EEENS1_19SingleTileSchedulerILb0ELb1ELb1ELi128EEEEEEEEEvNT_6ParamsE,"ax",@progbits
	.align	128
.text._ZN7cutlass13device_kernelIN5flash19enable_sm80_to_sm89INS1_16FlashAttnFwdSm80INS1_25CollectiveMainloopFwdSm80ILi8ELi1ELb1EN4cute5tupleIJNS5_1CILi128EEENS7_ILi96EEENS7_ILi192EEEEEELi192ENS_6half_tEfNS_4arch4Sm80ELb0ELb0ELb1ELb0ELb0ELb0ELb1ELb1EEENS1_21CollectiveEpilogueFwdINS6_IJS8_SA_S9_EEENS6_IJNS7_ILi1EEESI_SI_EEESC_SE_Li256ELb0ELb1ELb1ELb0EEENS1_19SingleTileSchedulerILb0ELb1ELb1ELi128EEEEEEEEEvNT_6ParamsE:
        .type           _ZN7cutlass13device_kernelIN5flash19enable_sm80_to_sm89INS1_16FlashAttnFwdSm80INS1_25CollectiveMainloopFwdSm80ILi8ELi1ELb1EN4cute5tupleIJNS5_1CILi128EEENS7_ILi96EEENS7_ILi192EEEEEELi192ENS_6half_tEfNS_4arch4Sm80ELb0ELb0ELb1ELb0ELb0ELb0ELb1ELb1EEENS1_21CollectiveEpilogueFwdINS6_IJS8_SA_S9_EEENS6_IJNS7_ILi1EEESI_SI_EEESC_SE_Li256ELb0ELb1ELb1ELb0EEENS1_19SingleTileSchedulerILb0ELb1ELb1ELi128EEEEEEEEEvNT_6ParamsE,@function
        .size           _ZN7cutlass13device_kernelIN5flash19enable_sm80_to_sm89INS1_16FlashAttnFwdSm80INS1_25CollectiveMainloopFwdSm80ILi8ELi1ELb1EN4cute5tupleIJNS5_1CILi128EEENS7_ILi96EEENS7_ILi192EEEEEELi192ENS_6half_tEfNS_4arch4Sm80ELb0ELb0ELb1ELb0ELb0ELb0ELb1ELb1EEENS1_21CollectiveEpilogueFwdINS6_IJS8_SA_S9_EEENS6_IJNS7_ILi1EEESI_SI_EEESC_SE_Li256ELb0ELb1ELb1ELb0EEENS1_19SingleTileSchedulerILb0ELb1ELb1ELi128EEEEEEEEEvNT_6ParamsE,(.L_x_36 - _ZN7cutlass13device_kernelIN5flash19enable_sm80_to_sm89INS1_16FlashAttnFwdSm80INS1_25CollectiveMainloopFwdSm80ILi8ELi1ELb1EN4cute5tupleIJNS5_1CILi128EEENS7_ILi96EEENS7_ILi192EEEEEELi192ENS_6half_tEfNS_4arch4Sm80ELb0ELb0ELb1ELb0ELb0ELb0ELb1ELb1EEENS1_21CollectiveEpilogueFwdINS6_IJS8_SA_S9_EEENS6_IJNS7_ILi1EEESI_SI_EEESC_SE_Li256ELb0ELb1ELb1ELb0EEENS1_19SingleTileSchedulerILb0ELb1ELb1ELi128EEEEEEEEEvNT_6ParamsE)
        .other          _ZN7cutlass13device_kernelIN5flash19enable_sm80_to_sm89INS1_16FlashAttnFwdSm80INS1_25CollectiveMainloopFwdSm80ILi8ELi1ELb1EN4cute5tupleIJNS5_1CILi128EEENS7_ILi96EEENS7_ILi192EEEEEELi192ENS_6half_tEfNS_4arch4Sm80ELb0ELb0ELb1ELb0ELb0ELb0ELb1ELb1EEENS1_21CollectiveEpilogueFwdINS6_IJS8_SA_S9_EEENS6_IJNS7_ILi1EEESI_SI_EEESC_SE_Li256ELb0ELb1ELb1ELb0EEENS1_19SingleTileSchedulerILb0ELb1ELb1ELi128EEEEEEEEEvNT_6ParamsE,@"STO_CUDA_ENTRY STV_DEFAULT"
_ZN7cutlass13device_kernelIN5flash19enable_sm80_to_sm89INS1_16FlashAttnFwdSm80INS1_25CollectiveMainloopFwdSm80ILi8ELi1ELb1EN4cute5tupleIJNS5_1CILi128EEENS7_ILi96EEENS7_ILi192EEEEEELi192ENS_6half_tEfNS_4arch4Sm80ELb0ELb0ELb1ELb0ELb0ELb0ELb1ELb1EEENS1_21CollectiveEpilogueFwdINS6_IJS8_SA_S9_EEENS6_IJNS7_ILi1EEESI_SI_EEESC_SE_Li256ELb0ELb1ELb1ELb0EEENS1_19SingleTileSchedulerILb0ELb1ELb1ELi128EEEEEEEEEvNT_6ParamsE:
[----:B------:R-:W-:Y:S01]  /*0000*/  LDC R1, c[0x0][0x28] ;  /* 0x00000a00ff017b82 */ /* 0x000fe20000000800 */
[----:B------:R-:W-:Y:S05]  /*0010*/  EXIT ;  /* 0x000000000000794d */ /* 0x000fea0003800000 */
.L_x_0:
[----:B------:R-:W-:-:S00]  /*0020*/  BRA `(.L_x_0) ;  /* 0xfffffffc00fc7947 */ /* 0x000fc0000383ffff */
[----:B------:R-:W-:-:S00]  /*0030*/  NOP ;  /* 0x0000000000007918 */ /* 0x000fc00000000000 */
        /* <DEDUP_REMOVED lines=12> */
.L_x_36:


//--------------------- .text._ZN7cutlass13device_kernelIN5flash19enable_sm80_to_sm89INS1_16FlashAttnFwdSm80INS1_25CollectiveMainloopFwdSm80ILi8ELi1ELb0EN4cute5tupleIJNS5_1CILi128EEENS7_ILi64EEENS7_ILi192EEEEEELi192ENS_6half_tEfNS_4arch4Sm80ELb0ELb0ELb1ELb1ELb0ELb0ELb1ELb1EEENS1_21CollectiveEpilogueFwdINS6_IJS8_SA_S9_EEENS6_IJNS7_ILi1EEESI_SI_EEESC_SE_Li256ELb1ELb1ELb1ELb0EEENS1_36VarlenDynamicPersistentTileSchedulerILi128ELi64ELi256ELi256ELb1ELb1ELb0ELb0ELb1ELb1EEEEEEEEEvNT_6ParamsE --------------------------
	.section	.text._ZN7cutlass13device_kernelIN5flash19enable_sm80_to_sm89INS1_16FlashAttnFwdSm80INS1_25CollectiveMainloopFwdSm80ILi8ELi1ELb0EN4cute5tupleIJNS5_1CILi128EEENS7_ILi64EEENS7_ILi192EEEEEELi192ENS_6half_tEfNS_4arch4Sm80ELb0ELb0ELb1ELb1ELb0ELb0ELb1ELb1EEENS1_21CollectiveEpilogueFwdINS6_IJS8_SA_S9_EEENS6_IJNS7_ILi1EEESI_SI_EEESC_SE_Li256ELb1ELb1ELb1ELb0EEENS1_36VarlenDynamicPersistentTileSchedulerILi128ELi64ELi256ELi256ELb1ELb1ELb0ELb0ELb1ELb1EEEEEEEEEvNT_6ParamsE,"ax",@progbits
	.align	128
.text._ZN7cutlass13device_kernelIN5flash19enable_sm80_to_sm89INS1_16FlashAttnFwdSm80INS1_25CollectiveMainloopFwdSm80ILi8ELi1ELb0EN4cute5tupleIJNS5_1CILi128EEENS7_ILi64EEENS7_ILi192EEEEEELi192ENS_6half_tEfNS_4arch4Sm80ELb0ELb0ELb1ELb1ELb0ELb0ELb1ELb1EEENS1_21CollectiveEpilogueFwdINS6_IJS8_SA_S9_EEENS6_IJNS7_ILi1EEESI_SI_EEESC_SE_Li256ELb1ELb1ELb1ELb0EEENS1_36VarlenDynamicPersistentTileSchedulerILi128ELi64ELi256ELi256ELb1ELb1ELb0ELb0ELb1ELb1EEEEEEEEEvNT_6ParamsE:
        .type           _ZN7cutlass13device_kernelIN5flash19enable_sm80_to_sm89INS1_16FlashAttnFwdSm80INS1_25CollectiveMainloopFwdSm80ILi8ELi1ELb0EN4cute5tupleIJNS5_1CILi128EEENS7_ILi64EEENS7_ILi192EEEEEELi192ENS_6half_tEfNS_4arch4Sm80ELb0ELb0ELb1ELb1ELb0ELb0ELb1ELb1EEENS1_21CollectiveEpilogueFwdINS6_IJS8_SA_S9_EEENS6_IJNS7_ILi1EEESI_SI_EEESC_SE_Li256ELb1ELb1ELb1ELb0EEENS1_36VarlenDynamicPersistentTileSchedulerILi128ELi64ELi256ELi256ELb1ELb1ELb0ELb0ELb1ELb1EEEEEEEEEvNT_6ParamsE,@function
        .size           _ZN7cutlass13device_kernelIN5flash19enable_sm80_to_sm89INS1_16FlashAttnFwdSm80INS1_25CollectiveMainloopFwdSm80ILi8ELi1ELb0EN4cute5tupleIJNS5_1CILi128EEENS7_ILi64EEENS7_ILi192EEEEEELi192ENS_6half_tEfNS_4arch4Sm80ELb0ELb0ELb1ELb1ELb0ELb0ELb1ELb1EEENS1_21CollectiveEpilogueFwdINS6_IJS8_SA_S9_EEENS6_IJNS7_ILi1EEESI_SI_EEESC_SE_Li256ELb1ELb1ELb1ELb0EEENS1_36VarlenDynamicPersistentTileSchedulerILi128ELi64ELi256ELi256ELb1ELb1ELb0ELb0ELb1ELb1EEEEEEEEEvNT_6ParamsE,(.L_x_37 - _ZN7cutlass13device_kernelIN5flash19enable_sm80_to_sm89INS1_16FlashAttnFwdSm80INS1_25CollectiveMainloopFwdSm80ILi8ELi1ELb0EN4cute5tupleIJNS5_1CILi128EEENS7_ILi64EEENS7_ILi192EEEEEELi192ENS_6half_tEfNS_4arch4Sm80ELb0ELb0ELb1ELb1ELb0ELb0ELb1ELb1EEENS1_21CollectiveEpilogueFwdINS6_IJS8_SA_S9_EEENS6_IJNS7_ILi1EEESI_SI_EEESC_SE_Li256ELb1ELb1ELb1ELb0EEENS1_36VarlenDynamicPersistentTileSchedulerILi128ELi64ELi256ELi256ELb1ELb1ELb0ELb0ELb1ELb1EEEEEEEEEvNT_6ParamsE)
        .other          _ZN7cutlass13device_kernelIN5flash19enable_sm80_to_sm89INS1_16FlashAttnFwdSm80INS1_25CollectiveMainloopFwdSm80ILi8ELi1ELb0EN4cute5tupleIJNS5_1CILi128EEENS7_ILi64EEENS7_ILi192EEEEEELi192ENS_6half_tEfNS_4arch4Sm80ELb0ELb0ELb1ELb1ELb0ELb0ELb1ELb1EEENS1_21CollectiveEpilogueFwdINS6_IJS8_SA_S9_EEENS6_IJNS7_ILi1EEESI_SI_EEESC_SE_Li256ELb1ELb1ELb1ELb0EEENS1_36VarlenDynamicPersistentTileSchedulerILi128ELi64ELi256ELi256ELb1ELb1ELb0ELb0ELb1ELb1EEEEEEEEEvNT_6ParamsE,@"STO_CUDA_ENTRY STV_DEFAULT"
_ZN7cutlass13device_kernelIN5flash19enable_sm80_to_sm89INS1_16FlashAttnFwdSm80INS1_25CollectiveMainloopFwdSm80ILi8ELi1ELb0EN4cute5tupleIJNS5_1CILi128EEENS7_ILi64EEENS7_ILi192EEEEEELi192ENS_6half_tEfNS_4arch4Sm80ELb0ELb0ELb1ELb1ELb0ELb0ELb1ELb1EEENS1_21CollectiveEpilogueFwdINS6_IJS8_SA_S9_EEENS6_IJNS7_ILi1EEESI_SI_EEESC_SE_Li256ELb1ELb1ELb1ELb0EEENS1_36VarlenDynamicPersistentTileSchedulerILi128ELi64ELi256ELi256ELb1ELb1ELb0ELb0ELb1ELb1EEEEEEEEEvNT_6ParamsE:
[----:B------:R-:W-:Y:S01]  /*0000*/  LDC R1, c[0x0][0x28] ;  /* 0x00000a00ff017b82 */ /* 0x000fe20000000800 */
[----:B------:R-:W-:Y:S05]  /*0010*/  EXIT ;  /* 0x000000000000794d */ /* 0x000fea0003800000 */
.L_x_1:
        /* <DEDUP_REMOVED lines=14> */
.L_x_37:


//--------------------- .text._ZN7cutlass13device_kernelIN5flash19enable_sm80_to_sm89INS1_16FlashAttnFwdSm80INS1_25CollectiveMainloopFwdSm80ILi8ELi1ELb0EN4cute5tupleIJNS5_1CILi128EEENS7_ILi64EEENS7_ILi192EEEEEELi192ENS_6half_tEfNS_4arch4Sm80ELb0ELb0ELb1ELb1ELb0ELb1ELb1ELb1EEENS1_21CollectiveEpilogueFwdINS6_IJS8_SA_S9_EEENS6_IJNS7_ILi1EEESI_SI_EEESC_SE_Li256ELb1ELb1ELb1ELb0EEENS1_36VarlenDynamicPersistentTileSchedulerILi128ELi64ELi256ELi256ELb1ELb1ELb0ELb0ELb1ELb1EEEEEEEEEvNT_6ParamsE --------------------------
	.section	.text._ZN7cutlass13device_kernelIN5flash19enable_sm80_to_sm89INS1_16FlashAttnFwdSm80INS1_25CollectiveMainloopFwdSm80ILi8ELi1ELb0EN4cute5tupleIJNS5_1CILi128EEENS7_ILi64EEENS7_ILi192EEEEEELi192ENS_6half_tEfNS_4arch4Sm80ELb0ELb0ELb1ELb1ELb0ELb1ELb1ELb1EEENS1_21CollectiveEpilogueFwdINS6_IJS8_SA_S9_EEENS6_IJNS7_ILi1EEESI_SI_EEESC_SE_Li256ELb1ELb1ELb1ELb0EEENS1_36VarlenDynamicPersistentTileSchedulerILi128ELi64ELi256ELi256ELb1ELb1ELb0ELb0ELb1ELb1EEEEEEEEEvNT_6ParamsE,"ax",@progbits
	.align	128
.text._ZN7cutlass13device_kernelIN5flash19enable_sm80_to_sm89INS1_16FlashAttnFwdSm80INS1_25CollectiveMainloopFwdSm80ILi8ELi1ELb0EN4cute5tupleIJNS5_1CILi128EEENS7_ILi64EEENS7_ILi192EEEEEELi192ENS_6half_tEfNS_4arch4Sm80ELb0ELb0ELb1ELb1ELb0ELb1ELb1ELb1EEENS1_21CollectiveEpilogueFwdINS6_IJS8_SA_S9_EEENS6_IJNS7_ILi1EEESI_SI_EEESC_SE_Li256ELb1ELb1ELb1ELb0EEENS1_36VarlenDynamicPersistentTileSchedulerILi128ELi64ELi256ELi256ELb1ELb1ELb0ELb0ELb1ELb1EEEEEEEEEvNT_6ParamsE:
        .type           _ZN7cutlass13device_kernelIN5flash19enable_sm80_to_sm89INS1_16FlashAttnFwdSm80INS1_25CollectiveMainloopFwdSm80ILi8ELi1ELb0EN4cute5tupleIJNS5_1CILi128EEENS7_ILi64EEENS7_ILi192EEEEEELi192ENS_6half_tEfNS_4arch4Sm80ELb0ELb0ELb1ELb1ELb0ELb1ELb1ELb1EEENS1_21CollectiveEpilogueFwdINS6_IJS8_SA_S9_EEENS6_IJNS7_ILi1EEESI_SI_EEESC_SE_Li256ELb1ELb1ELb1ELb0EEENS1_36VarlenDynamicPersistentTileSchedulerILi128ELi64ELi256ELi256ELb1ELb1ELb0ELb0ELb1ELb1EEEEEEEEEvNT_6ParamsE,@function
        .size           _ZN7cutlass13device_kernelIN5flash19enable_sm80_to_sm89INS1_16FlashAttnFwdSm80INS1_25CollectiveMainloopFwdSm80ILi8ELi1ELb0EN4cute5tupleIJNS5_1CILi128EEENS7_ILi64EEENS7_ILi192EEEEEELi192ENS_6half_tEfNS_4arch4Sm80ELb0ELb0ELb1ELb1ELb0ELb1ELb1ELb1EEENS1_21CollectiveEpilogueFwdINS6_IJS8_SA_S9_EEENS6_IJNS7_ILi1EEESI_SI_EEESC_SE_Li256ELb1ELb1ELb1ELb0EEENS1_36VarlenDynamicPersistentTileSchedulerILi128ELi64ELi256ELi256ELb1ELb1ELb0ELb0ELb1ELb1EEEEEEEEEvNT_6ParamsE,(.L_x_38 - _ZN7cutlass13device_kernelIN5flash19enable_sm80_to_sm89INS1_16FlashAttnFwdSm80INS1_25CollectiveMainloopFwdSm80ILi8ELi1ELb0EN4cute5tupleIJNS5_1CILi128EEENS7_ILi64EEENS7_ILi192EEEEEELi192ENS_6half_tEfNS_4arch4Sm80ELb0ELb0ELb1ELb1ELb0ELb1ELb1ELb1EEENS1_21CollectiveEpilogueFwdINS6_IJS8_SA_S9_EEENS6_IJNS7_ILi1EEESI_SI_EEESC_SE_Li256ELb1ELb1ELb1ELb0EEENS1_36VarlenDynamicPersistentTileSchedulerILi128ELi64ELi256ELi256ELb1ELb1ELb0ELb0ELb1ELb1EEEEEEEEEvNT_6ParamsE)
        .other          _ZN7cutlass13device_kernelIN5flash19enable_sm80_to_sm89INS1_16FlashAttnFwdSm80INS1_25CollectiveMainloopFwdSm80ILi8ELi1ELb0EN4cute5tupleIJNS5_1CILi128EEENS7_ILi64EEENS7_ILi192EEEEEELi192ENS_6half_tEfNS_4arch4Sm80ELb0ELb0ELb1ELb1ELb0ELb1ELb1ELb1EEENS1_21CollectiveEpilogueFwdINS6_IJS8_SA_S9_EEENS6_IJNS7_ILi1EEESI_SI_EEESC_SE_Li256ELb1ELb1ELb1ELb0EEENS1_36VarlenDynamicPersistentTileSchedulerILi128ELi64ELi256ELi256ELb1ELb1ELb0ELb0ELb1ELb1EEEEEEEEEvNT_6ParamsE,@"STO_CUDA_ENTRY STV_DEFAULT"
_ZN7cutlass13device_kernelIN5flash19enable_sm80_to_sm89INS1_16FlashAttnFwdSm80INS1_25CollectiveMainloopFwdSm80ILi8ELi1ELb0EN4cute5tupleIJNS5_1CILi128EEENS7_ILi64EEENS7_ILi192EEEEEELi192ENS_6half_tEfNS_4arch4Sm80ELb0ELb0ELb1ELb1ELb0ELb1ELb1ELb1EEENS1_21CollectiveEpilogueFwdINS6_IJS8_SA_S9_EEENS6_IJNS7_ILi1EEESI_SI_EEESC_SE_Li256ELb1ELb1ELb1ELb0EEENS1_36VarlenDynamicPersistentTileSchedulerILi128ELi64ELi256ELi256ELb1ELb1ELb0ELb0ELb1ELb1EEEEEEEEEvNT_6ParamsE:
[----:B------:R-:W-:Y:S01]  /*0000*/  LDC R1, c[0x0][0x28] ;  /* 0x00000a00ff017b82 */ /* 0x000fe20000000800 */
[----:B------:R-:W-:Y:S05]  /*0010*/  EXIT ;  /* 0x000000000000794d */ /* 0x000fea0003800000 */
.L_x_2:
        /* <DEDUP_REMOVED lines=14> */
.L_x_38:


//--------------------- .text._ZN7cutlass13device_kernelIN5flash19enable_sm80_to_sm89INS1_16FlashAttnFwdSm80INS1_25CollectiveMainloopFwdSm80ILi8ELi1ELb0EN4cute5tupleIJNS5_1CILi128EEENS7_ILi64EEENS7_ILi192EEEEEELi192ENS_6half_tEfNS_4arch4Sm80ELb0ELb1ELb1ELb0ELb0ELb0ELb1ELb1EEENS1_21CollectiveEpilogueFwdINS6_IJS8_SA_S9_EEENS6_IJNS7_ILi1EEESI_SI_EEESC_SE_Li256ELb0ELb1ELb1ELb0EEENS1_19SingleTileSchedulerILb0ELb1ELb1ELi128EEEEEEEEEvNT_6ParamsE --------------------------
	.section	.text._ZN7cutlass13device_kernelIN5flash19enable_sm80_to_sm89INS1_16FlashAttnFwdSm80INS1_25CollectiveMainloopFwdSm80ILi8ELi1ELb0EN4cute5tupleIJNS5_1CILi128EEENS7_ILi64EEENS7_ILi192EEEEEELi192ENS_6half_tEfNS_4arch4Sm80ELb0ELb1ELb1ELb0ELb0ELb0ELb1ELb1EEENS1_21CollectiveEpilogueFwdINS6_IJS8_SA_S9_EEENS6_IJNS7_ILi1EEESI_SI_EEESC_SE_Li256ELb0ELb1ELb1ELb0EEENS1_19SingleTileSchedulerILb0ELb1ELb1ELi128EEEEEEEEEvNT_6ParamsE,"ax",@progbits
	.align	128
.text._ZN7cutlass13device_kernelIN5flash19enable_sm80_to_sm89INS1_16FlashAttnFwdSm80INS1_25CollectiveMainloopFwdSm80ILi8ELi1ELb0EN4cute5tupleIJNS5_1CILi128EEENS7_ILi64EEENS7_ILi192EEEEEELi192ENS_6half_tEfNS_4arch4Sm80ELb0ELb1ELb1ELb0ELb0ELb0ELb1ELb1EEENS1_21CollectiveEpilogueFwdINS6_IJS8_SA_S9_EEENS6_IJNS7_ILi1EEESI_SI_EEESC_SE_Li256ELb0ELb1ELb1ELb0EEENS1_19SingleTileSchedulerILb0ELb1ELb1ELi128EEEEEEEEEvNT_6ParamsE:
        .type           _ZN7cutlass13device_kernelIN5flash19enable_sm80_to_sm89INS1_16FlashAttnFwdSm80INS1_25CollectiveMainloopFwdSm80ILi8ELi1ELb0EN4cute5tupleIJNS5_1CILi128EEENS7_ILi64EEENS7_ILi192EEEEEELi192ENS_6half_tEfNS_4arch4Sm80ELb0ELb1ELb1ELb0ELb0ELb0ELb1ELb1EEENS1_21CollectiveEpilogueFwdINS6_IJS8_SA_S9_EEENS6_IJNS7_ILi1EEESI_SI_EEESC_SE_Li256ELb0ELb1ELb1ELb0EEENS1_19SingleTileSchedulerILb0ELb1ELb1ELi128EEEEEEEEEvNT_6ParamsE,@function
        .size           _ZN7cutlass13device_kernelIN5flash19enable_sm80_to_sm89INS1_16FlashAttnFwdSm80INS1_25CollectiveMainloopFwdSm80ILi8ELi1ELb0EN4cute5tupleIJNS5_1CILi128EEENS7_ILi64EEENS7_ILi192EEEEEELi192ENS_6half_tEfNS_4arch4Sm80ELb0ELb1ELb1ELb0ELb0ELb0ELb1ELb1EEENS1_21CollectiveEpilogueFwdINS6_IJS8_SA_S9_EEENS6_IJNS7_ILi1EEESI_SI_EEESC_SE_Li256ELb0ELb1ELb1ELb0EEENS1_19SingleTileSchedulerILb0ELb1ELb1ELi128EEEEEEEEEvNT_6ParamsE,(.L_x_39 - _ZN7cutlass13device_kernelIN5flash19enable_sm80_to_sm89INS1_16FlashAttnFwdSm80INS1_25CollectiveMainloopFwdSm80ILi8ELi1ELb0EN4cute5tupleIJNS5_1CILi128EEENS7_ILi64EEENS7_ILi192EEEEEELi192ENS_6half_tEfNS_4arch4Sm80ELb0ELb1ELb1ELb0ELb0ELb0ELb1ELb1EEENS1_21CollectiveEpilogueFwdINS6_IJS8_SA_S9_EEENS6_IJNS7_ILi1EEESI_SI_EEESC_SE_Li256ELb0ELb1ELb1ELb0EEENS1_19SingleTileSchedulerILb0ELb1ELb1ELi128EEEEEEEEEvNT_6ParamsE)
        .other          _ZN7cutlass13device_kernelIN5flash19enable_sm80_to_sm89INS1_16FlashAttnFwdSm80INS1_25CollectiveMainloopFwdSm80ILi8ELi1ELb0EN4cute5tupleIJNS5_1CILi128EEENS7_ILi64EEENS7_ILi192EEEEEELi192ENS_6half_tEfNS_4arch4Sm80ELb0ELb1ELb1ELb0ELb0ELb0ELb1ELb1EEENS1_21CollectiveEpilogueFwdINS6_IJS8_SA_S9_EEENS6_IJNS7_ILi1EEESI_SI_EEESC_SE_Li256ELb0ELb1ELb1ELb0EEENS1_19SingleTileSchedulerILb0ELb1ELb1ELi128EEEEEEEEEvNT_6ParamsE,@"STO_CUDA_ENTRY STV_DEFAULT"
_ZN7cutlass13device_kernelIN5flash19enable_sm80_to_sm89INS1_16FlashAttnFwdSm80INS1_25CollectiveMainloopFwdSm80ILi8ELi1ELb0EN4cute5tupleIJNS5_1CILi128EEENS7_ILi64EEENS7_ILi192EEEEEELi192ENS_6half_tEfNS_4arch4Sm80ELb0ELb1ELb1ELb0ELb0ELb0ELb1ELb1EEENS1_21CollectiveEpilogueFwdINS6_IJS8_SA_S9_EEENS6_IJNS7_ILi1EEESI_SI_EEESC_SE_Li256ELb0ELb1ELb1ELb0EEENS1_19SingleTileSchedulerILb0ELb1ELb1ELi128EEEEEEEEEvNT_6ParamsE:
[----:B------:R-:W-:Y:S01]  /*0000*/  LDC R1, c[0x0][0x28] ;  /* 0x00000a00ff017b82 */ /* 0x000fe20000000800 */
[----:B------:R-:W-:Y:S05]  /*0010*/  EXIT ;  /* 0x000000000000794d */ /* 0x000fea0003800000 */
.L_x_3:
        /* <DEDUP_REMOVED lines=14> */
.L_x_39:


//--------------------- .text._ZN7cutlass13device_kernelIN5flash19enable_sm80_to_sm89INS1_16FlashAttnFwdSm80INS1_25CollectiveMainloopFwdSm80ILi8ELi1ELb0EN4cute5tupleIJNS5_1CILi128EEENS7_ILi64EEENS7_ILi192EEEEEELi192ENS_6half_tEfNS_4arch4Sm80ELb0ELb1ELb1ELb1ELb0ELb0ELb1ELb1EEENS1_21CollectiveEpilogueFwdINS6_IJS8_SA_S9_EEENS6_IJNS7_ILi1EEESI_SI_EEESC_SE_Li256ELb1ELb1ELb1ELb0EEENS1_36VarlenDynamicPersistentTileSchedulerILi128ELi64ELi256ELi256ELb1ELb1ELb0ELb1ELb0ELb1EEEEEEEEEvNT_6ParamsE --------------------------
	.section	.text._ZN7cutlass13device_kernelIN5flash19enable_sm80_to_sm89INS1_16FlashAttnFwdSm80INS1_25CollectiveMainloopFwdSm80ILi8ELi1ELb0EN4cute5tupleIJNS5_1CILi128EEENS7_ILi64EEENS7_ILi192EEEEEELi192ENS_6half_tEfNS_4arch4Sm80ELb0ELb1ELb1ELb1ELb0ELb0ELb1ELb1EEENS1_21CollectiveEpilogueFwdINS6_IJS8_SA_S9_EEENS6_IJNS7_ILi1EEESI_SI_EEESC_SE_Li256ELb1ELb1ELb1ELb0EEENS1_36VarlenDynamicPersistentTileSchedulerILi128ELi64ELi256ELi256ELb1ELb1ELb0ELb1ELb0ELb1EEEEEEEEEvNT_6ParamsE,"ax",@progbits
	.align	128
.text._ZN7cutlass13device_kernelIN5flash19enable_sm80_to_sm89INS1_16FlashAttnFwdSm80INS1_25CollectiveMainloopFwdSm80ILi8ELi1ELb0EN4cute5tupleIJNS5_1CILi128EEENS7_ILi64EEENS7_ILi192EEEEEELi192ENS_6half_tEfNS_4arch4Sm80ELb0ELb1ELb1ELb1ELb0ELb0ELb1ELb1EEENS1_21CollectiveEpilogueFwdINS6_IJS8_SA_S9_EEENS6_IJNS7_ILi1EEESI_SI_EEESC_SE_Li256ELb1ELb1ELb1ELb0EEENS1_36VarlenDynamicPersistentTileSchedulerILi128ELi64ELi256ELi256ELb1ELb1ELb0ELb1ELb0ELb1EEEEEEEEEvNT_6ParamsE:
        .type           _ZN7cutlass13device_kernelIN5flash19enable_sm80_to_sm89INS1_16FlashAttnFwdSm80INS1_25CollectiveMainloopFwdSm80ILi8ELi1ELb0EN4cute5tupleIJNS5_1CILi128EEENS7_ILi64EEENS7_ILi192EEEEEELi192ENS_6half_tEfNS_4arch4Sm80ELb0ELb1ELb1ELb1ELb0ELb0ELb1ELb1EEENS1_21CollectiveEpilogueFwdINS6_IJS8_SA_S9_EEENS6_IJNS7_ILi1EEESI_SI_EEESC_SE_Li256ELb1ELb1ELb1ELb0EEENS1_36VarlenDynamicPersistentTileSchedulerILi128ELi64ELi256ELi256ELb1ELb1ELb0ELb1ELb0ELb1EEEEEEEEEvNT_6ParamsE,@function
        .size           _ZN7cutlass13device_kernelIN5flash19enable_sm80_to_sm89INS1_16FlashAttnFwdSm80INS1_25CollectiveMainloopFwdSm80ILi8ELi1ELb0EN4cute5tupleIJNS5_1CILi128EEENS7_ILi64EEENS7_ILi192EEEEEELi192ENS_6half_tEfNS_4arch4Sm80ELb0ELb1ELb1ELb1ELb0ELb0ELb1ELb1EEENS1_21CollectiveEpilogueFwdINS6_IJS8_SA_S9_EEENS6_IJNS7_ILi1EEESI_SI_EEESC_SE_Li256ELb1ELb1ELb1ELb0EEENS1_36VarlenDynamicPersistentTileSchedulerILi128ELi64ELi256ELi256ELb1ELb1ELb0ELb1ELb0ELb1EEEEEEEEEvNT_6ParamsE,(.L_x_40 - _ZN7cutlass13device_kernelIN5flash19enable_sm80_to_sm89INS1_16FlashAttnFwdSm80INS1_25CollectiveMainloopFwdSm80ILi8ELi1ELb0EN4cute5tupleIJNS5_1CILi128EEENS7_ILi64EEENS7_ILi192EEEEEELi192ENS_6half_tEfNS_4arch4Sm80ELb0ELb1ELb1ELb1ELb0ELb0ELb1ELb1EEENS1_21CollectiveEpilogueFwdINS6_IJS8_SA_S9_EEENS6_IJNS7_ILi1EEESI_SI_EEESC_SE_Li256ELb1ELb1ELb1ELb0EEENS1_36VarlenDynamicPersistentTileSchedulerILi128ELi64ELi256ELi256ELb1ELb1ELb0ELb1ELb0ELb1EEEEEEEEEvNT_6ParamsE)
        .other          _ZN7cutlass13device_kernelIN5flash19enable_sm80_to_sm89INS1_16FlashAttnFwdSm80INS1_25CollectiveMainloopFwdSm80ILi8ELi1ELb0EN4cute5tupleIJNS5_1CILi128EEENS7_ILi64EEENS7_ILi192EEEEEELi192ENS_6half_tEfNS_4arch4Sm80ELb0ELb1ELb1ELb1ELb0ELb0ELb1ELb1EEENS1_21CollectiveEpilogueFwdINS6_IJS8_SA_S9_EEENS6_IJNS7_ILi1EEESI_SI_EEESC_SE_Li256ELb1ELb1ELb1ELb0EEENS1_36VarlenDynamicPersistentTileSchedulerILi128ELi64ELi256ELi256ELb1ELb1ELb0ELb1ELb0ELb1EEEEEEEEEvNT_6ParamsE,@"STO_CUDA_ENTRY STV_DEFAULT"
_ZN7cutlass13device_kernelIN5flash19enable_sm80_to_sm89INS1_16FlashAttnFwdSm80INS1_25CollectiveMainloopFwdSm80ILi8ELi1ELb0EN4cute5tupleIJNS5_1CILi128EEENS7_ILi64EEENS7_ILi192EEEEEELi192ENS_6half_tEfNS_4arch4Sm80ELb0ELb1ELb1ELb1ELb0ELb0ELb1ELb1EEENS1_21CollectiveEpilogueFwdINS6_IJS8_SA_S9_EEENS6_IJNS7_ILi1EEESI_SI_EEESC_SE_Li256ELb1ELb1ELb1ELb0EEENS1_36VarlenDynamicPersistentTileSchedulerILi128ELi64ELi256ELi256ELb1ELb1ELb0ELb1ELb0ELb1EEEEEEEEEvNT_6ParamsE:
[----:B------:R-:W-:Y:S01]  /*0000*/  LDC R1, c[0x0][0x28] ;  /* 0x00000a00ff017b82 */ /* 0x000fe20000000800 */
[----:B------:R-:W-:Y:S05]  /*0010*/  EXIT ;  /* 0x000000000000794d */ /* 0x000fea0003800000 */
.L_x_4:
        /* <DEDUP_REMOVED lines=14> */
.L_x_40:


//--------------------- .text._ZN7cutlass13device_kernelIN5flash19enable_sm80_to_sm89INS1_16FlashAttnFwdSm80INS1_25CollectiveMainloopFwdSm80ILi8ELi1ELb0EN4cute5tupleIJNS5_1CILi128EEENS7_ILi64EEENS7_ILi192EEEEEELi192ENS_6half_tEfNS_4arch4Sm80ELb0ELb1ELb1ELb1ELb0ELb1ELb1ELb1EEENS1_21CollectiveEpilogueFwdINS6_IJS8_SA_S9_EEENS6_IJNS7_ILi1EEESI_SI_EEESC_SE_Li256ELb1ELb1ELb1ELb0EEENS1_36VarlenDynamicPersistentTileSchedulerILi128ELi64ELi256ELi256ELb1ELb1ELb0ELb1ELb0ELb1EEEEEEEEEvNT_6ParamsE --------------------------
	.section	.text._ZN7cutlass13device_kernelIN5flash19enable_sm80_to_sm89INS1_16FlashAttnFwdSm80INS1_25CollectiveMainloopFwdSm80ILi8ELi1ELb0EN4cute5tupleIJNS5_1CILi128EEENS7_ILi64EEENS7_ILi192EEEEEELi192ENS_6half_tEfNS_4arch4Sm80ELb0ELb1ELb1ELb1ELb0ELb1ELb1ELb1EEENS1_21CollectiveEpilogueFwdINS6_IJS8_SA_S9_EEENS6_IJNS7_ILi1EEESI_SI_EEESC_SE_Li256ELb1ELb1ELb1ELb0EEENS1_36VarlenDynamicPersistentTileSchedulerILi128ELi64ELi256ELi256ELb1ELb1ELb0ELb1ELb0ELb1EEEEEEEEEvNT_6ParamsE,"ax",@progbits
	.align	128
.text._ZN7cutlass13device_kernelIN5flash19enable_sm80_to_sm89INS1_16FlashAttnFwdSm80INS1_25CollectiveMainloopFwdSm80ILi8ELi1ELb0EN4cute5tupleIJNS5_1CILi128EEENS7_ILi64EEENS7_ILi192EEEEEELi192ENS_6half_tEfNS_4arch4Sm80ELb0ELb1ELb1ELb1ELb0ELb1ELb1ELb1EEENS1_21CollectiveEpilogueFwdINS6_IJS8_SA_S9_EEENS6_IJNS7_ILi1EEESI_SI_EEESC_SE_Li256ELb1ELb1ELb1ELb0EEENS1_36VarlenDynamicPersistentTileSchedulerILi128ELi64ELi256ELi256ELb1ELb1ELb0ELb1ELb0ELb1EEEEEEEEEvNT_6ParamsE:
        .type           _ZN7cutlass13device_kernelIN5flash19enable_sm80_to_sm89INS1_16FlashAttnFwdSm80INS1_25CollectiveMainloopFwdSm80ILi8ELi1ELb0EN4cute5tupleIJNS5_1CILi128EEENS7_ILi64EEENS7_ILi192EEEEEELi192ENS_6half_tEfNS_4arch4Sm80ELb0ELb1ELb1ELb1ELb0ELb1ELb1ELb1EEENS1_21CollectiveEpilogueFwdINS6_IJS8_SA_S9_EEENS6_IJNS7_ILi1EEESI_SI_EEESC_SE_Li256ELb1ELb1ELb1ELb0EEENS1_36VarlenDynamicPersistentTileSchedulerILi128ELi64ELi256ELi256ELb1ELb1ELb0ELb1ELb0ELb1EEEEEEEEEvNT_6ParamsE,@function
        .size           _ZN7cutlass13device_kernelIN5flash19enable_sm80_to_sm89INS1_16FlashAttnFwdSm80INS1_25CollectiveMainloopFwdSm80ILi8ELi1ELb0EN4cute5tupleIJNS5_1CILi128EEENS7_ILi64EEENS7_ILi192EEEEEELi192ENS_6half_tEfNS_4arch4Sm80ELb0ELb1ELb1ELb1ELb0ELb1ELb1ELb1EEENS1_21CollectiveEpilogueFwdINS6_IJS8_SA_S9_EEENS6_IJNS7_ILi1EEESI_SI_EEESC_SE_Li256ELb1ELb1ELb1ELb0EEENS1_36VarlenDynamicPersistentTileSchedulerILi128ELi64ELi256ELi256ELb1ELb1ELb0ELb1ELb0ELb1EEEEEEEEEvNT_6ParamsE,(.L_x_41 - _ZN7cutlass13device_kernelIN5flash19enable_sm80_to_sm89INS1_16FlashAttnFwdSm80INS1_25CollectiveMainloopFwdSm80ILi8ELi1ELb0EN4cute5tupleIJNS5_1CILi128EEENS7_ILi64EEENS7_ILi192EEEEEELi192ENS_6half_tEfNS_4arch4Sm80ELb0ELb1ELb1ELb1ELb0ELb1ELb1ELb1EEENS1_21CollectiveEpilogueFwdINS6_IJS8_SA_S9_EEENS6_IJNS7_ILi1EEESI_SI_EEESC_SE_Li256ELb1ELb1ELb1ELb0EEENS1_36VarlenDynamicPersistentTileSchedulerILi128ELi64ELi256ELi256ELb1ELb1ELb0ELb1ELb0ELb1EEEEEEEEEvNT_6ParamsE)
        .other          _ZN7cutlass13device_kernelIN5flash19enable_sm80_to_sm89INS1_16FlashAttnFwdSm80INS1_25CollectiveMainloopFwdSm80ILi8ELi1ELb0EN4cute5tupleIJNS5_1CILi128EEENS7_ILi64EEENS7_ILi192EEEEEELi192ENS_6half_tEfNS_4arch4Sm80ELb0ELb1ELb1ELb1ELb0ELb1ELb1ELb1EEENS1_21CollectiveEpilogueFwdINS6_IJS8_SA_S9_EEENS6_IJNS7_ILi1EEESI_SI_EEESC_SE_Li256ELb1ELb1ELb1ELb0EEENS1_36VarlenDynamicPersistentTileSchedulerILi128ELi64ELi256ELi256ELb1ELb1ELb0ELb1ELb0ELb1EEEEEEEEEvNT_6ParamsE,@"STO_CUDA_ENTRY STV_DEFAULT"
_ZN7cutlass13device_kernelIN5flash19enable_sm80_to_sm89INS1_16FlashAttnFwdSm80INS1_25CollectiveMainloopFwdSm80ILi8ELi1ELb0EN4cute5tupleIJNS5_1CILi128EEENS7_ILi64EEENS7_ILi192EEEEEELi192ENS_6half_tEfNS_4arch4Sm80ELb0ELb1ELb1ELb1ELb0ELb1ELb1ELb1EEENS1_21CollectiveEpilogueFwdINS6_IJS8_SA_S9_EEENS6_IJNS7_ILi1EEESI_SI_EEESC_SE_Li256ELb1ELb1ELb1ELb0EEENS1_36VarlenDynamicPersistentTileSchedulerILi128ELi64ELi256ELi256ELb1ELb1ELb0ELb1ELb0ELb1EEEEEEEEEvNT_6ParamsE:
[----:B------:R-:W-:Y:S01]  /*0000*/  LDC R1, c[0x0][0x28] ;  /* 0x00000a00ff017b82 */ /* 0x000fe20000000800 */
[----:B------:R-:W-:Y:S05]  /*0010*/  EXIT ;  /* 0x000000000000794d */ /* 0x000fea0003800000 */
.L_x_5:
        /* <DEDUP_REMOVED lines=14> */
.L_x_41:


//--------------------- .text._ZN7cutlass13device_kernelIN5flash19enable_sm80_to_sm89INS1_16FlashAttnFwdSm80INS1_25CollectiveMainloopFwdSm80ILi8ELi1ELb1EN4cute5tupleIJNS5_1CILi128EEENS7_ILi96EEENS7_ILi192EEEEEELi192ENS_6half_tEfNS_4arch4Sm80ELb1ELb0ELb1ELb0ELb0ELb0ELb1ELb1EEENS1_21CollectiveEpilogueFwdINS6_IJS8_SA_S9_EEENS6_IJNS7_ILi1EEESI_SI_EEESC_SE_Li256ELb0ELb1ELb1ELb0EEENS1_30DynamicPersistentTileSchedulerILi256ELi256ELb1ELb1ELb0EEEEEEEEEvNT_6ParamsE --------------------------
	.section	.text._ZN7cutlass13device_kernelIN5flash19enable_sm80_to_sm89INS1_16FlashAttnFwdSm80INS1_25CollectiveMainloopFwdSm80ILi8ELi1ELb1EN4cute5tupleIJNS5_1CILi128EEENS7_ILi96EEENS7_ILi192EEEEEELi192ENS_6half_tEfNS_4arch4Sm80ELb1ELb0ELb1ELb0ELb0ELb0ELb1ELb1EEENS1_21CollectiveEpilogueFwdINS6_IJS8_SA_S9_EEENS6_IJNS7_ILi1EEESI_SI_EEESC_SE_Li256ELb0ELb1ELb1ELb0EEENS1_30DynamicPersistentTileSchedulerILi256ELi256ELb1ELb1ELb0EEEEEEEEEvNT_6ParamsE,"ax",@progbits
	.align	128
.text._ZN7cutlass13device_kernelIN5flash19enable_sm80_to_sm89INS1_16FlashAttnFwdSm80INS1_25CollectiveMainloopFwdSm80ILi8ELi1ELb1EN4cute5tupleIJNS5_1CILi128EEENS7_ILi96EEENS7_ILi192EEEEEELi192ENS_6half_tEfNS_4arch4Sm80ELb1ELb0ELb1ELb0ELb0ELb0ELb1ELb1EEENS1_21CollectiveEpilogueFwdINS6_IJS8_SA_S9_EEENS6_IJNS7_ILi1EEESI_SI_EEESC_SE_Li256ELb0ELb1ELb1ELb0EEENS1_30DynamicPersistentTileSchedulerILi256ELi256ELb1ELb1ELb0EEEEEEEEEvNT_6ParamsE:
        .type           _ZN7cutlass13device_kernelIN5flash19enable_sm80_to_sm89INS1_16FlashAttnFwdSm80INS1_25CollectiveMainloopFwdSm80ILi8ELi1ELb1EN4cute5tupleIJNS5_1CILi128EEENS7_ILi96EEENS7_ILi192EEEEEELi192ENS_6half_tEfNS_4arch4Sm80ELb1ELb0ELb1ELb0ELb0ELb0ELb1ELb1EEENS1_21CollectiveEpilogueFwdINS6_IJS8_SA_S9_EEENS6_IJNS7_ILi1EEESI_SI_EEESC_SE_Li256ELb0ELb1ELb1ELb0EEENS1_30DynamicPersistentTileSchedulerILi256ELi256ELb1ELb1ELb0EEEEEEEEEvNT_6ParamsE,@function
        .size           _ZN7cutlass13device_kernelIN5flash19enable_sm80_to_sm89INS1_16FlashAttnFwdSm80INS1_25CollectiveMainloopFwdSm80ILi8ELi1ELb1EN4cute5tupleIJNS5_1CILi128EEENS7_ILi96EEENS7_ILi192EEEEEELi192ENS_6half_tEfNS_4arch4Sm80ELb1ELb0ELb1ELb0ELb0ELb0ELb1ELb1EEENS1_21CollectiveEpilogueFwdINS6_IJS8_SA_S9_EEENS6_IJNS7_ILi1EEESI_SI_EEESC_SE_Li256ELb0ELb1ELb1ELb0EEENS1_30DynamicPersistentTileSchedulerILi256ELi256ELb1ELb1ELb0EEEEEEEEEvNT_6ParamsE,(.L_x_42 - _ZN7cutlass13device_kernelIN5flash19enable_sm80_to_sm89INS1_16FlashAttnFwdSm80INS1_25CollectiveMainloopFwdSm80ILi8ELi1ELb1EN4cute5tupleIJNS5_1CILi128EEENS7_ILi96EEENS7_ILi192EEEEEELi192ENS_6half_tEfNS_4arch4Sm80ELb1ELb0ELb1ELb0ELb0ELb0ELb1ELb1EEENS1_21CollectiveEpilogueFwdINS6_IJS8_SA_S9_EEENS6_IJNS7_ILi1EEESI_SI_EEESC_SE_Li256ELb0ELb1ELb1ELb0EEENS1_30DynamicPersistentTileSchedulerILi256ELi256ELb1ELb1ELb0EEEEEEEEEvNT_6ParamsE)
        .other          _ZN7cutlass13device_kernelIN5flash19enable_sm80_to_sm89INS1_16FlashAttnFwdSm80INS1_25CollectiveMainloopFwdSm80ILi8ELi1ELb1EN4cute5tupleIJNS5_1CILi128EEENS7_ILi96EEENS7_ILi192EEEEEELi192ENS_6half_tEfNS_4arch4Sm80ELb1ELb0ELb1ELb0ELb0ELb0ELb1ELb1EEENS1_21CollectiveEpilogueFwdINS6_IJS8_SA_S9_EEENS6_IJNS7_ILi1EEESI_SI_EEESC_SE_Li256ELb0ELb1ELb1ELb0EEENS1_30DynamicPersistentTileSchedulerILi256ELi256ELb1ELb1ELb0EEEEEEEEEvNT_6ParamsE,@"STO_CUDA_ENTRY STV_DEFAULT"
_ZN7cutlass13device_kernelIN5flash19enable_sm80_to_sm89INS1_16FlashAttnFwdSm80INS1_25CollectiveMainloopFwdSm80ILi8ELi1ELb1EN4cute5tupleIJNS5_1CILi128EEENS7_ILi96EEENS7_ILi192EEEEEELi192ENS_6half_tEfNS_4arch4Sm80ELb1ELb0ELb1ELb0ELb0ELb0ELb1ELb1EEENS1_21CollectiveEpilogueFwdINS6_IJS8_SA_S9_EEENS6_IJNS7_ILi1EEESI_SI_EEESC_SE_Li256ELb0ELb1ELb1ELb0EEENS1_30DynamicPersistentTileSchedulerILi256ELi256ELb1ELb1ELb0EEEEEEEEEvNT_6ParamsE:
[----:B------:R-:W-:Y:S01]  /*0000*/  LDC R1, c[0x0][0x28] ;  /* 0x00000a00ff017b82 */ /* 0x000fe20000000800 */
[----:B------:R-:W-:Y:S05]  /*0010*/  EXIT ;  /* 0x000000000000794d */ /* 0x000fea0003800000 */
.L_x_6:
        /* <DEDUP_REMOVED lines=14> */
.L_x_42:


//--------------------- .text._ZN7cutlass13device_kernelIN5flash19enable_sm80_to_sm89INS1_16FlashAttnFwdSm80INS1_25CollectiveMainloopFwdSm80ILi8ELi1ELb0EN4cute5tupleIJNS5_1CILi128EEENS7_ILi64EEENS7_ILi192EEEEEELi192ENS_6half_tEfNS_4arch4Sm80ELb1ELb0ELb1ELb1ELb0ELb0ELb1ELb1EEENS1_21CollectiveEpilogueFwdINS6_IJS8_SA_S9_EEENS6_IJNS7_ILi1EEESI_SI_EEESC_SE_Li256ELb1ELb1ELb1ELb0EEENS1_36VarlenDynamicPersistentTileSchedulerILi128ELi64ELi256ELi256ELb1ELb1ELb0ELb1ELb1ELb1EEEEEEEEEvNT_6ParamsE --------------------------
	.section	.text._ZN7cutlass13device_kernelIN5flash19enable_sm80_to_sm89INS1_16FlashAttnFwdSm80INS1_25CollectiveMainloopFwdSm80ILi8ELi1ELb0EN4cute5tupleIJNS5_1CILi128EEENS7_ILi64EEENS7_ILi192EEEEEELi192ENS_6half_tEfNS_4arch4Sm80ELb1ELb0ELb1ELb1ELb0ELb0ELb1ELb1EEENS1_21CollectiveEpilogueFwdINS6_IJS8_SA_S9_EEENS6_IJNS7_ILi1EEESI_SI_EEESC_SE_Li256ELb1ELb1ELb1ELb0EEENS1_36VarlenDynamicPersistentTileSchedulerILi128ELi64ELi256ELi256ELb1ELb1ELb0ELb1ELb1ELb1EEEEEEEEEvNT_6ParamsE,"ax",@progbits
	.align	128
.text._ZN7cutlass13device_kernelIN5flash19enable_sm80_to_sm89INS1_16FlashAttnFwdSm80INS1_25CollectiveMainloopFwdSm80ILi8ELi1ELb0EN4cute5tupleIJNS5_1CILi128EEENS7_ILi64EEENS7_ILi192EEEEEELi192ENS_6half_tEfNS_4arch4Sm80ELb1ELb0ELb1ELb1ELb0ELb0ELb1ELb1EEENS1_21CollectiveEpilogueFwdINS6_IJS8_SA_S9_EEENS6_IJNS7_ILi1EEESI_SI_EEESC_SE_Li256ELb1ELb1ELb1ELb0EEENS1_36VarlenDynamicPersistentTileSchedulerILi128ELi64ELi256ELi256ELb1ELb1ELb0ELb1ELb1ELb1EEEEEEEEEvNT_6ParamsE:
        .type           _ZN7cutlass13device_kernelIN5flash19enable_sm80_to_sm89INS1_16FlashAttnFwdSm80INS1_25CollectiveMainloopFwdSm80ILi8ELi1ELb0EN4cute5tupleIJNS5_1CILi128EEENS7_ILi64EEENS7_ILi192EEEEEELi192ENS_6half_tEfNS_4arch4Sm80ELb1ELb0ELb1ELb1ELb0ELb0ELb1ELb1EEENS1_21CollectiveEpilogueFwdINS6_IJS8_SA_S9_EEENS6_IJNS7_ILi1EEESI_SI_EEESC_SE_Li256ELb1ELb1ELb1ELb0EEENS1_36VarlenDynamicPersistentTileSchedulerILi128ELi64ELi256ELi256ELb1ELb1ELb0ELb1ELb1ELb1EEEEEEEEEvNT_6ParamsE,@function
        .size           _ZN7cutlass13device_kernelIN5flash19enable_sm80_to_sm89INS1_16FlashAttnFwdSm80INS1_25CollectiveMainloopFwdSm80ILi8ELi1ELb0EN4cute5tupleIJNS5_1CILi128EEENS7_ILi64EEENS7_ILi192EEEEEELi192ENS_6half_tEfNS_4arch4Sm80ELb1ELb0ELb1ELb1ELb0ELb0ELb1ELb1EEENS1_21CollectiveEpilogueFwdINS6_IJS8_SA_S9_EEENS6_IJNS7_ILi1EEESI_SI_EEESC_SE_Li256ELb1ELb1ELb1ELb0EEENS1_36VarlenDynamicPersistentTileSchedulerILi128ELi64ELi256ELi256ELb1ELb1ELb0ELb1ELb1ELb1EEEEEEEEEvNT_6ParamsE,(.L_x_43 - _ZN7cutlass13device_kernelIN5flash19enable_sm80_to_sm89INS1_16FlashAttnFwdSm80INS1_25CollectiveMainloopFwdSm80ILi8ELi1ELb0EN4cute5tupleIJNS5_1CILi128EEENS7_ILi64EEENS7_ILi192EEEEEELi192ENS_6half_tEfNS_4arch4Sm80ELb1ELb0ELb1ELb1ELb0ELb0ELb1ELb1EEENS1_21CollectiveEpilogueFwdINS6_IJS8_SA_S9_EEENS6_IJNS7_ILi1EEESI_SI_EEESC_SE_Li256ELb1ELb1ELb1ELb0EEENS1_36VarlenDynamicPersistentTileSchedulerILi128ELi64ELi256ELi256ELb1ELb1ELb0ELb1ELb1ELb1EEEEEEEEEvNT_6ParamsE)
        .other          _ZN7cutlass13device_kernelIN5flash19enable_sm80_to_sm89INS1_16FlashAttnFwdSm80INS1_25CollectiveMainloopFwdSm80ILi8ELi1ELb0EN4cute5tupleIJNS5_1CILi128EEENS7_ILi64EEENS7_ILi192EEEEEELi192ENS_6half_tEfNS_4arch4Sm80ELb1ELb0ELb1ELb1ELb0ELb0ELb1ELb1EEENS1_21CollectiveEpilogueFwdINS6_IJS8_SA_S9_EEENS6_IJNS7_ILi1EEESI_SI_EEESC_SE_Li256ELb1ELb1ELb1ELb0EEENS1_36VarlenDynamicPersistentTileSchedulerILi128ELi64ELi256ELi256ELb1ELb1ELb0ELb1ELb1ELb1EEEEEEEEEvNT_6ParamsE,@"STO_CUDA_ENTRY STV_DEFAULT"
_ZN7cutlass13device_kernelIN5flash19enable_sm80_to_sm89INS1_16FlashAttnFwdSm80INS1_25CollectiveMainloopFwdSm80ILi8ELi1ELb0EN4cute5tupleIJNS5_1CILi128EEENS7_ILi64EEENS7_ILi192EEEEEELi192ENS_6half_tEfNS_4arch4Sm80ELb1ELb0ELb1ELb1ELb0ELb0ELb1ELb1EEENS1_21CollectiveEpilogueFwdINS6_IJS8_SA_S9_EEENS6_IJNS7_ILi1EEESI_SI_EEESC_SE_Li256ELb1ELb1ELb1ELb0EEENS1_36VarlenDynamicPersistentTileSchedulerILi128ELi64ELi256ELi256ELb1ELb1ELb0ELb1ELb1ELb1EEEEEEEEEvNT_6ParamsE:
[----:B------:R-:W-:Y:S01]  /*0000*/  LDC R1, c[0x0][0x28] ;  /* 0x00000a00ff017b82 */ /* 0x000fe20000000800 */
[----:B------:R-:W-:Y:S05]  /*0010*/  EXIT ;  /* 0x000000000000794d */ /* 0x000fea0003800000 */
.L_x_7:
        /* <DEDUP_REMOVED lines=14> */
.L_x_43:


//--------------------- .text._ZN7cutlass13device_kernelIN5flash19enable_sm80_to_sm89INS1_16FlashAttnFwdSm80INS1_25CollectiveMainloopFwdSm80ILi8ELi1ELb0EN4cute5tupleIJNS5_1CILi128EEENS7_ILi64EEENS7_ILi192EEEEEELi192ENS_6half_tEfNS_4arch4Sm80ELb1ELb0ELb1ELb1ELb0ELb1ELb1ELb1EEENS1_21CollectiveEpilogueFwdINS6_IJS8_SA_S9_EEENS6_IJNS7_ILi1EEESI_SI_EEESC_SE_Li256ELb1ELb1ELb1ELb0EEENS1_36VarlenDynamicPersistentTileSchedulerILi128ELi64ELi256ELi256ELb1ELb1ELb0ELb1ELb1ELb1EEEEEEEEEvNT_6ParamsE --------------------------
	.section	.text._ZN7cutlass13device_kernelIN5flash19enable_sm80_to_sm89INS1_16FlashAttnFwdSm80INS1_25CollectiveMainloopFwdSm80ILi8ELi1ELb0EN4cute5tupleIJNS5_1CILi128EEENS7_ILi64EEENS7_ILi192EEEEEELi192ENS_6half_tEfNS_4arch4Sm80ELb1ELb0ELb1ELb1ELb0ELb1ELb1ELb1EEENS1_21CollectiveEpilogueFwdINS6_IJS8_SA_S9_EEENS6_IJNS7_ILi1EEESI_SI_EEESC_SE_Li256ELb1ELb1ELb1ELb0EEENS1_36VarlenDynamicPersistentTileSchedulerILi128ELi64ELi256ELi256ELb1ELb1ELb0ELb1ELb1ELb1EEEEEEEEEvNT_6ParamsE,"ax",@progbits
	.align	128
.text._ZN7cutlass13device_kernelIN5flash19enable_sm80_to_sm89INS1_16FlashAttnFwdSm80INS1_25CollectiveMainloopFwdSm80ILi8ELi1ELb0EN4cute5tupleIJNS5_1CILi128EEENS7_ILi64EEENS7_ILi192EEEEEELi192ENS_6half_tEfNS_4arch4Sm80ELb1ELb0ELb1ELb1ELb0ELb1ELb1ELb1EEENS1_21CollectiveEpilogueFwdINS6_IJS8_SA_S9_EEENS6_IJNS7_ILi1EEESI_SI_EEESC_SE_Li256ELb1ELb1ELb1ELb0EEENS1_36VarlenDynamicPersistentTileSchedulerILi128ELi64ELi256ELi256ELb1ELb1ELb0ELb1ELb1ELb1EEEEEEEEEvNT_6ParamsE:
        .type           _ZN7cutlass13device_kernelIN5flash19enable_sm80_to_sm89INS1_16FlashAttnFwdSm80INS1_25CollectiveMainloopFwdSm80ILi8ELi1ELb0EN4cute5tupleIJNS5_1CILi128EEENS7_ILi64EEENS7_ILi192EEEEEELi192ENS_6half_tEfNS_4arch4Sm80ELb1ELb0ELb1ELb1ELb0ELb1ELb1ELb1EEENS1_21CollectiveEpilogueFwdINS6_IJS8_SA_S9_EEENS6_IJNS7_ILi1EEESI_SI_EEESC_SE_Li256ELb1ELb1ELb1ELb0EEENS1_36VarlenDynamicPersistentTileSchedulerILi128ELi64ELi256ELi256ELb1ELb1ELb0ELb1ELb1ELb1EEEEEEEEEvNT_6ParamsE,@function
        .size           _ZN7cutlass13device_kernelIN5flash19enable_sm80_to_sm89INS1_16FlashAttnFwdSm80INS1_25CollectiveMainloopFwdSm80ILi8ELi1ELb0EN4cute5tupleIJNS5_1CILi128EEENS7_ILi64EEENS7_ILi192EEEEEELi192ENS_6half_tEfNS_4arch4Sm80ELb1ELb0ELb1ELb1ELb0ELb1ELb1ELb1EEENS1_21CollectiveEpilogueFwdINS6_IJS8_SA_S9_EEENS6_IJNS7_ILi1EEESI_SI_EEESC_SE_Li256ELb1ELb1ELb1ELb0EEENS1_36VarlenDynamicPersistentTileSchedulerILi128ELi64ELi256ELi256ELb1ELb1ELb0ELb1ELb1ELb1EEEEEEEEEvNT_6ParamsE,(.L_x_44 - _ZN7cutlass13device_kernelIN5flash19enable_sm80_to_sm89INS1_16FlashAttnFwdSm80INS1_25CollectiveMainloopFwdSm80ILi8ELi1ELb0EN4cute5tupleIJNS5_1CILi128EEENS7_ILi64EEENS7_ILi192EEEEEELi192ENS_6half_tEfNS_4arch4Sm80ELb1ELb0ELb1ELb1ELb0ELb1ELb1ELb1EEENS1_21CollectiveEpilogueFwdINS6_IJS8_SA_S9_EEENS6_IJNS7_ILi1EEESI_SI_EEESC_SE_Li256ELb1ELb1ELb1ELb0EEENS1_36VarlenDynamicPersistentTileSchedulerILi128ELi64ELi256ELi256ELb1ELb1ELb0ELb1ELb1ELb1EEEEEEEEEvNT_6ParamsE)
        .other          _ZN7cutlass13device_kernelIN5flash19enable_sm80_to_sm89INS1_16FlashAttnFwdSm80INS1_25CollectiveMainloopFwdSm80ILi8ELi1ELb0EN4cute5tupleIJNS5_1CILi128EEENS7_ILi64EEENS7_ILi192EEEEEELi192ENS_6half_tEfNS_4arch4Sm80ELb1ELb0ELb1ELb1ELb0ELb1ELb1ELb1EEENS1_21CollectiveEpilogueFwdINS6_IJS8_SA_S9_EEENS6_IJNS7_ILi1EEESI_SI_EEESC_SE_Li256ELb1ELb1ELb1ELb0EEENS1_36VarlenDynamicPersistentTileSchedulerILi128ELi64ELi256ELi256ELb1ELb1ELb0ELb1ELb1ELb1EEEEEEEEEvNT_6ParamsE,@"STO_CUDA_ENTRY STV_DEFAULT"
_ZN7cutlass13device_kernelIN5flash19enable_sm80_to_sm89INS1_16FlashAttnFwdSm80INS1_25CollectiveMainloopFwdSm80ILi8ELi1ELb0EN4cute5tupleIJNS5_1CILi128EEENS7_ILi64EEENS7_ILi192EEEEEELi192ENS_6half_tEfNS_4arch4Sm80ELb1ELb0ELb1ELb1ELb0ELb1ELb1ELb1EEENS1_21CollectiveEpilogueFwdINS6_IJS8_SA_S9_EEENS6_IJNS7_ILi1EEESI_SI_EEESC_SE_Li256ELb1ELb1ELb1ELb0EEENS1_36VarlenDynamicPersistentTileSchedulerILi128ELi64ELi256ELi256ELb1ELb1ELb0ELb1ELb1ELb1EEEEEEEEEvNT_6ParamsE:
[----:B------:R-:W-:Y:S01]  /*0000*/  LDC R1, c[0x0][0x28] ;  /* 0x00000a00ff017b82 */ /* 0x000fe20000000800 */
[----:B------:R-:W-:Y:S05]  /*0010*/  EXIT ;  /* 0x000000000000794d */ /* 0x000fea0003800000 */
.L_x_8:
        /* <DEDUP_REMOVED lines=14> */
.L_x_44:


//--------------------- .text._ZN7cutlass13device_kernelIN5flash19enable_sm80_to_sm89INS1_16FlashAttnFwdSm80INS1_25CollectiveMainloopFwdSm80ILi8ELi2ELb1EN4cute5tupleIJNS5_1CILi128EEENS7_ILi96EEENS7_ILi192EEEEEELi192ENS_6half_tEfNS_4arch4Sm80ELb0ELb0ELb1ELb0ELb0ELb0ELb1ELb1EEENS1_21CollectiveEpilogueFwdINS6_IJS8_SA_S9_EEENS6_IJNS7_ILi1EEESI_SI_EEESC_SE_Li256ELb0ELb1ELb1ELb0EEENS1_19SingleTileSchedulerILb0ELb1ELb1ELi128EEEEEEEEEvNT_6ParamsE --------------------------
	.section	.text._ZN7cutlass13device_kernelIN5flash19enable_sm80_to_sm89INS1_16FlashAttnFwdSm80INS1_25CollectiveMainloopFwdSm80ILi8ELi2ELb1EN4cute5tupleIJNS5_1CILi128EEENS7_ILi96EEENS7_ILi192EEEEEELi192ENS_6half_tEfNS_4arch4Sm80ELb0ELb0ELb1ELb0ELb0ELb0ELb1ELb1EEENS1_21CollectiveEpilogueFwdINS6_IJS8_SA_S9_EEENS6_IJNS7_ILi1EEESI_SI_EEESC_SE_Li256ELb0ELb1ELb1ELb0EEENS1_19SingleTileSchedulerILb0ELb1ELb1ELi128EEEEEEEEEvNT_6ParamsE,"ax",@progbits
	.align	128
.text._ZN7cutlass13device_kernelIN5flash19enable_sm80_to_sm89INS1_16FlashAttnFwdSm80INS1_25CollectiveMainloopFwdSm80ILi8ELi2ELb1EN4cute5tupleIJNS5_1CILi128EEENS7_ILi96EEENS7_ILi192EEEEEELi192ENS_6half_tEfNS_4arch4Sm80ELb0ELb0ELb1ELb0ELb0ELb0ELb1ELb1EEENS1_21CollectiveEpilogueFwdINS6_IJS8_SA_S9_EEENS6_IJNS7_ILi1EEESI_SI_EEESC_SE_Li256ELb0ELb1ELb1ELb0EEENS1_19SingleTileSchedulerILb0ELb1ELb1ELi128EEEEEEEEEvNT_6ParamsE:
        .type           _ZN7cutlass13device_kernelIN5flash19enable_sm80_to_sm89INS1_16FlashAttnFwdSm80INS1_25CollectiveMainloopFwdSm80ILi8ELi2ELb1EN4cute5tupleIJNS5_1CILi128EEENS7_ILi96EEENS7_ILi192EEEEEELi192ENS_6half_tEfNS_4arch4Sm80ELb0ELb0ELb1ELb0ELb0ELb0ELb1ELb1EEENS1_21CollectiveEpilogueFwdINS6_IJS8_SA_S9_EEENS6_IJNS7_ILi1EEESI_SI_EEESC_SE_Li256ELb0ELb1ELb1ELb0EEENS1_19SingleTileSchedulerILb0ELb1ELb1ELi128EEEEEEEEEvNT_6ParamsE,@function
        .size           _ZN7cutlass13device_kernelIN5flash19enable_sm80_to_sm89INS1_16FlashAttnFwdSm80INS1_25CollectiveMainloopFwdSm80ILi8ELi2ELb1EN4cute5tupleIJNS5_1CILi128EEENS7_ILi96EEENS7_ILi192EEEEEELi192ENS_6half_tEfNS_4arch4Sm80ELb0ELb0ELb1ELb0ELb0ELb0ELb1ELb1EEENS1_21CollectiveEpilogueFwdINS6_IJS8_SA_S9_EEENS6_IJNS7_ILi1EEESI_SI_EEESC_SE_Li256ELb0ELb1ELb1ELb0EEENS1_19SingleTileSchedulerILb0ELb1ELb1ELi128EEEEEEEEEvNT_6ParamsE,(.L_x_45 - _ZN7cutlass13device_kernelIN5flash19enable_sm80_to_sm89INS1_16FlashAttnFwdSm80INS1_25CollectiveMainloopFwdSm80ILi8ELi2ELb1EN4cute5tupleIJNS5_1CILi128EEENS7_ILi96EEENS7_ILi192EEEEEELi192ENS_6half_tEfNS_4arch4Sm80ELb0ELb0ELb1ELb0ELb0ELb0ELb1ELb1EEENS1_21CollectiveEpilogueFwdINS6_IJS8_SA_S9_EEENS6_IJNS7_ILi1EEESI_SI_EEESC_SE_Li256ELb0ELb1ELb1ELb0EEENS1_19SingleTileSchedulerILb0ELb1ELb1ELi128EEEEEEEEEvNT_6ParamsE)
        .other          _ZN7cutlass13device_kernelIN5flash19enable_sm80_to_sm89INS1_16FlashAttnFwdSm80INS1_25CollectiveMainloopFwdSm80ILi8ELi2ELb1EN4cute5tupleIJNS5_1CILi128EEENS7_ILi96EEENS7_ILi192EEEEEELi192ENS_6half_tEfNS_4arch4Sm80ELb0ELb0ELb1ELb0ELb0ELb0ELb1ELb1EEENS1_21CollectiveEpilogueFwdINS6_IJS8_SA_S9_EEENS6_IJNS7_ILi1EEESI_SI_EEESC_SE_Li256ELb0ELb1ELb1ELb0EEENS1_19SingleTileSchedulerILb0ELb1ELb1ELi128EEEEEEEEEvNT_6ParamsE,@"STO_CUDA_ENTRY STV_DEFAULT"
_ZN7cutlass13device_kernelIN5flash19enable_sm80_to_sm89INS1_16FlashAttnFwdSm80INS1_25CollectiveMainloopFwdSm80ILi8ELi2ELb1EN4cute5tupleIJNS5_1CILi128EEENS7_ILi96EEENS7_ILi192EEEEEELi192ENS_6half_tEfNS_4arch4Sm80ELb0ELb0ELb1ELb0ELb0ELb0ELb1ELb1EEENS1_21CollectiveEpilogueFwdINS6_IJS8_SA_S9_EEENS6_IJNS7_ILi1EEESI_SI_EEESC_SE_Li256ELb0ELb1ELb1ELb0EEENS1_19SingleTileSchedulerILb0ELb1ELb1ELi128EEEEEEEEEvNT_6ParamsE:
[----:B------:R-:W-:Y:S01]  /*0000*/  LDC R1, c[0x0][0x28] ;  /* 0x00000a00ff017b82 */ /* 0x000fe20000000800 */
[----:B------:R-:W-:Y:S05]  /*0010*/  EXIT ;  /* 0x000000000000794d */ /* 0x000fea0003800000 */
.L_x_9:
        /* <DEDUP_REMOVED lines=14> */
.L_x_45:


//--------------------- .text._ZN7cutlass13device_kernelIN5flash19enable_sm80_to_sm89INS1_16FlashAttnFwdSm80INS1_25CollectiveMainloopFwdSm80ILi8ELi2ELb0EN4cute5tupleIJNS5_1CILi128EEENS7_ILi64EEENS7_ILi192EEEEEELi192ENS_6half_tEfNS_4arch4Sm80ELb0ELb0ELb1ELb1ELb0ELb0ELb1ELb1EEENS1_21CollectiveEpilogueFwdINS6_IJS8_SA_S9_EEENS6_IJNS7_ILi1EEESI_SI_EEESC_SE_Li256ELb1ELb1ELb1ELb0EEENS1_36VarlenDynamicPersistentTileSchedulerILi128ELi64ELi256ELi256ELb1ELb1ELb0ELb0ELb1ELb1EEEEEEEEEvNT_6ParamsE --------------------------
	.section	.text._ZN7cutlass13device_kernelIN5flash19enable_sm80_to_sm89INS1_16FlashAttnFwdSm80INS1_25CollectiveMainloopFwdSm80ILi8ELi2ELb0EN4cute5tupleIJNS5_1CILi128EEENS7_ILi64EEENS7_ILi192EEEEEELi192ENS_6half_tEfNS_4arch4Sm80ELb0ELb0ELb1ELb1ELb0ELb0ELb1ELb1EEENS1_21CollectiveEpilogueFwdINS6_IJS8_SA_S9_EEENS6_IJNS7_ILi1EEESI_SI_EEESC_SE_Li256ELb1ELb1ELb1ELb0EEENS1_36VarlenDynamicPersistentTileSchedulerILi128ELi64ELi256ELi256ELb1ELb1ELb0ELb0ELb1ELb1EEEEEEEEEvNT_6ParamsE,"ax",@progbits
	.align	128
.text._ZN7cutlass13device_kernelIN5flash19enable_sm80_to_sm89INS1_16FlashAttnFwdSm80INS1_25CollectiveMainloopFwdSm80ILi8ELi2ELb0EN4cute5tupleIJNS5_1CILi128EEENS7_ILi64EEENS7_ILi192EEEEEELi192ENS_6half_tEfNS_4arch4Sm80ELb0ELb0ELb1ELb1ELb0ELb0ELb1ELb1EEENS1_21CollectiveEpilogueFwdINS6_IJS8_SA_S9_EEENS6_IJNS7_ILi1EEESI_SI_EEESC_SE_Li256ELb1ELb1ELb1ELb0EEENS1_36VarlenDynamicPersistentTileSchedulerILi128ELi64ELi256ELi256ELb1ELb1ELb0ELb0ELb1ELb1EEEEEEEEEvNT_6ParamsE:
        .type           _ZN7cutlass13device_kernelIN5flash19enable_sm80_to_sm89INS1_16FlashAttnFwdSm80INS1_25CollectiveMainloopFwdSm80ILi8ELi2ELb0EN4cute5tupleIJNS5_1CILi128EEENS7_ILi64EEENS7_ILi192EEEEEELi192ENS_6half_tEfNS_4arch4Sm80ELb0ELb0ELb1ELb1ELb0ELb0ELb1ELb1EEENS1_21CollectiveEpilogueFwdINS6_IJS8_SA_S9_EEENS6_IJNS7_ILi1EEESI_SI_EEESC_SE_Li256ELb1ELb1ELb1ELb0EEENS1_36VarlenDynamicPersistentTileSchedulerILi128ELi64ELi256ELi256ELb1ELb1ELb0ELb0ELb1ELb1EEEEEEEEEvNT_6ParamsE,@function
        .size           _ZN7cutlass13device_kernelIN5flash19enable_sm80_to_sm89INS1_16FlashAttnFwdSm80INS1_25CollectiveMainloopFwdSm80ILi8ELi2ELb0EN4cute5tupleIJNS5_1CILi128EEENS7_ILi64EEENS7_ILi192EEEEEELi192ENS_6half_tEfNS_4arch4Sm80ELb0ELb0ELb1ELb1ELb0ELb0ELb1ELb1EEENS1_21CollectiveEpilogueFwdINS6_IJS8_SA_S9_EEENS6_IJNS7_ILi1EEESI_SI_EEESC_SE_Li256ELb1ELb1ELb1ELb0EEENS1_36VarlenDynamicPersistentTileSchedulerILi128ELi64ELi256ELi256ELb1ELb1ELb0ELb0ELb1ELb1EEEEEEEEEvNT_6ParamsE,(.L_x_46 - _ZN7cutlass13device_kernelIN5flash19enable_sm80_to_sm89INS1_16FlashAttnFwdSm80INS1_25CollectiveMainloopFwdSm80ILi8ELi2ELb0EN4cute5tupleIJNS5_1CILi128EEENS7_ILi64EEENS7_ILi192EEEEEELi192ENS_6half_tEfNS_4arch4Sm80ELb0ELb0ELb1ELb1ELb0ELb0ELb1ELb1EEENS1_21CollectiveEpilogueFwdINS6_IJS8_SA_S9_EEENS6_IJNS7_ILi1EEESI_SI_EEESC_SE_Li256ELb1ELb1ELb1ELb0EEENS1_36VarlenDynamicPersistentTileSchedulerILi128ELi64ELi256ELi256ELb1ELb1ELb0ELb0ELb1ELb1EEEEEEEEEvNT_6ParamsE)
        .other          _ZN7cutlass13device_kernelIN5flash19enable_sm80_to_sm89INS1_16FlashAttnFwdSm80INS1_25CollectiveMainloopFwdSm80ILi8ELi2ELb0EN4cute5tupleIJNS5_1CILi128EEENS7_ILi64EEENS7_ILi192EEEEEELi192ENS_6half_tEfNS_4arch4Sm80ELb0ELb0ELb1ELb1ELb0ELb0ELb1ELb1EEENS1_21CollectiveEpilogueFwdINS6_IJS8_SA_S9_EEENS6_IJNS7_ILi1EEESI_SI_EEESC_SE_Li256ELb1ELb1ELb1ELb0EEENS1_36VarlenDynamicPersistentTileSchedulerILi128ELi64ELi256ELi256ELb1ELb1ELb0ELb0ELb1ELb1EEEEEEEEEvNT_6ParamsE,@"STO_CUDA_ENTRY STV_DEFAULT"
_ZN7cutlass13device_kernelIN5flash19enable_sm80_to_sm89INS1_16FlashAttnFwdSm80INS1_25CollectiveMainloopFwdSm80ILi8ELi2ELb0EN4cute5tupleIJNS5_1CILi128EEENS7_ILi64EEENS7_ILi192EEEEEELi192ENS_6half_tEfNS_4arch4Sm80ELb0ELb0ELb1ELb1ELb0ELb0ELb1ELb1EEENS1_21CollectiveEpilogueFwdINS6_IJS8_SA_S9_EEENS6_IJNS7_ILi1EEESI_SI_EEESC_SE_Li256ELb1ELb1ELb1ELb0EEENS1_36VarlenDynamicPersistentTileSchedulerILi128ELi64ELi256ELi256ELb1ELb1ELb0ELb0ELb1ELb1EEEEEEEEEvNT_6ParamsE:
[----:B------:R-:W-:Y:S01]  /*0000*/  LDC R1, c[0x0][0x28] ;  /* 0x00000a00ff017b82 */ /* 0x000fe20000000800 */
[----:B------:R-:W-:Y:S05]  /*0010*/  EXIT ;  /* 0x000000000000794d */ /* 0x000fea0003800000 */
.L_x_10:
        /* <DEDUP_REMOVED lines=14> */
.L_x_46:


//--------------------- .text._ZN7cutlass13device_kernelIN5flash19enable_sm80_to_sm89INS1_16FlashAttnFwdSm80INS1_25CollectiveMainloopFwdSm80ILi8ELi2ELb0EN4cute5tupleIJNS5_1CILi128EEENS7_ILi64EEENS7_ILi192EEEEEELi192ENS_6half_tEfNS_4arch4Sm80ELb0ELb0ELb1ELb1ELb0ELb1ELb1ELb1EEENS1_21CollectiveEpilogueFwdINS6_IJS8_SA_S9_EEENS6_IJNS7_ILi1EEESI_SI_EEESC_SE_Li256ELb1ELb1ELb1ELb0EEENS1_36VarlenDynamicPersistentTileSchedulerILi128ELi64ELi256ELi256ELb1ELb1ELb0ELb0ELb1ELb1EEEEEEEEEvNT_6ParamsE --------------------------
	.section	.text._ZN7cutlass13device_kernelIN5flash19enable_sm80_to_sm89INS1_16FlashAttnFwdSm80INS1_25CollectiveMainloopFwdSm80ILi8ELi2ELb0EN4cute5tupleIJNS5_1CILi128EEENS7_ILi64EEENS7_ILi192EEEEEELi192ENS_6half_tEfNS_4arch4Sm80ELb0ELb0ELb1ELb1ELb0ELb1ELb1ELb1EEENS1_21CollectiveEpilogueFwdINS6_IJS8_SA_S9_EEENS6_IJNS7_ILi1EEESI_SI_EEESC_SE_Li256ELb1ELb1ELb1ELb0EEENS1_36VarlenDynamicPersistentTileSchedulerILi128ELi64ELi256ELi256ELb1ELb1ELb0ELb0ELb1ELb1EEEEEEEEEvNT_6ParamsE,"ax",@progbits
	.align	128
.text._ZN7cutlass13device_kernelIN5flash19enable_sm80_to_sm89INS1_16FlashAttnFwdSm80INS1_25CollectiveMainloopFwdSm80ILi8ELi2ELb0EN4cute5tupleIJNS5_1CILi128EEENS7_ILi64EEENS7_ILi192EEEEEELi192ENS_6half_tEfNS_4arch4Sm80ELb0ELb0ELb1ELb1ELb0ELb1ELb1ELb1EEENS1_21CollectiveEpilogueFwdINS6_IJS8_SA_S9_EEENS6_IJNS7_ILi1EEESI_SI_EEESC_SE_Li256ELb1ELb1ELb1ELb0EEENS1_36VarlenDynamicPersistentTileSchedulerILi128ELi64ELi256ELi256ELb1ELb1ELb0ELb0ELb1ELb1EEEEEEEEEvNT_6ParamsE:
        .type           _ZN7cutlass13device_kernelIN5flash19enable_sm80_to_sm89INS1_16FlashAttnFwdSm80INS1_25CollectiveMainloopFwdSm80ILi8ELi2ELb0EN4cute5tupleIJNS5_1CILi128EEENS7_ILi64EEENS7_ILi192EEEEEELi192ENS_6half_tEfNS_4arch4Sm80ELb0ELb0ELb1ELb1ELb0ELb1ELb1ELb1EEENS1_21CollectiveEpilogueFwdINS6_IJS8_SA_S9_EEENS6_IJNS7_ILi1EEESI_SI_EEESC_SE_Li256ELb1ELb1ELb1ELb0EEENS1_36VarlenDynamicPersistentTileSchedulerILi128ELi64ELi256ELi256ELb1ELb1ELb0ELb0ELb1ELb1EEEEEEEEEvNT_6ParamsE,@function
        .size           _ZN7cutlass13device_kernelIN5flash19enable_sm80_to_sm89INS1_16FlashAttnFwdSm80INS1_25CollectiveMainloopFwdSm80ILi8ELi2ELb0EN4cute5tupleIJNS5_1CILi128EEENS7_ILi64EEENS7_ILi192EEEEEELi192ENS_6half_tEfNS_4arch4Sm80ELb0ELb0ELb1ELb1ELb0ELb1ELb1ELb1EEENS1_21CollectiveEpilogueFwdINS6_IJS8_SA_S9_EEENS6_IJNS7_ILi1EEESI_SI_EEESC_SE_Li256ELb1ELb1ELb1ELb0EEENS1_36VarlenDynamicPersistentTileSchedulerILi128ELi64ELi256ELi256ELb1ELb1ELb0ELb0ELb1ELb1EEEEEEEEEvNT_6ParamsE,(.L_x_47 - _ZN7cutlass13device_kernelIN5flash19enable_sm80_to_sm89INS1_16FlashAttnFwdSm80INS1_25CollectiveMainloopFwdSm80ILi8ELi2ELb0EN4cute5tupleIJNS5_1CILi128EEENS7_ILi64EEENS7_ILi192EEEEEELi192ENS_6half_tEfNS_4arch4Sm80ELb0ELb0ELb1ELb1ELb0ELb1ELb1ELb1EEENS1_21CollectiveEpilogueFwdINS6_IJS8_SA_S9_EEENS6_IJNS7_ILi1EEESI_SI_EEESC_SE_Li256ELb1ELb1ELb1ELb0EEENS1_36VarlenDynamicPersistentTileSchedulerILi128ELi64ELi256ELi256ELb1ELb1ELb0ELb0ELb1ELb1EEEEEEEEEvNT_6ParamsE)
        .other          _ZN7cutlass13device_kernelIN5flash19enable_sm80_to_sm89INS1_16FlashAttnFwdSm80INS1_25CollectiveMainloopFwdSm80ILi8ELi2ELb0EN4cute5tupleIJNS5_1CILi128EEENS7_ILi64EEENS7_ILi192EEEEEELi192ENS_6half_tEfNS_4arch4Sm80ELb0ELb0ELb1ELb1ELb0ELb1ELb1ELb1EEENS1_21CollectiveEpilogueFwdINS6_IJS8_SA_S9_EEENS6_IJNS7_ILi1EEESI_SI_EEESC_SE_Li256ELb1ELb1ELb1ELb0EEENS1_36VarlenDynamicPersistentTileSchedulerILi128ELi64ELi256ELi256ELb1ELb1ELb0ELb0ELb1ELb1EEEEEEEEEvNT_6ParamsE,@"STO_CUDA_ENTRY STV_DEFAULT"
_ZN7cutlass13device_kernelIN5flash19enable_sm80_to_sm89INS1_16FlashAttnFwdSm80INS1_25CollectiveMainloopFwdSm80ILi8ELi2ELb0EN4cute5tupleIJNS5_1CILi128EEENS7_ILi64EEENS7_ILi192EEEEEELi192ENS_6half_tEfNS_4arch4Sm80ELb0ELb0ELb1ELb1ELb0ELb1ELb1ELb1EEENS1_21CollectiveEpilogueFwdINS6_IJS8_SA_S9_EEENS6_IJNS7_ILi1EEESI_SI_EEESC_SE_Li256ELb1ELb1ELb1ELb0EEENS1_36VarlenDynamicPersistentTileSchedulerILi128ELi64ELi256ELi256ELb1ELb1ELb0ELb0ELb1ELb1EEEEEEEEEvNT_6ParamsE:
[----:B------:R-:W-:Y:S01]  /*0000*/  LDC R1, c[0x0][0x28] ;  /* 0x00000a00ff017b82 */ /* 0x000fe20000000800 */
[----:B------:R-:W-:Y:S05]  /*0010*/  EXIT ;  /* 0x000000000000794d */ /* 0x000fea0003800000 */
.L_x_11:
        /* <DEDUP_REMOVED lines=14> */
.L_x_47:


//--------------------- .text._ZN7cutlass13device_kernelIN5flash19enable_sm80_to_sm89INS1_16FlashAttnFwdSm80INS1_25CollectiveMainloopFwdSm80ILi8ELi2ELb0EN4cute5tupleIJNS5_1CILi128EEENS7_ILi64EEENS7_ILi192EEEEEELi192ENS_6half_tEfNS_4arch4Sm80ELb0ELb1ELb1ELb0ELb0ELb0ELb1ELb1EEENS1_21CollectiveEpilogueFwdINS6_IJS8_SA_S9_EEENS6_IJNS7_ILi1EEESI_SI_EEESC_SE_Li256ELb0ELb1ELb1ELb0EEENS1_19SingleTileSchedulerILb0ELb1ELb1ELi128EEEEEEEEEvNT_6ParamsE --------------------------
	.section	.text._ZN7cutlass13device_kernelIN5flash19enable_sm80_to_sm89INS1_16FlashAttnFwdSm80INS1_25CollectiveMainloopFwdSm80ILi8ELi2ELb0EN4cute5tupleIJNS5_1CILi128EEENS7_ILi64EEENS7_ILi192EEEEEELi192ENS_6half_tEfNS_4arch4Sm80ELb0ELb1ELb1ELb0ELb0ELb0ELb1ELb1EEENS1_21CollectiveEpilogueFwdINS6_IJS8_SA_S9_EEENS6_IJNS7_ILi1EEESI_SI_EEESC_SE_Li256ELb0ELb1ELb1ELb0EEENS1_19SingleTileSchedulerILb0ELb1ELb1ELi128EEEEEEEEEvNT_6ParamsE,"ax",@progbits
	.align	128
.text._ZN7cutlass13device_kernelIN5flash19enable_sm80_to_sm89INS1_16FlashAttnFwdSm80INS1_25CollectiveMainloopFwdSm80ILi8ELi2ELb0EN4cute5tupleIJNS5_1CILi128EEENS7_ILi64EEENS7_ILi192EEEEEELi192ENS_6half_tEfNS_4arch4Sm80ELb0ELb1ELb1ELb0ELb0ELb0ELb1ELb1EEENS1_21CollectiveEpilogueFwdINS6_IJS8_SA_S9_EEENS6_IJNS7_ILi1EEESI_SI_EEESC_SE_Li256ELb0ELb1ELb1ELb0EEENS1_19SingleTileSchedulerILb0ELb1ELb1ELi128EEEEEEEEEvNT_6ParamsE:
        .type           _ZN7cutlass13device_kernelIN5flash19enable_sm80_to_sm89INS1_16FlashAttnFwdSm80INS1_25CollectiveMainloopFwdSm80ILi8ELi2ELb0EN4cute5tupleIJNS5_1CILi128EEENS7_ILi64EEENS7_ILi192EEEEEELi192ENS_6half_tEfNS_4arch4Sm80ELb0ELb1ELb1ELb0ELb0ELb0ELb1ELb1EEENS1_21CollectiveEpilogueFwdINS6_IJS8_SA_S9_EEENS6_IJNS7_ILi1EEESI_SI_EEESC_SE_Li256ELb0ELb1ELb1ELb0EEENS1_19SingleTileSchedulerILb0ELb1ELb1ELi128EEEEEEEEEvNT_6ParamsE,@function
        .size           _ZN7cutlass13device_kernelIN5flash19enable_sm80_to_sm89INS1_16FlashAttnFwdSm80INS1_25CollectiveMainloopFwdSm80ILi8ELi2ELb0EN4cute5tupleIJNS5_1CILi128EEENS7_ILi64EEENS7_ILi192EEEEEELi192ENS_6half_tEfNS_4arch4Sm80ELb0ELb1ELb1ELb0ELb0ELb0ELb1ELb1EEENS1_21CollectiveEpilogueFwdINS6_IJS8_SA_S9_EEENS6_IJNS7_ILi1EEESI_SI_EEESC_SE_Li256ELb0ELb1ELb1ELb0EEENS1_19SingleTileSchedulerILb0ELb1ELb1ELi128EEEEEEEEEvNT_6ParamsE,(.L_x_48 - _ZN7cutlass13device_kernelIN5flash19enable_sm80_to_sm89INS1_16FlashAttnFwdSm80INS1_25CollectiveMainloopFwdSm80ILi8ELi2ELb0EN4cute5tupleIJNS5_1CILi128EEENS7_ILi64EEENS7_ILi192EEEEEELi192ENS_6half_tEfNS_4arch4Sm80ELb0ELb1ELb1ELb0ELb0ELb0ELb1ELb1EEENS1_21CollectiveEpilogueFwdINS6_IJS8_SA_S9_EEENS6_IJNS7_ILi1EEESI_SI_EEESC_SE_Li256ELb0ELb1ELb1ELb0EEENS1_19SingleTileSchedulerILb0ELb1ELb1ELi128EEEEEEEEEvNT_6ParamsE)
        .other          _ZN7cutlass13device_kernelIN5flash19enable_sm80_to_sm89INS1_16FlashAttnFwdSm80INS1_25CollectiveMainloopFwdSm80ILi8ELi2ELb0EN4cute5tupleIJNS5_1CILi128EEENS7_ILi64EEENS7_ILi192EEEEEELi192ENS_6half_tEfNS_4arch4Sm80ELb0ELb1ELb1ELb0ELb0ELb0ELb1ELb1EEENS1_21CollectiveEpilogueFwdINS6_IJS8_SA_S9_EEENS6_IJNS7_ILi1EEESI_SI_EEESC_SE_Li256ELb0ELb1ELb1ELb0EEENS1_19SingleTileSchedulerILb0ELb1ELb1ELi128EEEEEEEEEvNT_6ParamsE,@"STO_CUDA_ENTRY STV_DEFAULT"
_ZN7cutlass13device_kernelIN5flash19enable_sm80_to_sm89INS1_16FlashAttnFwdSm80INS1_25CollectiveMainloopFwdSm80ILi8ELi2ELb0EN4cute5tupleIJNS5_1CILi128EEENS7_ILi64EEENS7_ILi192EEEEEELi192ENS_6half_tEfNS_4arch4Sm80ELb0ELb1ELb1ELb0ELb0ELb0ELb1ELb1EEENS1_21CollectiveEpilogueFwdINS6_IJS8_SA_S9_EEENS6_IJNS7_ILi1EEESI_SI_EEESC_SE_Li256ELb0ELb1ELb1ELb0EEENS1_19SingleTileSchedulerILb0ELb1ELb1ELi128EEEEEEEEEvNT_6ParamsE:
[----:B------:R-:W-:Y:S01]  /*0000*/  LDC R1, c[0x0][0x28] ;  /* 0x00000a00ff017b82 */ /* 0x000fe20000000800 */
[----:B------:R-:W-:Y:S05]  /*0010*/  EXIT ;  /* 0x000000000000794d */ /* 0x000fea0003800000 */
.L_x_12:
        /* <DEDUP_REMOVED lines=14> */
.L_x_48:


//--------------------- .text._ZN7cutlass13device_kernelIN5flash19enable_sm80_to_sm89INS1_16FlashAttnFwdSm80INS1_25CollectiveMainloopFwdSm80ILi8ELi2ELb0EN4cute5tupleIJNS5_1CILi128EEENS7_ILi64EEENS7_ILi192EEEEEELi192ENS_6half_tEfNS_4arch4Sm80ELb0ELb1ELb1ELb1ELb0ELb0ELb1ELb1EEENS1_21CollectiveEpilogueFwdINS6_IJS8_SA_S9_EEENS6_IJNS7_ILi1EEESI_SI_EEESC_SE_Li256ELb1ELb1ELb1ELb0EEENS1_36VarlenDynamicPersistentTileSchedulerILi128ELi64ELi256ELi256ELb1ELb1ELb0ELb1ELb0ELb1EEEEEEEEEvNT_6ParamsE --------------------------
	.section	.text._ZN7cutlass13device_kernelIN5flash19enable_sm80_to_sm89INS1_16FlashAttnFwdSm80INS1_25CollectiveMainloopFwdSm80ILi8ELi2ELb0EN4cute5tupleIJNS5_1CILi128EEENS7_ILi64EEENS7_ILi192EEEEEELi192ENS_6half_tEfNS_4arch4Sm80ELb0ELb1ELb1ELb1ELb0ELb0ELb1ELb1EEENS1_21CollectiveEpilogueFwdINS6_IJS8_SA_S9_EEENS6_IJNS7_ILi1EEESI_SI_EEESC_SE_Li256ELb1ELb1ELb1ELb0EEENS1_36VarlenDynamicPersistentTileSchedulerILi128ELi64ELi256ELi256ELb1ELb1ELb0ELb1ELb0ELb1EEEEEEEEEvNT_6ParamsE,"ax",@progbits
	.align	128
.text._ZN7cutlass13device_kernelIN5flash19enable_sm80_to_sm89INS1_16FlashAttnFwdSm80INS1_25CollectiveMainloopFwdSm80ILi8ELi2ELb0EN4cute5tupleIJNS5_1CILi128EEENS7_ILi64EEENS7_ILi192EEEEEELi192ENS_6half_tEfNS_4arch4Sm80ELb0ELb1ELb1ELb1ELb0ELb0ELb1ELb1EEENS1_21CollectiveEpilogueFwdINS6_IJS8_SA_S9_EEENS6_IJNS7_ILi1EEESI_SI_EEESC_SE_Li256ELb1ELb1ELb1ELb0EEENS1_36VarlenDynamicPersistentTileSchedulerILi128ELi64ELi256ELi256ELb1ELb1ELb0ELb1ELb0ELb1EEEEEEEEEvNT_6ParamsE:
        .type           _ZN7cutlass13device_kernelIN5flash19enable_sm80_to_sm89INS1_16FlashAttnFwdSm80INS1_25CollectiveMainloopFwdSm80ILi8ELi2ELb0EN4cute5tupleIJNS5_1CILi128EEENS7_ILi64EEENS7_ILi192EEEEEELi192ENS_6half_tEfNS_4arch4Sm80ELb0ELb1ELb1ELb1ELb0ELb0ELb1ELb1EEENS1_21CollectiveEpilogueFwdINS6_IJS8_SA_S9_EEENS6_IJNS7_ILi1EEESI_SI_EEESC_SE_Li256ELb1ELb1ELb1ELb0EEENS1_36VarlenDynamicPersistentTileSchedulerILi128ELi64ELi256ELi256ELb1ELb1ELb0ELb1ELb0ELb1EEEEEEEEEvNT_6ParamsE,@function
        .size           _ZN7cutlass13device_kernelIN5flash19enable_sm80_to_sm89INS1_16FlashAttnFwdSm80INS1_25CollectiveMainloopFwdSm80ILi8ELi2ELb0EN4cute5tupleIJNS5_1CILi128EEENS7_ILi64EEENS7_ILi192EEEEEELi192ENS_6half_tEfNS_4arch4Sm80ELb0ELb1ELb1ELb1ELb0ELb0ELb1ELb1EEENS1_21CollectiveEpilogueFwdINS6_IJS8_SA_S9_EEENS6_IJNS7_ILi1EEESI_SI_EEESC_SE_Li256ELb1ELb1ELb1ELb0EEENS1_36VarlenDynamicPersistentTileSchedulerILi128ELi64ELi256ELi256ELb1ELb1ELb0ELb1ELb0ELb1EEEEEEEEEvNT_6ParamsE,(.L_x_49 - _ZN7cutlass13device_kernelIN5flash19enable_sm80_to_sm89INS1_16FlashAttnFwdSm80INS1_25CollectiveMainloopFwdSm80ILi8ELi2ELb0EN4cute5tupleIJNS5_1CILi128EEENS7_ILi64EEENS7_ILi192EEEEEELi192ENS_6half_tEfNS_4arch4Sm80ELb0ELb1ELb1ELb1ELb0ELb0ELb1ELb1EEENS1_21CollectiveEpilogueFwdINS6_IJS8_SA_S9_EEENS6_IJNS7_ILi1EEESI_SI_EEESC_SE_Li256ELb1ELb1ELb1ELb0EEENS1_36VarlenDynamicPersistentTileSchedulerILi128ELi64ELi256ELi256ELb1ELb1ELb0ELb1ELb0ELb1EEEEEEEEEvNT_6ParamsE)
        .other          _ZN7cutlass13device_kernelIN5flash19enable_sm80_to_sm89INS1_16FlashAttnFwdSm80INS1_25CollectiveMainloopFwdSm80ILi8ELi2ELb0EN4cute5tupleIJNS5_1CILi128EEENS7_ILi64EEENS7_ILi192EEEEEELi192ENS_6half_tEfNS_4arch4Sm80ELb0ELb1ELb1ELb1ELb0ELb0ELb1ELb1EEENS1_21CollectiveEpilogueFwdINS6_IJS8_SA_S9_EEENS6_IJNS7_ILi1EEESI_SI_EEESC_SE_Li256ELb1ELb1ELb1ELb0EEENS1_36VarlenDynamicPersistentTileSchedulerILi128ELi64ELi256ELi256ELb1ELb1ELb0ELb1ELb0ELb1EEEEEEEEEvNT_6ParamsE,@"STO_CUDA_ENTRY STV_DEFAULT"
_ZN7cutlass13device_kernelIN5flash19enable_sm80_to_sm89INS1_16FlashAttnFwdSm80INS1_25CollectiveMainloopFwdSm80ILi8ELi2ELb0EN4cute5tupleIJNS5_1CILi128EEENS7_ILi64EEENS7_ILi192EEEEEELi192ENS_6half_tEfNS_4arch4Sm80ELb0ELb1ELb1ELb1ELb0ELb0ELb1ELb1EEENS1_21CollectiveEpilogueFwdINS6_IJS8_SA_S9_EEENS6_IJNS7_ILi1EEESI_SI_EEESC_SE_Li256ELb1ELb1ELb1ELb0EEENS1_36VarlenDynamicPersistentTileSchedulerILi128ELi64ELi256ELi256ELb1ELb1ELb0ELb1ELb0ELb1EEEEEEEEEvNT_6ParamsE:
[----:B------:R-:W-:Y:S01]  /*0000*/  LDC R1, c[0x0][0x28] ;  /* 0x00000a00ff017b82 */ /* 0x000fe20000000800 */
[----:B------:R-:W-:Y:S05]  /*0010*/  EXIT ;  /* 0x000000000000794d */ /* 0x000fea0003800000 */
.L_x_13:
        /* <DEDUP_REMOVED lines=14> */
.L_x_49:


//--------------------- .text._ZN7cutlass13device_kernelIN5flash19enable_sm80_to_sm89INS1_16FlashAttnFwdSm80INS1_25CollectiveMainloopFwdSm80ILi8ELi2ELb0EN4cute5tupleIJNS5_1CILi128EEENS7_ILi64EEENS7_ILi192EEEEEELi192ENS_6half_tEfNS_4arch4Sm80ELb0ELb1ELb1ELb1ELb0ELb1ELb1ELb1EEENS1_21CollectiveEpilogueFwdINS6_IJS8_SA_S9_EEENS6_IJNS7_ILi1EEESI_SI_EEESC_SE_Li256ELb1ELb1ELb1ELb0EEENS1_36VarlenDynamicPersistentTileSchedulerILi128ELi64ELi256ELi256ELb1ELb1ELb0ELb1ELb0ELb1EEEEEEEEEvNT_6ParamsE --------------------------
	.section	.text._ZN7cutlass13device_kernelIN5flash19enable_sm80_to_sm89INS1_16FlashAttnFwdSm80INS1_25CollectiveMainloopFwdSm80ILi8ELi2ELb0EN4cute5tupleIJNS5_1CILi128EEENS7_ILi64EEENS7_ILi192EEEEEELi192ENS_6half_tEfNS_4arch4Sm80ELb0ELb1ELb1ELb1ELb0ELb1ELb1ELb1EEENS1_21CollectiveEpilogueFwdINS6_IJS8_SA_S9_EEENS6_IJNS7_ILi1EEESI_SI_EEESC_SE_Li256ELb1ELb1ELb1ELb0EEENS1_36VarlenDynamicPersistentTileSchedulerILi128ELi64ELi256ELi256ELb1ELb1ELb0ELb1ELb0ELb1EEEEEEEEEvNT_6ParamsE,"ax",@progbits
	.align	128
.text._ZN7cutlass13device_kernelIN5flash19enable_sm80_to_sm89INS1_16FlashAttnFwdSm80INS1_25CollectiveMainloopFwdSm80ILi8ELi2ELb0EN4cute5tupleIJNS5_1CILi128EEENS7_ILi64EEENS7_ILi192EEEEEELi192ENS_6half_tEfNS_4arch4Sm80ELb0ELb1ELb1ELb1ELb0ELb1ELb1ELb1EEENS1_21CollectiveEpilogueFwdINS6_IJS8_SA_S9_EEENS6_IJNS7_ILi1EEESI_SI_EEESC_SE_Li256ELb1ELb1ELb1ELb0EEENS1_36VarlenDynamicPersistentTileSchedulerILi128ELi64ELi256ELi256ELb1ELb1ELb0ELb1ELb0ELb1EEEEEEEEEvNT_6ParamsE:
        .type           _ZN7cutlass13device_kernelIN5flash19enable_sm80_to_sm89INS1_16FlashAttnFwdSm80INS1_25CollectiveMainloopFwdSm80ILi8ELi2ELb0EN4cute5tupleIJNS5_1CILi128EEENS7_ILi64EEENS7_ILi192EEEEEELi192ENS_6half_tEfNS_4arch4Sm80ELb0ELb1ELb1ELb1ELb0ELb1ELb1ELb1EEENS1_21CollectiveEpilogueFwdINS6_IJS8_SA_S9_EEENS6_IJNS7_ILi1EEESI_SI_EEESC_SE_Li256ELb1ELb1ELb1ELb0EEENS1_36VarlenDynamicPersistentTileSchedulerILi128ELi64ELi256ELi256ELb1ELb1ELb0ELb1ELb0ELb1EEEEEEEEEvNT_6ParamsE,@function
        .size           _ZN7cutlass13device_kernelIN5flash19enable_sm80_to_sm89INS1_16FlashAttnFwdSm80INS1_25CollectiveMainloopFwdSm80ILi8ELi2ELb0EN4cute5tupleIJNS5_1CILi128EEENS7_ILi64EEENS7_ILi192EEEEEELi192ENS_6half_tEfNS_4arch4Sm80ELb0ELb1ELb1ELb1ELb0ELb1ELb1ELb1EEENS1_21CollectiveEpilogueFwdINS6_IJS8_SA_S9_EEENS6_IJNS7_ILi1EEESI_SI_EEESC_SE_Li256ELb1ELb1ELb1ELb0EEENS1_36VarlenDynamicPersistentTileSchedulerILi128ELi64ELi256ELi256ELb1ELb1ELb0ELb1ELb0ELb1EEEEEEEEEvNT_6ParamsE,(.L_x_50 - _ZN7cutlass13device_kernelIN5flash19enable_sm80_to_sm89INS1_16FlashAttnFwdSm80INS1_25CollectiveMainloopFwdSm80ILi8ELi2ELb0EN4cute5tupleIJNS5_1CILi128EEENS7_ILi64EEENS7_ILi192EEEEEELi192ENS_6half_tEfNS_4arch4Sm80ELb0ELb1ELb1ELb1ELb0ELb1ELb1ELb1EEENS1_21CollectiveEpilogueFwdINS6_IJS8_SA_S9_EEENS6_IJNS7_ILi1EEESI_SI_EEESC_SE_Li256ELb1ELb1ELb1ELb0EEENS1_36VarlenDynamicPersistentTileSchedulerILi128ELi64ELi256ELi256ELb1ELb1ELb0ELb1ELb0ELb1EEEEEEEEEvNT_6ParamsE)
        .other          _ZN7cutlass13device_kernelIN5flash19enable_sm80_to_sm89INS1_16FlashAttnFwdSm80INS1_25CollectiveMainloopFwdSm80ILi8ELi2ELb0EN4cute5tupleIJNS5_1CILi128EEENS7_ILi64EEENS7_ILi192EEEEEELi192ENS_6half_tEfNS_4arch4Sm80ELb0ELb1ELb1ELb1ELb0ELb1ELb1ELb1EEENS1_21CollectiveEpilogueFwdINS6_IJS8_SA_S9_EEENS6_IJNS7_ILi1EEESI_SI_EEESC_SE_Li256ELb1ELb1ELb1ELb0EEENS1_36VarlenDynamicPersistentTileSchedulerILi128ELi64ELi256ELi256ELb1ELb1ELb0ELb1ELb0ELb1EEEEEEEEEvNT_6ParamsE,@"STO_CUDA_ENTRY STV_DEFAULT"
_ZN7cutlass13device_kernelIN5flash19enable_sm80_to_sm89INS1_16FlashAttnFwdSm80INS1_25CollectiveMainloopFwdSm80ILi8ELi2ELb0EN4cute5tupleIJNS5_1CILi128EEENS7_ILi64EEENS7_ILi192EEEEEELi192ENS_6half_tEfNS_4arch4Sm80ELb0ELb1ELb1ELb1ELb0ELb1ELb1ELb1EEENS1_21CollectiveEpilogueFwdINS6_IJS8_SA_S9_EEENS6_IJNS7_ILi1EEESI_SI_EEESC_SE_Li256ELb1ELb1ELb1ELb0EEENS1_36VarlenDynamicPersistentTileSchedulerILi128ELi64ELi256ELi256ELb1ELb1ELb0ELb1ELb0ELb1EEEEEEEEEvNT_6ParamsE:
[----:B------:R-:W-:Y:S01]  /*0000*/  LDC R1, c[0x0][0x28] ;  /* 0x00000a00ff017b82 */ /* 0x000fe20000000800 */
[----:B------:R-:W-:Y:S05]  /*0010*/  EXIT ;  /* 0x000000000000794d */ /* 0x000fea0003800000 */
.L_x_14:
        /* <DEDUP_REMOVED lines=14> */
.L_x_50:


//--------------------- .text._ZN7cutlass13device_kernelIN5flash19enable_sm80_to_sm89INS1_16FlashAttnFwdSm80INS1_25CollectiveMainloopFwdSm80ILi8ELi2ELb1EN4cute5tupleIJNS5_1CILi128EEENS7_ILi96EEENS7_ILi192EEEEEELi192ENS_6half_tEfNS_4arch4Sm80ELb1ELb0ELb1ELb0ELb0ELb0ELb1ELb1EEENS1_21CollectiveEpilogueFwdINS6_IJS8_SA_S9_EEENS6_IJNS7_ILi1EEESI_SI_EEESC_SE_Li256ELb0ELb1ELb1ELb0EEENS1_30DynamicPersistentTileSchedulerILi256ELi256ELb1ELb1ELb0EEEEEEEEEvNT_6ParamsE --------------------------
	.section	.text._ZN7cutlass13device_kernelIN5flash19enable_sm80_to_sm89INS1_16FlashAttnFwdSm80INS1_25CollectiveMainloopFwdSm80ILi8ELi2ELb1EN4cute5tupleIJNS5_1CILi128EEENS7_ILi96EEENS7_ILi192EEEEEELi192ENS_6half_tEfNS_4arch4Sm80ELb1ELb0ELb1ELb0ELb0ELb0ELb1ELb1EEENS1_21CollectiveEpilogueFwdINS6_IJS8_SA_S9_EEENS6_IJNS7_ILi1EEESI_SI_EEESC_SE_Li256ELb0ELb1ELb1ELb0EEENS1_30DynamicPersistentTileSchedulerILi256ELi256ELb1ELb1ELb0EEEEEEEEEvNT_6ParamsE,"ax",@progbits
	.align	128
.text._ZN7cutlass13device_kernelIN5flash19enable_sm80_to_sm89INS1_16FlashAttnFwdSm80INS1_25CollectiveMainloopFwdSm80ILi8ELi2ELb1EN4cute5tupleIJNS5_1CILi128EEENS7_ILi96EEENS7_ILi192EEEEEELi192ENS_6half_tEfNS_4arch4Sm80ELb1ELb0ELb1ELb0ELb0ELb0ELb1ELb1EEENS1_21CollectiveEpilogueFwdINS6_IJS8_SA_S9_EEENS6_IJNS7_ILi1EEESI_SI_EEESC_SE_Li256ELb0ELb1ELb1ELb0EEENS1_30DynamicPersistentTileSchedulerILi256ELi256ELb1ELb1ELb0EEEEEEEEEvNT_6ParamsE:
        .type           _ZN7cutlass13device_kernelIN5flash19enable_sm80_to_sm89INS1_16FlashAttnFwdSm80INS1_25CollectiveMainloopFwdSm80ILi8ELi2ELb1EN4cute5tupleIJNS5_1CILi128EEENS7_ILi96EEENS7_ILi192EEEEEELi192ENS_6half_tEfNS_4arch4Sm80ELb1ELb0ELb1ELb0ELb0ELb0ELb1ELb1EEENS1_21CollectiveEpilogueFwdINS6_IJS8_SA_S9_EEENS6_IJNS7_ILi1EEESI_SI_EEESC_SE_Li256ELb0ELb1ELb1ELb0EEENS1_30DynamicPersistentTileSchedulerILi256ELi256ELb1ELb1ELb0EEEEEEEEEvNT_6ParamsE,@function
        .size           _ZN7cutlass13device_kernelIN5flash19enable_sm80_to_sm89INS1_16FlashAttnFwdSm80INS1_25CollectiveMainloopFwdSm80ILi8ELi2ELb1EN4cute5tupleIJNS5_1CILi128EEENS7_ILi96EEENS7_ILi192EEEEEELi192ENS_6half_tEfNS_4arch4Sm80ELb1ELb0ELb1ELb0ELb0ELb0ELb1ELb1EEENS1_21CollectiveEpilogueFwdINS6_IJS8_SA_S9_EEENS6_IJNS7_ILi1EEESI_SI_EEESC_SE_Li256ELb0ELb1ELb1ELb0EEENS1_30DynamicPersistentTileSchedulerILi256ELi256ELb1ELb1ELb0EEEEEEEEEvNT_6ParamsE,(.L_x_51 - _ZN7cutlass13device_kernelIN5flash19enable_sm80_to_sm89INS1_16FlashAttnFwdSm80INS1_25CollectiveMainloopFwdSm80ILi8ELi2ELb1EN4cute5tupleIJNS5_1CILi128EEENS7_ILi96EEENS7_ILi192EEEEEELi192ENS_6half_tEfNS_4arch4Sm80ELb1ELb0ELb1ELb0ELb0ELb0ELb1ELb1EEENS1_21CollectiveEpilogueFwdINS6_IJS8_SA_S9_EEENS6_IJNS7_ILi1EEESI_SI_EEESC_SE_Li256ELb0ELb1ELb1ELb0EEENS1_30DynamicPersistentTileSchedulerILi256ELi256ELb1ELb1ELb0EEEEEEEEEvNT_6ParamsE)
        .other          _ZN7cutlass13device_kernelIN5flash19enable_sm80_to_sm89INS1_16FlashAttnFwdSm80INS1_25CollectiveMainloopFwdSm80ILi8ELi2ELb1EN4cute5tupleIJNS5_1CILi128EEENS7_ILi96EEENS7_ILi192EEEEEELi192ENS_6half_tEfNS_4arch4Sm80ELb1ELb0ELb1ELb0ELb0ELb0ELb1ELb1EEENS1_21CollectiveEpilogueFwdINS6_IJS8_SA_S9_EEENS6_IJNS7_ILi1EEESI_SI_EEESC_SE_Li256ELb0ELb1ELb1ELb0EEENS1_30DynamicPersistentTileSchedulerILi256ELi256ELb1ELb1ELb0EEEEEEEEEvNT_6ParamsE,@"STO_CUDA_ENTRY STV_DEFAULT"
_ZN7cutlass13device_kernelIN5flash19enable_sm80_to_sm89INS1_16FlashAttnFwdSm80INS1_25CollectiveMainloopFwdSm80ILi8ELi2ELb1EN4cute5tupleIJNS5_1CILi128EEENS7_ILi96EEENS7_ILi192EEEEEELi192ENS_6half_tEfNS_4arch4Sm80ELb1ELb0ELb1ELb0ELb0ELb0ELb1ELb1EEENS1_21CollectiveEpilogueFwdINS6_IJS8_SA_S9_EEENS6_IJNS7_ILi1EEESI_SI_EEESC_SE_Li256ELb0ELb1ELb1ELb0EEENS1_30DynamicPersistentTileSchedulerILi256ELi256ELb1ELb1ELb0EEEEEEEEEvNT_6ParamsE:
[----:B------:R-:W-:Y:S01]  /*0000*/  LDC R1, c[0x0][0x28] ;  /* 0x00000a00ff017b82 */ /* 0x000fe20000000800 */
[----:B------:R-:W-:Y:S05]  /*0010*/  EXIT ;  /* 0x000000000000794d */ /* 0x000fea0003800000 */
.L_x_15:
        /* <DEDUP_REMOVED lines=14> */
.L_x_51:


//--------------------- .text._ZN7cutlass13device_kernelIN5flash19enable_sm80_to_sm89INS1_16FlashAttnFwdSm80INS1_25CollectiveMainloopFwdSm80ILi8ELi2ELb0EN4cute5tupleIJNS5_1CILi128EEENS7_ILi64EEENS7_ILi192EEEEEELi192ENS_6half_tEfNS_4arch4Sm80ELb1ELb0ELb1ELb1ELb0ELb0ELb1ELb1EEENS1_21CollectiveEpilogueFwdINS6_IJS8_SA_S9_EEENS6_IJNS7_ILi1EEESI_SI_EEESC_SE_Li256ELb1ELb1ELb1ELb0EEENS1_36VarlenDynamicPersistentTileSchedulerILi128ELi64ELi256ELi256ELb1ELb1ELb0ELb1ELb1ELb1EEEEEEEEEvNT_6ParamsE --------------------------
	.section	.text._ZN7cutlass13device_kernelIN5flash19enable_sm80_to_sm89INS1_16FlashAttnFwdSm80INS1_25CollectiveMainloopFwdSm80ILi8ELi2ELb0EN4cute5tupleIJNS5_1CILi128EEENS7_ILi64EEENS7_ILi192EEEEEELi192ENS_6half_tEfNS_4arch4Sm80ELb1ELb0ELb1ELb1ELb0ELb0ELb1ELb1EEENS1_21CollectiveEpilogueFwdINS6_IJS8_SA_S9_EEENS6_IJNS7_ILi1EEESI_SI_EEESC_SE_Li256ELb1ELb1ELb1ELb0EEENS1_36VarlenDynamicPersistentTileSchedulerILi128ELi64ELi256ELi256ELb1ELb1ELb0ELb1ELb1ELb1EEEEEEEEEvNT_6ParamsE,"ax",@progbits
	.align	128
.text._ZN7cutlass13device_kernelIN5flash19enable_sm80_to_sm89INS1_16FlashAttnFwdSm80INS1_25CollectiveMainloopFwdSm80ILi8ELi2ELb0EN4cute5tupleIJNS5_1CILi128EEENS7_ILi64EEENS7_ILi192EEEEEELi192ENS_6half_tEfNS_4arch4Sm80ELb1ELb0ELb1ELb1ELb0ELb0ELb1ELb1EEENS1_21CollectiveEpilogueFwdINS6_IJS8_SA_S9_EEENS6_IJNS7_ILi1EEESI_SI_EEESC_SE_Li256ELb1ELb1ELb1ELb0EEENS1_36VarlenDynamicPersistentTileSchedulerILi128ELi64ELi256ELi256ELb1ELb1ELb0ELb1ELb1ELb1EEEEEEEEEvNT_6ParamsE:
        .type           _ZN7cutlass13device_kernelIN5flash19enable_sm80_to_sm89INS1_16FlashAttnFwdSm80INS1_25CollectiveMainloopFwdSm80ILi8ELi2ELb0EN4cute5tupleIJNS5_1CILi128EEENS7_ILi64EEENS7_ILi192EEEEEELi192ENS_6half_tEfNS_4arch4Sm80ELb1ELb0ELb1ELb1ELb0ELb0ELb1ELb1EEENS1_21CollectiveEpilogueFwdINS6_IJS8_SA_S9_EEENS6_IJNS7_ILi1EEESI_SI_EEESC_SE_Li256ELb1ELb1ELb1ELb0EEENS1_36VarlenDynamicPersistentTileSchedulerILi128ELi64ELi256ELi256ELb1ELb1ELb0ELb1ELb1ELb1EEEEEEEEEvNT_6ParamsE,@function
        .size           _ZN7cutlass13device_kernelIN5flash19enable_sm80_to_sm89INS1_16FlashAttnFwdSm80INS1_25CollectiveMainloopFwdSm80ILi8ELi2ELb0EN4cute5tupleIJNS5_1CILi128EEENS7_ILi64EEENS7_ILi192EEEEEELi192ENS_6half_tEfNS_4arch4Sm80ELb1ELb0ELb1ELb1ELb0ELb0ELb1ELb1EEENS1_21CollectiveEpilogueFwdINS6_IJS8_SA_S9_EEENS6_IJNS7_ILi1EEESI_SI_EEESC_SE_Li256ELb1ELb1ELb1ELb0EEENS1_36VarlenDynamicPersistentTileSchedulerILi128ELi64ELi256ELi256ELb1ELb1ELb0ELb1ELb1ELb1EEEEEEEEEvNT_6ParamsE,(.L_x_52 - _ZN7cutlass13device_kernelIN5flash19enable_sm80_to_sm89INS1_16FlashAttnFwdSm80INS1_25CollectiveMainloopFwdSm80ILi8ELi2ELb0EN4cute5tupleIJNS5_1CILi128EEENS7_ILi64EEENS7_ILi192EEEEEELi192ENS_6half_tEfNS_4arch4Sm80ELb1ELb0ELb1ELb1ELb0ELb0ELb1ELb1EEENS1_21CollectiveEpilogueFwdINS6_IJS8_SA_S9_EEENS6_IJNS7_ILi1EEESI_SI_EEESC_SE_Li256ELb1ELb1ELb1ELb0EEENS1_36VarlenDynamicPersistentTileSchedulerILi128ELi64ELi256ELi256ELb1ELb1ELb0ELb1ELb1ELb1EEEEEEEEEvNT_6ParamsE)
        .other          _ZN7cutlass13device_kernelIN5flash19enable_sm80_to_sm89INS1_16FlashAttnFwdSm80INS1_25CollectiveMainloopFwdSm80ILi8ELi2ELb0EN4cute5tupleIJNS5_1CILi128EEENS7_ILi64EEENS7_ILi192EEEEEELi192ENS_6half_tEfNS_4arch4Sm80ELb1ELb0ELb1ELb1ELb0ELb0ELb1ELb1EEENS1_21CollectiveEpilogueFwdINS6_IJS8_SA_S9_EEENS6_IJNS7_ILi1EEESI_SI_EEESC_SE_Li256ELb1ELb1ELb1ELb0EEENS1_36VarlenDynamicPersistentTileSchedulerILi128ELi64ELi256ELi256ELb1ELb1ELb0ELb1ELb1ELb1EEEEEEEEEvNT_6ParamsE,@"STO_CUDA_ENTRY STV_DEFAULT"
_ZN7cutlass13device_kernelIN5flash19enable_sm80_to_sm89INS1_16FlashAttnFwdSm80INS1_25CollectiveMainloopFwdSm80ILi8ELi2ELb0EN4cute5tupleIJNS5_1CILi128EEENS7_ILi64EEENS7_ILi192EEEEEELi192ENS_6half_tEfNS_4arch4Sm80ELb1ELb0ELb1ELb1ELb0ELb0ELb1ELb1EEENS1_21CollectiveEpilogueFwdINS6_IJS8_SA_S9_EEENS6_IJNS7_ILi1EEESI_SI_EEESC_SE_Li256ELb1ELb1ELb1ELb0EEENS1_36VarlenDynamicPersistentTileSchedulerILi128ELi64ELi256ELi256ELb1ELb1ELb0ELb1ELb1ELb1EEEEEEEEEvNT_6ParamsE:
[----:B------:R-:W-:Y:S01]  /*0000*/  LDC R1, c[0x0][0x28] ;  /* 0x00000a00ff017b82 */ /* 0x000fe20000000800 */
[----:B------:R-:W-:Y:S05]  /*0010*/  EXIT ;  /* 0x000000000000794d */ /* 0x000fea0003800000 */
.L_x_16:
        /* <DEDUP_REMOVED lines=14> */
.L_x_52:


//--------------------- .text._ZN7cutlass13device_kernelIN5flash19enable_sm80_to_sm89INS1_16FlashAttnFwdSm80INS1_25CollectiveMainloopFwdSm80ILi8ELi2ELb0EN4cute5tupleIJNS5_1CILi128EEENS7_ILi64EEENS7_ILi192EEEEEELi192ENS_6half_tEfNS_4arch4Sm80ELb1ELb0ELb1ELb1ELb0ELb1ELb1ELb1EEENS1_21CollectiveEpilogueFwdINS6_IJS8_SA_S9_EEENS6_IJNS7_ILi1EEESI_SI_EEESC_SE_Li256ELb1ELb1ELb1ELb0EEENS1_36VarlenDynamicPersistentTileSchedulerILi128ELi64ELi256ELi256ELb1ELb1ELb0ELb1ELb1ELb1EEEEEEEEEvNT_6ParamsE --------------------------
	.section	.text._ZN7cutlass13device_kernelIN5flash19enable_sm80_to_sm89INS1_16FlashAttnFwdSm80INS1_25CollectiveMainloopFwdSm80ILi8ELi2ELb0EN4cute5tupleIJNS5_1CILi128EEENS7_ILi64EEENS7_ILi192EEEEEELi192ENS_6half_tEfNS_4arch4Sm80ELb1ELb0ELb1ELb1ELb0ELb1ELb1ELb1EEENS1_21CollectiveEpilogueFwdINS6_IJS8_SA_S9_EEENS6_IJNS7_ILi1EEESI_SI_EEESC_SE_Li256ELb1ELb1ELb1ELb0EEENS1_36VarlenDynamicPersistentTileSchedulerILi128ELi64ELi256ELi256ELb1ELb1ELb0ELb1ELb1ELb1EEEEEEEEEvNT_6ParamsE,"ax",@progbits
	.align	128
.text._ZN7cutlass13device_kernelIN5flash19enable_sm80_to_sm89INS1_16FlashAttnFwdSm80INS1_25CollectiveMainloopFwdSm80ILi8ELi2ELb0EN4cute5tupleIJNS5_1CILi128EEENS7_ILi64EEENS7_ILi192EEEEEELi192ENS_6half_tEfNS_4arch4Sm80ELb1ELb0ELb1ELb1ELb0ELb1ELb1ELb1EEENS1_21CollectiveEpilogueFwdINS6_IJS8_SA_S9_EEENS6_IJNS7_ILi1EEESI_SI_EEESC_SE_Li256ELb1ELb1ELb1ELb0EEENS1_36VarlenDynamicPersistentTileSchedulerILi128ELi64ELi256ELi256ELb1ELb1ELb0ELb1ELb1ELb1EEEEEEEEEvNT_6ParamsE:
        .type           _ZN7cutlass13device_kernelIN5flash19enable_sm80_to_sm89INS1_16FlashAttnFwdSm80INS1_25CollectiveMainloopFwdSm80ILi8ELi2ELb0EN4cute5tupleIJNS5_1CILi128EEENS7_ILi64EEENS7_ILi192EEEEEELi192ENS_6half_tEfNS_4arch4Sm80ELb1ELb0ELb1ELb1ELb0ELb1ELb1ELb1EEENS1_21CollectiveEpilogueFwdINS6_IJS8_SA_S9_EEENS6_IJNS7_ILi1EEESI_SI_EEESC_SE_Li256ELb1ELb1ELb1ELb0EEENS1_36VarlenDynamicPersistentTileSchedulerILi128ELi64ELi256ELi256ELb1ELb1ELb0ELb1ELb1ELb1EEEEEEEEEvNT_6ParamsE,@function
        .size           _ZN7cutlass13device_kernelIN5flash19enable_sm80_to_sm89INS1_16FlashAttnFwdSm80INS1_25CollectiveMainloopFwdSm80ILi8ELi2ELb0EN4cute5tupleIJNS5_1CILi128EEENS7_ILi64EEENS7_ILi192EEEEEELi192ENS_6half_tEfNS_4arch4Sm80ELb1ELb0ELb1ELb1ELb0ELb1ELb1ELb1EEENS1_21CollectiveEpilogueFwdINS6_IJS8_SA_S9_EEENS6_IJNS7_ILi1EEESI_SI_EEESC_SE_Li256ELb1ELb1ELb1ELb0EEENS1_36VarlenDynamicPersistentTileSchedulerILi128ELi64ELi256ELi256ELb1ELb1ELb0ELb1ELb1ELb1EEEEEEEEEvNT_6ParamsE,(.L_x_53 - _ZN7cutlass13device_kernelIN5flash19enable_sm80_to_sm89INS1_16FlashAttnFwdSm80INS1_25CollectiveMainloopFwdSm80ILi8ELi2ELb0EN4cute5tupleIJNS5_1CILi128EEENS7_ILi64EEENS7_ILi192EEEEEELi192ENS_6half_tEfNS_4arch4Sm80ELb1ELb0ELb1ELb1ELb0ELb1ELb1ELb1EEENS1_21CollectiveEpilogueFwdINS6_IJS8_SA_S9_EEENS6_IJNS7_ILi1EEESI_SI_EEESC_SE_Li256ELb1ELb1ELb1ELb0EEENS1_36VarlenDynamicPersistentTileSchedulerILi128ELi64ELi256ELi256ELb1ELb1ELb0ELb1ELb1ELb1EEEEEEEEEvNT_6ParamsE)
        .other          _ZN7cutlass13device_kernelIN5flash19enable_sm80_to_sm89INS1_16FlashAttnFwdSm80INS1_25CollectiveMainloopFwdSm80ILi8ELi2ELb0EN4cute5tupleIJNS5_1CILi128EEENS7_ILi64EEENS7_ILi192EEEEEELi192ENS_6half_tEfNS_4arch4Sm80ELb1ELb0ELb1ELb1ELb0ELb1ELb1ELb1EEENS1_21CollectiveEpilogueFwdINS6_IJS8_SA_S9_EEENS6_IJNS7_ILi1EEESI_SI_EEESC_SE_Li256ELb1ELb1ELb1ELb0EEENS1_36VarlenDynamicPersistentTileSchedulerILi128ELi64ELi256ELi256ELb1ELb1ELb0ELb1ELb1ELb1EEEEEEEEEvNT_6ParamsE,@"STO_CUDA_ENTRY STV_DEFAULT"
_ZN7cutlass13device_kernelIN5flash19enable_sm80_to_sm89INS1_16FlashAttnFwdSm80INS1_25CollectiveMainloopFwdSm80ILi8ELi2ELb0EN4cute5tupleIJNS5_1CILi128EEENS7_ILi64EEENS7_ILi192EEEEEELi192ENS_6half_tEfNS_4arch4Sm80ELb1ELb0ELb1ELb1ELb0ELb1ELb1ELb1EEENS1_21CollectiveEpilogueFwdINS6_IJS8_SA_S9_EEENS6_IJNS7_ILi1EEESI_SI_EEESC_SE_Li256ELb1ELb1ELb1ELb0EEENS1_36VarlenDynamicPersistentTileSchedulerILi128ELi64ELi256ELi256ELb1ELb1ELb0ELb1ELb1ELb1EEEEEEEEEvNT_6ParamsE:
[----:B------:R-:W-:Y:S01]  /*0000*/  LDC R1, c[0x0][0x28] ;  /* 0x00000a00ff017b82 */ /* 0x000fe20000000800 */
[----:B------:R-:W-:Y:S05]  /*0010*/  EXIT ;  /* 0x000000000000794d */ /* 0x000fea0003800000 */
.L_x_17:
        /* <DEDUP_REMOVED lines=14> */
.L_x_53:


//--------------------- .text._ZN7cutlass13device_kernelIN5flash19enable_sm80_to_sm89INS1_16FlashAttnFwdSm80INS1_25CollectiveMainloopFwdSm80ILi8ELi1ELb1EN4cute5tupleIJNS5_1CILi128EEENS7_ILi96EEENS7_ILi192EEEEEELi192ENS_6half_tEfNS_4arch4Sm80ELb0ELb0ELb0ELb0ELb0ELb0ELb1ELb1EEENS1_21CollectiveEpilogueFwdINS6_IJS8_SA_S9_EEENS6_IJNS7_ILi1EEESI_SI_EEESC_SE_Li256ELb0ELb1ELb1ELb0EEENS1_19SingleTileSchedulerILb0ELb1ELb1ELi128EEEEEEEEEvNT_6ParamsE --------------------------
	.section	.text._ZN7cutlass13device_kernelIN5flash19enable_sm80_to_sm89INS1_16FlashAttnFwdSm80INS1_25CollectiveMainloopFwdSm80ILi8ELi1ELb1EN4cute5tupleIJNS5_1CILi128EEENS7_ILi96EEENS7_ILi192EEEEEELi192ENS_6half_tEfNS_4arch4Sm80ELb0ELb0ELb0ELb0ELb0ELb0ELb1ELb1EEENS1_21CollectiveEpilogueFwdINS6_IJS8_SA_S9_EEENS6_IJNS7_ILi1EEESI_SI_EEESC_SE_Li256ELb0ELb1ELb1ELb0EEENS1_19SingleTileSchedulerILb0ELb1ELb1ELi128EEEEEEEEEvNT_6ParamsE,"ax",@progbits
	.align	128
.text._ZN7cutlass13device_kernelIN5flash19enable_sm80_to_sm89INS1_16FlashAttnFwdSm80INS1_25CollectiveMainloopFwdSm80ILi8ELi1ELb1EN4cute5tupleIJNS5_1CILi128EEENS7_ILi96EEENS7_ILi192EEEEEELi192ENS_6half_tEfNS_4arch4Sm80ELb0ELb0ELb0ELb0ELb0ELb0ELb1ELb1EEENS1_21CollectiveEpilogueFwdINS6_IJS8_SA_S9_EEENS6_IJNS7_ILi1EEESI_SI_EEESC_SE_Li256ELb0ELb1ELb1ELb0EEENS1_19SingleTileSchedulerILb0ELb1ELb1ELi128EEEEEEEEEvNT_6ParamsE:
        .type           _ZN7cutlass13device_kernelIN5flash19enable_sm80_to_sm89INS1_16FlashAttnFwdSm80INS1_25CollectiveMainloopFwdSm80ILi8ELi1ELb1EN4cute5tupleIJNS5_1CILi128EEENS7_ILi96EEENS7_ILi192EEEEEELi192ENS_6half_tEfNS_4arch4Sm80ELb0ELb0ELb0ELb0ELb0ELb0ELb1ELb1EEENS1_21CollectiveEpilogueFwdINS6_IJS8_SA_S9_EEENS6_IJNS7_ILi1EEESI_SI_EEESC_SE_Li256ELb0ELb1ELb1ELb0EEENS1_19SingleTileSchedulerILb0ELb1ELb1ELi128EEEEEEEEEvNT_6ParamsE,@function
        .size           _ZN7cutlass13device_kernelIN5flash19enable_sm80_to_sm89INS1_16FlashAttnFwdSm80INS1_25CollectiveMainloopFwdSm80ILi8ELi1ELb1EN4cute5tupleIJNS5_1CILi128EEENS7_ILi96EEENS7_ILi192EEEEEELi192ENS_6half_tEfNS_4arch4Sm80ELb0ELb0ELb0ELb0ELb0ELb0ELb1ELb1EEENS1_21CollectiveEpilogueFwdINS6_IJS8_SA_S9_EEENS6_IJNS7_ILi1EEESI_SI_EEESC_SE_Li256ELb0ELb1ELb1ELb0EEENS1_19SingleTileSchedulerILb0ELb1ELb1ELi128EEEEEEEEEvNT_6ParamsE,(.L_x_54 - _ZN7cutlass13device_kernelIN5flash19enable_sm80_to_sm89INS1_16FlashAttnFwdSm80INS1_25CollectiveMainloopFwdSm80ILi8ELi1ELb1EN4cute5tupleIJNS5_1CILi128EEENS7_ILi96EEENS7_ILi192EEEEEELi192ENS_6half_tEfNS_4arch4Sm80ELb0ELb0ELb0ELb0ELb0ELb0ELb1ELb1EEENS1_21CollectiveEpilogueFwdINS6_IJS8_SA_S9_EEENS6_IJNS7_ILi1EEESI_SI_EEESC_SE_Li256ELb0ELb1ELb1ELb0EEENS1_19SingleTileSchedulerILb0ELb1ELb1ELi128EEEEEEEEEvNT_6ParamsE)
        .other          _ZN7cutlass13device_kernelIN5flash19enable_sm80_to_sm89INS1_16FlashAttnFwdSm80INS1_25CollectiveMainloopFwdSm80ILi8ELi1ELb1EN4cute5tupleIJNS5_1CILi128EEENS7_ILi96EEENS7_ILi192EEEEEELi192ENS_6half_tEfNS_4arch4Sm80ELb0ELb0ELb0ELb0ELb0ELb0ELb1ELb1EEENS1_21CollectiveEpilogueFwdINS6_IJS8_SA_S9_EEENS6_IJNS7_ILi1EEESI_SI_EEESC_SE_Li256ELb0ELb1ELb1ELb0EEENS1_19SingleTileSchedulerILb0ELb1ELb1ELi128EEEEEEEEEvNT_6ParamsE,@"STO_CUDA_ENTRY STV_DEFAULT"
_ZN7cutlass13device_kernelIN5flash19enable_sm80_to_sm89INS1_16FlashAttnFwdSm80INS1_25CollectiveMainloopFwdSm80ILi8ELi1ELb1EN4cute5tupleIJNS5_1CILi128EEENS7_ILi96EEENS7_ILi192EEEEEELi192ENS_6half_tEfNS_4arch4Sm80ELb0ELb0ELb0ELb0ELb0ELb0ELb1ELb1EEENS1_21CollectiveEpilogueFwdINS6_IJS8_SA_S9_EEENS6_IJNS7_ILi1EEESI_SI_EEESC_SE_Li256ELb0ELb1ELb1ELb0EEENS1_19SingleTileSchedulerILb0ELb1ELb1ELi128EEEEEEEEEvNT_6ParamsE:
[----:B------:R-:W-:Y:S01]  /*0000*/  LDC R1, c[0x0][0x28] ;  /* 0x00000a00ff017b82 */ /* 0x000fe20000000800 */
[----:B------:R-:W-:Y:S05]  /*0010*/  EXIT ;  /* 0x000000000000794d */ /* 0x000fea0003800000 */
.L_x_18:
        /* <DEDUP_REMOVED lines=14> */
.L_x_54:


//--------------------- .text._ZN7cutlass13device_kernelIN5flash19enable_sm80_to_sm89INS1_16FlashAttnFwdSm80INS1_25CollectiveMainloopFwdSm80ILi8ELi1ELb0EN4cute5tupleIJNS5_1CILi128EEENS7_ILi64EEENS7_ILi192EEEEEELi192ENS_6half_tEfNS_4arch4Sm80ELb0ELb0ELb0ELb1ELb0ELb0ELb1ELb1EEENS1_21CollectiveEpilogueFwdINS6_IJS8_SA_S9_EEENS6_IJNS7_ILi1EEESI_SI_EEESC_SE_Li256ELb1ELb1ELb1ELb0EEENS1_36VarlenDynamicPersistentTileSchedulerILi128ELi64ELi256ELi256ELb1ELb1ELb0ELb0ELb1ELb1EEEEEEEEEvNT_6ParamsE --------------------------
	.section	.text._ZN7cutlass13device_kernelIN5flash19enable_sm80_to_sm89INS1_16FlashAttnFwdSm80INS1_25CollectiveMainloopFwdSm80ILi8ELi1ELb0EN4cute5tupleIJNS5_1CILi128EEENS7_ILi64EEENS7_ILi192EEEEEELi192ENS_6half_tEfNS_4arch4Sm80ELb0ELb0ELb0ELb1ELb0ELb0ELb1ELb1EEENS1_21CollectiveEpilogueFwdINS6_IJS8_SA_S9_EEENS6_IJNS7_ILi1EEESI_SI_EEESC_SE_Li256ELb1ELb1ELb1ELb0EEENS1_36VarlenDynamicPersistentTileSchedulerILi128ELi64ELi256ELi256ELb1ELb1ELb0ELb0ELb1ELb1EEEEEEEEEvNT_6ParamsE,"ax",@progbits
	.align	128
.text._ZN7cutlass13device_kernelIN5flash19enable_sm80_to_sm89INS1_16FlashAttnFwdSm80INS1_25CollectiveMainloopFwdSm80ILi8ELi1ELb0EN4cute5tupleIJNS5_1CILi128EEENS7_ILi64EEENS7_ILi192EEEEEELi192ENS_6half_tEfNS_4arch4Sm80ELb0ELb0ELb0ELb1ELb0ELb0ELb1ELb1EEENS1_21CollectiveEpilogueFwdINS6_IJS8_SA_S9_EEENS6_IJNS7_ILi1EEESI_SI_EEESC_SE_Li256ELb1ELb1ELb1ELb0EEENS1_36VarlenDynamicPersistentTileSchedulerILi128ELi64ELi256ELi256ELb1ELb1ELb0ELb0ELb1ELb1EEEEEEEEEvNT_6ParamsE:
        .type           _ZN7cutlass13device_kernelIN5flash19enable_sm80_to_sm89INS1_16FlashAttnFwdSm80INS1_25CollectiveMainloopFwdSm80ILi8ELi1ELb0EN4cute5tupleIJNS5_1CILi128EEENS7_ILi64EEENS7_ILi192EEEEEELi192ENS_6half_tEfNS_4arch4Sm80ELb0ELb0ELb0ELb1ELb0ELb0ELb1ELb1EEENS1_21CollectiveEpilogueFwdINS6_IJS8_SA_S9_EEENS6_IJNS7_ILi1EEESI_SI_EEESC_SE_Li256ELb1ELb1ELb1ELb0EEENS1_36VarlenDynamicPersistentTileSchedulerILi128ELi64ELi256ELi256ELb1ELb1ELb0ELb0ELb1ELb1EEEEEEEEEvNT_6ParamsE,@function
        .size           _ZN7cutlass13device_kernelIN5flash19enable_sm80_to_sm89INS1_16FlashAttnFwdSm80INS1_25CollectiveMainloopFwdSm80ILi8ELi1ELb0EN4cute5tupleIJNS5_1CILi128EEENS7_ILi64EEENS7_ILi192EEEEEELi192ENS_6half_tEfNS_4arch4Sm80ELb0ELb0ELb0ELb1ELb0ELb0ELb1ELb1EEENS1_21CollectiveEpilogueFwdINS6_IJS8_SA_S9_EEENS6_IJNS7_ILi1EEESI_SI_EEESC_SE_Li256ELb1ELb1ELb1ELb0EEENS1_36VarlenDynamicPersistentTileSchedulerILi128ELi64ELi256ELi256ELb1ELb1ELb0ELb0ELb1ELb1EEEEEEEEEvNT_6ParamsE,(.L_x_55 - _ZN7cutlass13device_kernelIN5flash19enable_sm80_to_sm89INS1_16FlashAttnFwdSm80INS1_25CollectiveMainloopFwdSm80ILi8ELi1ELb0EN4cute5tupleIJNS5_1CILi128EEENS7_ILi64EEENS7_ILi192EEEEEELi192ENS_6half_tEfNS_4arch4Sm80ELb0ELb0ELb0ELb1ELb0ELb0ELb1ELb1EEENS1_21CollectiveEpilogueFwdINS6_IJS8_SA_S9_EEENS6_IJNS7_ILi1EEESI_SI_EEESC_SE_Li256ELb1ELb1ELb1ELb0EEENS1_36VarlenDynamicPersistentTileSchedulerILi128ELi64ELi256ELi256ELb1ELb1ELb0ELb0ELb1ELb1EEEEEEEEEvNT_6ParamsE)
        .other          _ZN7cutlass13device_kernelIN5flash19enable_sm80_to_sm89INS1_16FlashAttnFwdSm80INS1_25CollectiveMainloopFwdSm80ILi8ELi1ELb0EN4cute5tupleIJNS5_1CILi128EEENS7_ILi64EEENS7_ILi192EEEEEELi192ENS_6half_tEfNS_4arch4Sm80ELb0ELb0ELb0ELb1ELb0ELb0ELb1ELb1EEENS1_21CollectiveEpilogueFwdINS6_IJS8_SA_S9_EEENS6_IJNS7_ILi1EEESI_SI_EEESC_SE_Li256ELb1ELb1ELb1ELb0EEENS1_36VarlenDynamicPersistentTileSchedulerILi128ELi64ELi256ELi256ELb1ELb1ELb0ELb0ELb1ELb1EEEEEEEEEvNT_6ParamsE,@"STO_CUDA_ENTRY STV_DEFAULT"
_ZN7cutlass13device_kernelIN5flash19enable_sm80_to_sm89INS1_16FlashAttnFwdSm80INS1_25CollectiveMainloopFwdSm80ILi8ELi1ELb0EN4cute5tupleIJNS5_1CILi128EEENS7_ILi64EEENS7_ILi192EEEEEELi192ENS_6half_tEfNS_4arch4Sm80ELb0ELb0ELb0ELb1ELb0ELb0ELb1ELb1EEENS1_21CollectiveEpilogueFwdINS6_IJS8_SA_S9_EEENS6_IJNS7_ILi1EEESI_SI_EEESC_SE_Li256ELb1ELb1ELb1ELb0EEENS1_36VarlenDynamicPersistentTileSchedulerILi128ELi64ELi256ELi256ELb1ELb1ELb0ELb0ELb1ELb1EEEEEEEEEvNT_6ParamsE:
[----:B------:R-:W-:Y:S01]  /*0000*/  LDC R1, c[0x0][0x28] ;  /* 0x00000a00ff017b82 */ /* 0x000fe20000000800 */
[----:B------:R-:W-:Y:S05]  /*0010*/  EXIT ;  /* 0x000000000000794d */ /* 0x000fea0003800000 */
.L_x_19:
        /* <DEDUP_REMOVED lines=14> */
.L_x_55:


//--------------------- .text._ZN7cutlass13device_kernelIN5flash19enable_sm80_to_sm89INS1_16FlashAttnFwdSm80INS1_25CollectiveMainloopFwdSm80ILi8ELi1ELb0EN4cute5tupleIJNS5_1CILi128EEENS7_ILi64EEENS7_ILi192EEEEEELi192ENS_6half_tEfNS_4arch4Sm80ELb0ELb0ELb0ELb1ELb0ELb1ELb1ELb1EEENS1_21CollectiveEpilogueFwdINS6_IJS8_SA_S9_EEENS6_IJNS7_ILi1EEESI_SI_EEESC_SE_Li256ELb1ELb1ELb1ELb0EEENS1_36VarlenDynamicPersistentTileSchedulerILi128ELi64ELi256ELi256ELb1ELb1ELb0ELb0ELb1ELb1EEEEEEEEEvNT_6ParamsE --------------------------
	.section	.text._ZN7cutlass13device_kernelIN5flash19enable_sm80_to_sm89INS1_16FlashAttnFwdSm80INS1_25CollectiveMainloopFwdSm80ILi8ELi1ELb0EN4cute5tupleIJNS5_1CILi128EEENS7_ILi64EEENS7_ILi192EEEEEELi192ENS_6half_tEfNS_4arch4Sm80ELb0ELb0ELb0ELb1ELb0ELb1ELb1ELb1EEENS1_21CollectiveEpilogueFwdINS6_IJS8_SA_S9_EEENS6_IJNS7_ILi1EEESI_SI_EEESC_SE_Li256ELb1ELb1ELb1ELb0EEENS1_36VarlenDynamicPersistentTileSchedulerILi128ELi64ELi256ELi256ELb1ELb1ELb0ELb0ELb1ELb1EEEEEEEEEvNT_6ParamsE,"ax",@progbits
	.align	128
.text._ZN7cutlass13device_kernelIN5flash19enable_sm80_to_sm89INS1_16FlashAttnFwdSm80INS1_25CollectiveMainloopFwdSm80ILi8ELi1ELb0EN4cute5tupleIJNS5_1CILi128EEENS7_ILi64EEENS7_ILi192EEEEEELi192ENS_6half_tEfNS_4arch4Sm80ELb0ELb0ELb0ELb1ELb0ELb1ELb1ELb1EEENS1_21CollectiveEpilogueFwdINS6_IJS8_SA_S9_EEENS6_IJNS7_ILi1EEESI_SI_EEESC_SE_Li256ELb1ELb1ELb1ELb0EEENS1_36VarlenDynamicPersistentTileSchedulerILi128ELi64ELi256ELi256ELb1ELb1ELb0ELb0ELb1ELb1EEEEEEEEEvNT_6ParamsE:
        .type           _ZN7cutlass13device_kernelIN5flash19enable_sm80_to_sm89INS1_16FlashAttnFwdSm80INS1_25CollectiveMainloopFwdSm80ILi8ELi1ELb0EN4cute5tupleIJNS5_1CILi128EEENS7_ILi64EEENS7_ILi192EEEEEELi192ENS_6half_tEfNS_4arch4Sm80ELb0ELb0ELb0ELb1ELb0ELb1ELb1ELb1EEENS1_21CollectiveEpilogueFwdINS6_IJS8_SA_S9_EEENS6_IJNS7_ILi1EEESI_SI_EEESC_SE_Li256ELb1ELb1ELb1ELb0EEENS1_36VarlenDynamicPersistentTileSchedulerILi128ELi64ELi256ELi256ELb1ELb1ELb0ELb0ELb1ELb1EEEEEEEEEvNT_6ParamsE,@function
        .size           _ZN7cutlass13device_kernelIN5flash19enable_sm80_to_sm89INS1_16FlashAttnFwdSm80INS1_25CollectiveMainloopFwdSm80ILi8ELi1ELb0EN4cute5tupleIJNS5_1CILi128EEENS7_ILi64EEENS7_ILi192EEEEEELi192ENS_6half_tEfNS_4arch4Sm80ELb0ELb0ELb0ELb1ELb0ELb1ELb1ELb1EEENS1_21CollectiveEpilogueFwdINS6_IJS8_SA_S9_EEENS6_IJNS7_ILi1EEESI_SI_EEESC_SE_Li256ELb1ELb1ELb1ELb0EEENS1_36VarlenDynamicPersistentTileSchedulerILi128ELi64ELi256ELi256ELb1ELb1ELb0ELb0ELb1ELb1EEEEEEEEEvNT_6ParamsE,(.L_x_56 - _ZN7cutlass13device_kernelIN5flash19enable_sm80_to_sm89INS1_16FlashAttnFwdSm80INS1_25CollectiveMainloopFwdSm80ILi8ELi1ELb0EN4cute5tupleIJNS5_1CILi128EEENS7_ILi64EEENS7_ILi192EEEEEELi192ENS_6half_tEfNS_4arch4Sm80ELb0ELb0ELb0ELb1ELb0ELb1ELb1ELb1EEENS1_21CollectiveEpilogueFwdINS6_IJS8_SA_S9_EEENS6_IJNS7_ILi1EEESI_SI_EEESC_SE_Li256ELb1ELb1ELb1ELb0EEENS1_36VarlenDynamicPersistentTileSchedulerILi128ELi64ELi256ELi256ELb1ELb1ELb0ELb0ELb1ELb1EEEEEEEEEvNT_6ParamsE)
        .other          _ZN7cutlass13device_kernelIN5flash19enable_sm80_to_sm89INS1_16FlashAttnFwdSm80INS1_25CollectiveMainloopFwdSm80ILi8ELi1ELb0EN4cute5tupleIJNS5_1CILi128EEENS7_ILi64EEENS7_ILi192EEEEEELi192ENS_6half_tEfNS_4arch4Sm80ELb0ELb0ELb0ELb1ELb0ELb1ELb1ELb1EEENS1_21CollectiveEpilogueFwdINS6_IJS8_SA_S9_EEENS6_IJNS7_ILi1EEESI_SI_EEESC_SE_Li256ELb1ELb1ELb1ELb0EEENS1_36VarlenDynamicPersistentTileSchedulerILi128ELi64ELi256ELi256ELb1ELb1ELb0ELb0ELb1ELb1EEEEEEEEEvNT_6ParamsE,@"STO_CUDA_ENTRY STV_DEFAULT"
_ZN7cutlass13device_kernelIN5flash19enable_sm80_to_sm89INS1_16FlashAttnFwdSm80INS1_25CollectiveMainloopFwdSm80ILi8ELi1ELb0EN4cute5tupleIJNS5_1CILi128EEENS7_ILi64EEENS7_ILi192EEEEEELi192ENS_6half_tEfNS_4arch4Sm80ELb0ELb0ELb0ELb1ELb0ELb1ELb1ELb1EEENS1_21CollectiveEpilogueFwdINS6_IJS8_SA_S9_EEENS6_IJNS7_ILi1EEESI_SI_EEESC_SE_Li256ELb1ELb1ELb1ELb0EEENS1_36VarlenDynamicPersistentTileSchedulerILi128ELi64ELi256ELi256ELb1ELb1ELb0ELb0ELb1ELb1EEEEEEEEEvNT_6ParamsE:
[----:B------:R-:W-:Y:S01]  /*0000*/  LDC R1, c[0x0][0x28] ;  /* 0x00000a00ff017b82 */ /* 0x000fe20000000800 */
[----:B------:R-:W-:Y:S05]  /*0010*/  EXIT ;  /* 0x000000000000794d */ /* 0x000fea0003800000 */
.L_x_20:
        /* <DEDUP_REMOVED lines=14> */
.L_x_56:


//--------------------- .text._ZN7cutlass13device_kernelIN5flash19enable_sm80_to_sm89INS1_16FlashAttnFwdSm80INS1_25CollectiveMainloopFwdSm80ILi8ELi1ELb0EN4cute5tupleIJNS5_1CILi128EEENS7_ILi64EEENS7_ILi192EEEEEELi192ENS_6half_tEfNS_4arch4Sm80ELb0ELb1ELb0ELb0ELb0ELb0ELb1ELb1EEENS1_21CollectiveEpilogueFwdINS6_IJS8_SA_S9_EEENS6_IJNS7_ILi1EEESI_SI_EEESC_SE_Li256ELb0ELb1ELb1ELb0EEENS1_19SingleTileSchedulerILb0ELb1ELb1ELi128EEEEEEEEEvNT_6ParamsE --------------------------
	.section	.text._ZN7cutlass13device_kernelIN5flash19enable_sm80_to_sm89INS1_16FlashAttnFwdSm80INS1_25CollectiveMainloopFwdSm80ILi8ELi1ELb0EN4cute5tupleIJNS5_1CILi128EEENS7_ILi64EEENS7_ILi192EEEEEELi192ENS_6half_tEfNS_4arch4Sm80ELb0ELb1ELb0ELb0ELb0ELb0ELb1ELb1EEENS1_21CollectiveEpilogueFwdINS6_IJS8_SA_S9_EEENS6_IJNS7_ILi1EEESI_SI_EEESC_SE_Li256ELb0ELb1ELb1ELb0EEENS1_19SingleTileSchedulerILb0ELb1ELb1ELi128EEEEEEEEEvNT_6ParamsE,"ax",@progbits
	.align	128
.text._ZN7cutlass13device_kernelIN5flash19enable_sm80_to_sm89INS1_16FlashAttnFwdSm80INS1_25CollectiveMainloopFwdSm80ILi8ELi1ELb0EN4cute5tupleIJNS5_1CILi128EEENS7_ILi64EEENS7_ILi192EEEEEELi192ENS_6half_tEfNS_4arch4Sm80ELb0ELb1ELb0ELb0ELb0ELb0ELb1ELb1EEENS1_21CollectiveEpilogueFwdINS6_IJS8_SA_S9_EEENS6_IJNS7_ILi1EEESI_SI_EEESC_SE_Li256ELb0ELb1ELb1ELb0EEENS1_19SingleTileSchedulerILb0ELb1ELb1ELi128EEEEEEEEEvNT_6ParamsE:
        .type           _ZN7cutlass13device_kernelIN5flash19enable_sm80_to_sm89INS1_16FlashAttnFwdSm80INS1_25CollectiveMainloopFwdSm80ILi8ELi1ELb0EN4cute5tupleIJNS5_1CILi128EEENS7_ILi64EEENS7_ILi192EEEEEELi192ENS_6half_tEfNS_4arch4Sm80ELb0ELb1ELb0ELb0ELb0ELb0ELb1ELb1EEENS1_21CollectiveEpilogueFwdINS6_IJS8_SA_S9_EEENS6_IJNS7_ILi1EEESI_SI_EEESC_SE_Li256ELb0ELb1ELb1ELb0EEENS1_19SingleTileSchedulerILb0ELb1ELb1ELi128EEEEEEEEEvNT_6ParamsE,@function
        .size           _ZN7cutlass13device_kernelIN5flash19enable_sm80_to_sm89INS1_16FlashAttnFwdSm80INS1_25CollectiveMainloopFwdSm80ILi8ELi1ELb0EN4cute5tupleIJNS5_1CILi128EEENS7_ILi64EEENS7_ILi192EEEEEELi192ENS_6half_tEfNS_4arch4Sm80ELb0ELb1ELb0ELb0ELb0ELb0ELb1ELb1EEENS1_21CollectiveEpilogueFwdINS6_IJS8_SA_S9_EEENS6_IJNS7_ILi1EEESI_SI_EEESC_SE_Li256ELb0ELb1ELb1ELb0EEENS1_19SingleTileSchedulerILb0ELb1ELb1ELi128EEEEEEEEEvNT_6ParamsE,(.L_x_57 - _ZN7cutlass13device_kernelIN5flash19enable_sm80_to_sm89INS1_16FlashAttnFwdSm80INS1_25CollectiveMainloopFwdSm80ILi8ELi1ELb0EN4cute5tupleIJNS5_1CILi128EEENS7_ILi64EEENS7_ILi192EEEEEELi192ENS_6half_tEfNS_4arch4Sm80ELb0ELb1ELb0ELb0ELb0ELb0ELb1ELb1EEENS1_21CollectiveEpilogueFwdINS6_IJS8_SA_S9_EEENS6_IJNS7_ILi1EEESI_SI_EEESC_SE_Li256ELb0ELb1ELb1ELb0EEENS1_19SingleTileSchedulerILb0ELb1ELb1ELi128EEEEEEEEEvNT_6ParamsE)
        .other          _ZN7cutlass13device_kernelIN5flash19enable_sm80_to_sm89INS1_16FlashAttnFwdSm80INS1_25CollectiveMainloopFwdSm80ILi8ELi1ELb0EN4cute5tupleIJNS5_1CILi128EEENS7_ILi64EEENS7_ILi192EEEEEELi192ENS_6half_tEfNS_4arch4Sm80ELb0ELb1ELb0ELb0ELb0ELb0ELb1ELb1EEENS1_21CollectiveEpilogueFwdINS6_IJS8_SA_S9_EEENS6_IJNS7_ILi1EEESI_SI_EEESC_SE_Li256ELb0ELb1ELb1ELb0EEENS1_19SingleTileSchedulerILb0ELb1ELb1ELi128EEEEEEEEEvNT_6ParamsE,@"STO_CUDA_ENTRY STV_DEFAULT"
_ZN7cutlass13device_kernelIN5flash19enable_sm80_to_sm89INS1_16FlashAttnFwdSm80INS1_25CollectiveMainloopFwdSm80ILi8ELi1ELb0EN4cute5tupleIJNS5_1CILi128EEENS7_ILi64EEENS7_ILi192EEEEEELi192ENS_6half_tEfNS_4arch4Sm80ELb0ELb1ELb0ELb0ELb0ELb0ELb1ELb1EEENS1_21CollectiveEpilogueFwdINS6_IJS8_SA_S9_EEENS6_IJNS7_ILi1EEESI_SI_EEESC_SE_Li256ELb0ELb1ELb1ELb0EEENS1_19SingleTileSchedulerILb0ELb1ELb1ELi128EEEEEEEEEvNT_6ParamsE:
[----:B------:R-:W-:Y:S01]  /*0000*/  LDC R1, c[0x0][0x28] ;  /* 0x00000a00ff017b82 */ /* 0x000fe20000000800 */
[----:B------:R-:W-:Y:S05]  /*0010*/  EXIT ;  /* 0x000000000000794d */ /* 0x000fea0003800000 */
.L_x_21:
        /* <DEDUP_REMOVED lines=14> */
.L_x_57:


//--------------------- .text._ZN7cutlass13device_kernelIN5flash19enable_sm80_to_sm89INS1_16FlashAttnFwdSm80INS1_25CollectiveMainloopFwdSm80ILi8ELi1ELb0EN4cute5tupleIJNS5_1CILi128EEENS7_ILi64EEENS7_ILi192EEEEEELi192ENS_6half_tEfNS_4arch4Sm80ELb0ELb1ELb0ELb1ELb0ELb0ELb1ELb1EEENS1_21CollectiveEpilogueFwdINS6_IJS8_SA_S9_EEENS6_IJNS7_ILi1EEESI_SI_EEESC_SE_Li256ELb1ELb1ELb1ELb0EEENS1_36VarlenDynamicPersistentTileSchedulerILi128ELi64ELi256ELi256ELb1ELb1ELb0ELb1ELb0ELb1EEEEEEEEEvNT_6ParamsE --------------------------
	.section	.text._ZN7cutlass13device_kernelIN5flash19enable_sm80_to_sm89INS1_16FlashAttnFwdSm80INS1_25CollectiveMainloopFwdSm80ILi8ELi1ELb0EN4cute5tupleIJNS5_1CILi128EEENS7_ILi64EEENS7_ILi192EEEEEELi192ENS_6half_tEfNS_4arch4Sm80ELb0ELb1ELb0ELb1ELb0ELb0ELb1ELb1EEENS1_21CollectiveEpilogueFwdINS6_IJS8_SA_S9_EEENS6_IJNS7_ILi1EEESI_SI_EEESC_SE_Li256ELb1ELb1ELb1ELb0EEENS1_36VarlenDynamicPersistentTileSchedulerILi128ELi64ELi256ELi256ELb1ELb1ELb0ELb1ELb0ELb1EEEEEEEEEvNT_6ParamsE,"ax",@progbits
	.align	128
.text._ZN7cutlass13device_kernelIN5flash19enable_sm80_to_sm89INS1_16FlashAttnFwdSm80INS1_25CollectiveMainloopFwdSm80ILi8ELi1ELb0EN4cute5tupleIJNS5_1CILi128EEENS7_ILi64EEENS7_ILi192EEEEEELi192ENS_6half_tEfNS_4arch4Sm80ELb0ELb1ELb0ELb1ELb0ELb0ELb1ELb1EEENS1_21CollectiveEpilogueFwdINS6_IJS8_SA_S9_EEENS6_IJNS7_ILi1EEESI_SI_EEESC_SE_Li256ELb1ELb1ELb1ELb0EEENS1_36VarlenDynamicPersistentTileSchedulerILi128ELi64ELi256ELi256ELb1ELb1ELb0ELb1ELb0ELb1EEEEEEEEEvNT_6ParamsE:
        .type           _ZN7cutlass13device_kernelIN5flash19enable_sm80_to_sm89INS1_16FlashAttnFwdSm80INS1_25CollectiveMainloopFwdSm80ILi8ELi1ELb0EN4cute5tupleIJNS5_1CILi128EEENS7_ILi64EEENS7_ILi192EEEEEELi192ENS_6half_tEfNS_4arch4Sm80ELb0ELb1ELb0ELb1ELb0ELb0ELb1ELb1EEENS1_21CollectiveEpilogueFwdINS6_IJS8_SA_S9_EEENS6_IJNS7_ILi1EEESI_SI_EEESC_SE_Li256ELb1ELb1ELb1ELb0EEENS1_36VarlenDynamicPersistentTileSchedulerILi128ELi64ELi256ELi256ELb1ELb1ELb0ELb1ELb0ELb1EEEEEEEEEvNT_6ParamsE,@function
        .size           _ZN7cutlass13device_kernelIN5flash19enable_sm80_to_sm89INS1_16FlashAttnFwdSm80INS1_25CollectiveMainloopFwdSm80ILi8ELi1ELb0EN4cute5tupleIJNS5_1CILi128EEENS7_ILi64EEENS7_ILi192EEEEEELi192ENS_6half_tEfNS_4arch4Sm80ELb0ELb1ELb0ELb1ELb0ELb0ELb1ELb1EEENS1_21CollectiveEpilogueFwdINS6_IJS8_SA_S9_EEENS6_IJNS7_ILi1EEESI_SI_EEESC_SE_Li256ELb1ELb1ELb1ELb0EEENS1_36VarlenDynamicPersistentTileSchedulerILi128ELi64ELi256ELi256ELb1ELb1ELb0ELb1ELb0ELb1EEEEEEEEEvNT_6ParamsE,(.L_x_58 - _ZN7cutlass13device_kernelIN5flash19enable_sm80_to_sm89INS1_16FlashAttnFwdSm80INS1_25CollectiveMainloopFwdSm80ILi8ELi1ELb0EN4cute5tupleIJNS5_1CILi128EEENS7_ILi64EEENS7_ILi192EEEEEELi192ENS_6half_tEfNS_4arch4Sm80ELb0ELb1ELb0ELb1ELb0ELb0ELb1ELb1EEENS1_21CollectiveEpilogueFwdINS6_IJS8_SA_S9_EEENS6_IJNS7_ILi1EEESI_SI_EEESC_SE_Li256ELb1ELb1ELb1ELb0EEENS1_36VarlenDynamicPersistentTileSchedulerILi128ELi64ELi256ELi256ELb1ELb1ELb0ELb1ELb0ELb1EEEEEEEEEvNT_6ParamsE)
        .other          _ZN7cutlass13device_kernelIN5flash19enable_sm80_to_sm89INS1_16FlashAttnFwdSm80INS1_25CollectiveMainloopFwdSm80ILi8ELi1ELb0EN4cute5tupleIJNS5_1CILi128EEENS7_ILi64EEENS7_ILi192EEEEEELi192ENS_6half_tEfNS_4arch4Sm80ELb0ELb1ELb0ELb1ELb0ELb0ELb1ELb1EEENS1_21CollectiveEpilogueFwdINS6_IJS8_SA_S9_EEENS6_IJNS7_ILi1EEESI_SI_EEESC_SE_Li256ELb1ELb1ELb1ELb0EEENS1_36VarlenDynamicPersistentTileSchedulerILi128ELi64ELi256ELi256ELb1ELb1ELb0ELb1ELb0ELb1EEEEEEEEEvNT_6ParamsE,@"STO_CUDA_ENTRY STV_DEFAULT"
_ZN7cutlass13device_kernelIN5flash19enable_sm80_to_sm89INS1_16FlashAttnFwdSm80INS1_25CollectiveMainloopFwdSm80ILi8ELi1ELb0EN4cute5tupleIJNS5_1CILi128EEENS7_ILi64EEENS7_ILi192EEEEEELi192ENS_6half_tEfNS_4arch4Sm80ELb0ELb1ELb0ELb1ELb0ELb0ELb1ELb1EEENS1_21CollectiveEpilogueFwdINS6_IJS8_SA_S9_EEENS6_IJNS7_ILi1EEESI_SI_EEESC_SE_Li256ELb1ELb1ELb1ELb0EEENS1_36VarlenDynamicPersistentTileSchedulerILi128ELi64ELi256ELi256ELb1ELb1ELb0ELb1ELb0ELb1EEEEEEEEEvNT_6ParamsE:
[----:B------:R-:W-:Y:S01]  /*0000*/  LDC R1, c[0x0][0x28] ;  /* 0x00000a00ff017b82 */ /* 0x000fe20000000800 */
[----:B------:R-:W-:Y:S05]  /*0010*/  EXIT ;  /* 0x000000000000794d */ /* 0x000fea0003800000 */
.L_x_22:
        /* <DEDUP_REMOVED lines=14> */
.L_x_58:


//--------------------- .text._ZN7cutlass13device_kernelIN5flash19enable_sm80_to_sm89INS1_16FlashAttnFwdSm80INS1_25CollectiveMainloopFwdSm80ILi8ELi1ELb0EN4cute5tupleIJNS5_1CILi128EEENS7_ILi64EEENS7_ILi192EEEEEELi192ENS_6half_tEfNS_4arch4Sm80ELb0ELb1ELb0ELb1ELb0ELb1ELb1ELb1EEENS1_21CollectiveEpilogueFwdINS6_IJS8_SA_S9_EEENS6_IJNS7_ILi1EEESI_SI_EEESC_SE_Li256ELb1ELb1ELb1ELb0EEENS1_36VarlenDynamicPersistentTileSchedulerILi128ELi64ELi256ELi256ELb1ELb1ELb0ELb1ELb0ELb1EEEEEEEEEvNT_6ParamsE --------------------------
	.section	.text._ZN7cutlass13device_kernelIN5flash19enable_sm80_to_sm89INS1_16FlashAttnFwdSm80INS1_25CollectiveMainloopFwdSm80ILi8ELi1ELb0EN4cute5tupleIJNS5_1CILi128EEENS7_ILi64EEENS7_ILi192EEEEEELi192ENS_6half_tEfNS_4arch4Sm80ELb0ELb1ELb0ELb1ELb0ELb1ELb1ELb1EEENS1_21CollectiveEpilogueFwdINS6_IJS8_SA_S9_EEENS6_IJNS7_ILi1EEESI_SI_EEESC_SE_Li256ELb1ELb1ELb1ELb0EEENS1_36VarlenDynamicPersistentTileSchedulerILi128ELi64ELi256ELi256ELb1ELb1ELb0ELb1ELb0ELb1EEEEEEEEEvNT_6ParamsE,"ax",@progbits
	.align	128
.text._ZN7cutlass13device_kernelIN5flash19enable_sm80_to_sm89INS1_16FlashAttnFwdSm80INS1_25CollectiveMainloopFwdSm80ILi8ELi1ELb0EN4cute5tupleIJNS5_1CILi128EEENS7_ILi64EEENS7_ILi192EEEEEELi192ENS_6half_tEfNS_4arch4Sm80ELb0ELb1ELb0ELb1ELb0ELb1ELb1ELb1EEENS1_21CollectiveEpilogueFwdINS6_IJS8_SA_S9_EEENS6_IJNS7_ILi1EEESI_SI_EEESC_SE_Li256ELb1ELb1ELb1ELb0EEENS1_36VarlenDynamicPersistentTileSchedulerILi128ELi64ELi256ELi256ELb1ELb1ELb0ELb1ELb0ELb1EEEEEEEEEvNT_6ParamsE:
        .type           _ZN7cutlass13device_kernelIN5flash19enable_sm80_to_sm89INS1_16FlashAttnFwdSm80INS1_25CollectiveMainloopFwdSm80ILi8ELi1ELb0EN4cute5tupleIJNS5_1CILi128EEENS7_ILi64EEENS7_ILi192EEEEEELi192ENS_6half_tEfNS_4arch4Sm80ELb0ELb1ELb0ELb1ELb0ELb1ELb1ELb1EEENS1_21CollectiveEpilogueFwdINS6_IJS8_SA_S9_EEENS6_IJNS7_ILi1EEESI_SI_EEESC_SE_Li256ELb1ELb1ELb1ELb0EEENS1_36VarlenDynamicPersistentTileSchedulerILi128ELi64ELi256ELi256ELb1ELb1ELb0ELb1ELb0ELb1EEEEEEEEEvNT_6ParamsE,@function
        .size           _ZN7cutlass13device_kernelIN5flash19enable_sm80_to_sm89INS1_16FlashAttnFwdSm80INS1_25CollectiveMainloopFwdSm80ILi8ELi1ELb0EN4cute5tupleIJNS5_1CILi128EEENS7_ILi64EEENS7_ILi192EEEEEELi192ENS_6half_tEfNS_4arch4Sm80ELb0ELb1ELb0ELb1ELb0ELb1ELb1ELb1EEENS1_21CollectiveEpilogueFwdINS6_IJS8_SA_S9_EEENS6_IJNS7_ILi1EEESI_SI_EEESC_SE_Li256ELb1ELb1ELb1ELb0EEENS1_36VarlenDynamicPersistentTileSchedulerILi128ELi64ELi256ELi256ELb1ELb1ELb0ELb1ELb0ELb1EEEEEEEEEvNT_6ParamsE,(.L_x_59 - _ZN7cutlass13device_kernelIN5flash19enable_sm80_to_sm89INS1_16FlashAttnFwdSm80INS1_25CollectiveMainloopFwdSm80ILi8ELi1ELb0EN4cute5tupleIJNS5_1CILi128EEENS7_ILi64EEENS7_ILi192EEEEEELi192ENS_6half_tEfNS_4arch4Sm80ELb0ELb1ELb0ELb1ELb0ELb1ELb1ELb1EEENS1_21CollectiveEpilogueFwdINS6_IJS8_SA_S9_EEENS6_IJNS7_ILi1EEESI_SI_EEESC_SE_Li256ELb1ELb1ELb1ELb0EEENS1_36VarlenDynamicPersistentTileSchedulerILi128ELi64ELi256ELi256ELb1ELb1ELb0ELb1ELb0ELb1EEEEEEEEEvNT_6ParamsE)
        .other          _ZN7cutlass13device_kernelIN5flash19enable_sm80_to_sm89INS1_16FlashAttnFwdSm80INS1_25CollectiveMainloopFwdSm80ILi8ELi1ELb0EN4cute5tupleIJNS5_1CILi128EEENS7_ILi64EEENS7_ILi192EEEEEELi192ENS_6half_tEfNS_4arch4Sm80ELb0ELb1ELb0ELb1ELb0ELb1ELb1ELb1EEENS1_21CollectiveEpilogueFwdINS6_IJS8_SA_S9_EEENS6_IJNS7_ILi1EEESI_SI_EEESC_SE_Li256ELb1ELb1ELb1ELb0EEENS1_36VarlenDynamicPersistentTileSchedulerILi128ELi64ELi256ELi256ELb1ELb1ELb0ELb1ELb0ELb1EEEEEEEEEvNT_6ParamsE,@"STO_CUDA_ENTRY STV_DEFAULT"
_ZN7cutlass13device_kernelIN5flash19enable_sm80_to_sm89INS1_16FlashAttnFwdSm80INS1_25CollectiveMainloopFwdSm80ILi8ELi1ELb0EN4cute5tupleIJNS5_1CILi128EEENS7_ILi64EEENS7_ILi192EEEEEELi192ENS_6half_tEfNS_4arch4Sm80ELb0ELb1ELb0ELb1ELb0ELb1ELb1ELb1EEENS1_21CollectiveEpilogueFwdINS6_IJS8_SA_S9_EEENS6_IJNS7_ILi1EEESI_SI_EEESC_SE_Li256ELb1ELb1ELb1ELb0EEENS1_36VarlenDynamicPersistentTileSchedulerILi128ELi64ELi256ELi256ELb1ELb1ELb0ELb1ELb0ELb1EEEEEEEEEvNT_6ParamsE:
[----:B------:R-:W-:Y:S01]  /*0000*/  LDC R1, c[0x0][0x28] ;  /* 0x00000a00ff017b82 */ /* 0x000fe20000000800 */
[----:B------:R-:W-:Y:S05]  /*0010*/  EXIT ;  /* 0x000000000000794d */ /* 0x000fea0003800000 */
.L_x_23:
        /* <DEDUP_REMOVED lines=14> */
.L_x_59:


//--------------------- .text._ZN7cutlass13device_kernelIN5flash19enable_sm80_to_sm89INS1_16FlashAttnFwdSm80INS1_25CollectiveMainloopFwdSm80ILi8ELi1ELb1EN4cute5tupleIJNS5_1CILi128EEENS7_ILi96EEENS7_ILi192EEEEEELi192ENS_6half_tEfNS_4arch4Sm80ELb1ELb0ELb0ELb0ELb0ELb0ELb1ELb1EEENS1_21CollectiveEpilogueFwdINS6_IJS8_SA_S9_EEENS6_IJNS7_ILi1EEESI_SI_EEESC_SE_Li256ELb0ELb1ELb1ELb0EEENS1_30DynamicPersistentTileSchedulerILi256ELi256ELb1ELb1ELb0EEEEEEEEEvNT_6ParamsE --------------------------
	.section	.text._ZN7cutlass13device_kernelIN5flash19enable_sm80_to_sm89INS1_16FlashAttnFwdSm80INS1_25CollectiveMainloopFwdSm80ILi8ELi1ELb1EN4cute5tupleIJNS5_1CILi128EEENS7_ILi96EEENS7_ILi192EEEEEELi192ENS_6half_tEfNS_4arch4Sm80ELb1ELb0ELb0ELb0ELb0ELb0ELb1ELb1EEENS1_21CollectiveEpilogueFwdINS6_IJS8_SA_S9_EEENS6_IJNS7_ILi1EEESI_SI_EEESC_SE_Li256ELb0ELb1ELb1ELb0EEENS1_30DynamicPersistentTileSchedulerILi256ELi256ELb1ELb1ELb0EEEEEEEEEvNT_6ParamsE,"ax",@progbits
	.align	128
.text._ZN7cutlass13device_kernelIN5flash19enable_sm80_to_sm89INS1_16FlashAttnFwdSm80INS1_25CollectiveMainloopFwdSm80ILi8ELi1ELb1EN4cute5tupleIJNS5_1CILi128EEENS7_ILi96EEENS7_ILi192EEEEEELi192ENS_6half_tEfNS_4arch4Sm80ELb1ELb0ELb0ELb0ELb0ELb0ELb1ELb1EEENS1_21CollectiveEpilogueFwdINS6_IJS8_SA_S9_EEENS6_IJNS7_ILi1EEESI_SI_EEESC_SE_Li256ELb0ELb1ELb1ELb0EEENS1_30DynamicPersistentTileSchedulerILi256ELi256ELb1ELb1ELb0EEEEEEEEEvNT_6ParamsE:
        .type           _ZN7cutlass13device_kernelIN5flash19enable_sm80_to_sm89INS1_16FlashAttnFwdSm80INS1_25CollectiveMainloopFwdSm80ILi8ELi1ELb1EN4cute5tupleIJNS5_1CILi128EEENS7_ILi96EEENS7_ILi192EEEEEELi192ENS_6half_tEfNS_4arch4Sm80ELb1ELb0ELb0ELb0ELb0ELb0ELb1ELb1EEENS1_21CollectiveEpilogueFwdINS6_IJS8_SA_S9_EEENS6_IJNS7_ILi1EEESI_SI_EEESC_SE_Li256ELb0ELb1ELb1ELb0EEENS1_30DynamicPersistentTileSchedulerILi256ELi256ELb1ELb1ELb0EEEEEEEEEvNT_6ParamsE,@function
        .size           _ZN7cutlass13device_kernelIN5flash19enable_sm80_to_sm89INS1_16FlashAttnFwdSm80INS1_25CollectiveMainloopFwdSm80ILi8ELi1ELb1EN4cute5tupleIJNS5_1CILi128EEENS7_ILi96EEENS7_ILi192EEEEEELi192ENS_6half_tEfNS_4arch4Sm80ELb1ELb0ELb0ELb0ELb0ELb0ELb1ELb1EEENS1_21CollectiveEpilogueFwdINS6_IJS8_SA_S9_EEENS6_IJNS7_ILi1EEESI_SI_EEESC_SE_Li256ELb0ELb1ELb1ELb0EEENS1_30DynamicPersistentTileSchedulerILi256ELi256ELb1ELb1ELb0EEEEEEEEEvNT_6ParamsE,(.L_x_60 - _ZN7cutlass13device_kernelIN5flash19enable_sm80_to_sm89INS1_16FlashAttnFwdSm80INS1_25CollectiveMainloopFwdSm80ILi8ELi1ELb1EN4cute5tupleIJNS5_1CILi128EEENS7_ILi96EEENS7_ILi192EEEEEELi192ENS_6half_tEfNS_4arch4Sm80ELb1ELb0ELb0ELb0ELb0ELb0ELb1ELb1EEENS1_21CollectiveEpilogueFwdINS6_IJS8_SA_S9_EEENS6_IJNS7_ILi1EEESI_SI_EEESC_SE_Li256ELb0ELb1ELb1ELb0EEENS1_30DynamicPersistentTileSchedulerILi256ELi256ELb1ELb1ELb0EEEEEEEEEvNT_6ParamsE)
        .other          _ZN7cutlass13device_kernelIN5flash19enable_sm80_to_sm89INS1_16FlashAttnFwdSm80INS1_25CollectiveMainloopFwdSm80ILi8ELi1ELb1EN4cute5tupleIJNS5_1CILi128EEENS7_ILi96EEENS7_ILi192EEEEEELi192ENS_6half_tEfNS_4arch4Sm80ELb1ELb0ELb0ELb0ELb0ELb0ELb1ELb1EEENS1_21CollectiveEpilogueFwdINS6_IJS8_SA_S9_EEENS6_IJNS7_ILi1EEESI_SI_EEESC_SE_Li256ELb0ELb1ELb1ELb0EEENS1_30DynamicPersistentTileSchedulerILi256ELi256ELb1ELb1ELb0EEEEEEEEEvNT_6ParamsE,@"STO_CUDA_ENTRY STV_DEFAULT"
_ZN7cutlass13device_kernelIN5flash19enable_sm80_to_sm89INS1_16FlashAttnFwdSm80INS1_25CollectiveMainloopFwdSm80ILi8ELi1ELb1EN4cute5tupleIJNS5_1CILi128EEENS7_ILi96EEENS7_ILi192EEEEEELi192ENS_6half_tEfNS_4arch4Sm80ELb1ELb0ELb0ELb0ELb0ELb0ELb1ELb1EEENS1_21CollectiveEpilogueFwdINS6_IJS8_SA_S9_EEENS6_IJNS7_ILi1EEESI_SI_EEESC_SE_Li256ELb0ELb1ELb1ELb0EEENS1_30DynamicPersistentTileSchedulerILi256ELi256ELb1ELb1ELb0EEEEEEEEEvNT_6ParamsE:
[----:B------:R-:W-:Y:S01]  /*0000*/  LDC R1, c[0x0][0x28] ;  /* 0x00000a00ff017b82 */ /* 0x000fe20000000800 */
[----:B------:R-:W-:Y:S05]  /*0010*/  EXIT ;  /* 0x000000000000794d */ /* 0x000fea0003800000 */
.L_x_24:
        /* <DEDUP_REMOVED lines=14> */
.L_x_60:


//--------------------- .text._ZN7cutlass13device_kernelIN5flash19enable_sm80_to_sm89INS1_16FlashAttnFwdSm80INS1_25CollectiveMainloopFwdSm80ILi8ELi1ELb0EN4cute5tupleIJNS5_1CILi128EEENS7_ILi64EEENS7_ILi192EEEEEELi192ENS_6half_tEfNS_4arch4Sm80ELb1ELb0ELb0ELb1ELb0ELb0ELb1ELb1EEENS1_21CollectiveEpilogueFwdINS6_IJS8_SA_S9_EEENS6_IJNS7_ILi1EEESI_SI_EEESC_SE_Li256ELb1ELb1ELb1ELb0EEENS1_36VarlenDynamicPersistentTileSchedulerILi128ELi64ELi256ELi256ELb1ELb1ELb0ELb1ELb1ELb1EEEEEEEEEvNT_6ParamsE --------------------------
	.section	.text._ZN7cutlass13device_kernelIN5flash19enable_sm80_to_sm89INS1_16FlashAttnFwdSm80INS1_25CollectiveMainloopFwdSm80ILi8ELi1ELb0EN4cute5tupleIJNS5_1CILi128EEENS7_ILi64EEENS7_ILi192EEEEEELi192ENS_6half_tEfNS_4arch4Sm80ELb1ELb0ELb0ELb1ELb0ELb0ELb1ELb1EEENS1_21CollectiveEpilogueFwdINS6_IJS8_SA_S9_EEENS6_IJNS7_ILi1EEESI_SI_EEESC_SE_Li256ELb1ELb1ELb1ELb0EEENS1_36VarlenDynamicPersistentTileSchedulerILi128ELi64ELi256ELi256ELb1ELb1ELb0ELb1ELb1ELb1EEEEEEEEEvNT_6ParamsE,"ax",@progbits
	.align	128
.text._ZN7cutlass13device_kernelIN5flash19enable_sm80_to_sm89INS1_16FlashAttnFwdSm80INS1_25CollectiveMainloopFwdSm80ILi8ELi1ELb0EN4cute5tupleIJNS5_1CILi128EEENS7_ILi64EEENS7_ILi192EEEEEELi192ENS_6half_tEfNS_4arch4Sm80ELb1ELb0ELb0ELb1ELb0ELb0ELb1ELb1EEENS1_21CollectiveEpilogueFwdINS6_IJS8_SA_S9_EEENS6_IJNS7_ILi1EEESI_SI_EEESC_SE_Li256ELb1ELb1ELb1ELb0EEENS1_36VarlenDynamicPersistentTileSchedulerILi128ELi64ELi256ELi256ELb1ELb1ELb0ELb1ELb1ELb1EEEEEEEEEvNT_6ParamsE:
        .type           _ZN7cutlass13device_kernelIN5flash19enable_sm80_to_sm89INS1_16FlashAttnFwdSm80INS1_25CollectiveMainloopFwdSm80ILi8ELi1ELb0EN4cute5tupleIJNS5_1CILi128EEENS7_ILi64EEENS7_ILi192EEEEEELi192ENS_6half_tEfNS_4arch4Sm80ELb1ELb0ELb0ELb1ELb0ELb0ELb1ELb1EEENS1_21CollectiveEpilogueFwdINS6_IJS8_SA_S9_EEENS6_IJNS7_ILi1EEESI_SI_EEESC_SE_Li256ELb1ELb1ELb1ELb0EEENS1_36VarlenDynamicPersistentTileSchedulerILi128ELi64ELi256ELi256ELb1ELb1ELb0ELb1ELb1ELb1EEEEEEEEEvNT_6ParamsE,@function
        .size           _ZN7cutlass13device_kernelIN5flash19enable_sm80_to_sm89INS1_16FlashAttnFwdSm80INS1_25CollectiveMainloopFwdSm80ILi8ELi1ELb0EN4cute5tupleIJNS5_1CILi128EEENS7_ILi64EEENS7_ILi192EEEEEELi192ENS_6half_tEfNS_4arch4Sm80ELb1ELb0ELb0ELb1ELb0ELb0ELb1ELb1EEENS1_21CollectiveEpilogueFwdINS6_IJS8_SA_S9_EEENS6_IJNS7_ILi1EEESI_SI_EEESC_SE_Li256ELb1ELb1ELb1ELb0EEENS1_36VarlenDynamicPersistentTileSchedulerILi128ELi64ELi256ELi256ELb1ELb1ELb0ELb1ELb1ELb1EEEEEEEEEvNT_6ParamsE,(.L_x_61 - _ZN7cutlass13device_kernelIN5flash19enable_sm80_to_sm89INS1_16FlashAttnFwdSm80INS1_25CollectiveMainloopFwdSm80ILi8ELi1ELb0EN4cute5tupleIJNS5_1CILi128EEENS7_ILi64EEENS7_ILi192EEEEEELi192ENS_6half_tEfNS_4arch4Sm80ELb1ELb0ELb0ELb1ELb0ELb0ELb1ELb1EEENS1_21CollectiveEpilogueFwdINS6_IJS8_SA_S9_EEENS6_IJNS7_ILi1EEESI_SI_EEESC_SE_Li256ELb1ELb1ELb1ELb0EEENS1_36VarlenDynamicPersistentTileSchedulerILi128ELi64ELi256ELi256ELb1ELb1ELb0ELb1ELb1ELb1EEEEEEEEEvNT_6ParamsE)
        .other          _ZN7cutlass13device_kernelIN5flash19enable_sm80_to_sm89INS1_16FlashAttnFwdSm80INS1_25CollectiveMainloopFwdSm80ILi8ELi1ELb0EN4cute5tupleIJNS5_1CILi128EEENS7_ILi64EEENS7_ILi192EEEEEELi192ENS_6half_tEfNS_4arch4Sm80ELb1ELb0ELb0ELb1ELb0ELb0ELb1ELb1EEENS1_21CollectiveEpilogueFwdINS6_IJS8_SA_S9_EEENS6_IJNS7_ILi1EEESI_SI_EEESC_SE_Li256ELb1ELb1ELb1ELb0EEENS1_36VarlenDynamicPersistentTileSchedulerILi128ELi64ELi256ELi256ELb1ELb1ELb0ELb1ELb1ELb1EEEEEEEEEvNT_6ParamsE,@"STO_CUDA_ENTRY STV_DEFAULT"
_ZN7cutlass13device_kernelIN5flash19enable_sm80_to_sm89INS1_16FlashAttnFwdSm80INS1_25CollectiveMainloopFwdSm80ILi8ELi1ELb0EN4cute5tupleIJNS5_1CILi128EEENS7_ILi64EEENS7_ILi192EEEEEELi192ENS_6half_tEfNS_4arch4Sm80ELb1ELb0ELb0ELb1ELb0ELb0ELb1ELb1EEENS1_21CollectiveEpilogueFwdINS6_IJS8_SA_S9_EEENS6_IJNS7_ILi1EEESI_SI_EEESC_SE_Li256ELb1ELb1ELb1ELb0EEENS1_36VarlenDynamicPersistentTileSchedulerILi128ELi64ELi256ELi256ELb1ELb1ELb0ELb1ELb1ELb1EEEEEEEEEvNT_6ParamsE:
[----:B------:R-:W-:Y:S01]  /*0000*/  LDC R1, c[0x0][0x28] ;  /* 0x00000a00ff017b82 */ /* 0x000fe20000000800 */
[----:B------:R-:W-:Y:S05]  /*0010*/  EXIT ;  /* 0x000000000000794d */ /* 0x000fea0003800000 */
.L_x_25:
        /* <DEDUP_REMOVED lines=14> */
.L_x_61:


//--------------------- .text._ZN7cutlass13device_kernelIN5flash19enable_sm80_to_sm89INS1_16FlashAttnFwdSm80INS1_25CollectiveMainloopFwdSm80ILi8ELi1ELb0EN4cute5tupleIJNS5_1CILi128EEENS7_ILi64EEENS7_ILi192EEEEEELi192ENS_6half_tEfNS_4arch4Sm80ELb1ELb0ELb0ELb1ELb0ELb1ELb1ELb1EEENS1_21CollectiveEpilogueFwdINS6_IJS8_SA_S9_EEENS6_IJNS7_ILi1EEESI_SI_EEESC_SE_Li256ELb1ELb1ELb1ELb0EEENS1_36VarlenDynamicPersistentTileSchedulerILi128ELi64ELi256ELi256ELb1ELb1ELb0ELb1ELb1ELb1EEEEEEEEEvNT_6ParamsE --------------------------
	.section	.text._ZN7cutlass13device_kernelIN5flash19enable_sm80_to_sm89INS1_16FlashAttnFwdSm80INS1_25CollectiveMainloopFwdSm80ILi8ELi1ELb0EN4cute5tupleIJNS5_1CILi128EEENS7_ILi64EEENS7_ILi192EEEEEELi192ENS_6half_tEfNS_4arch4Sm80ELb1ELb0ELb0ELb1ELb0ELb1ELb1ELb1EEENS1_21CollectiveEpilogueFwdINS6_IJS8_SA_S9_EEENS6_IJNS7_ILi1EEESI_SI_EEESC_SE_Li256ELb1ELb1ELb1ELb0EEENS1_36VarlenDynamicPersistentTileSchedulerILi128ELi64ELi256ELi256ELb1ELb1ELb0ELb1ELb1ELb1EEEEEEEEEvNT_6ParamsE,"ax",@progbits
	.align	128
.text._ZN7cutlass13device_kernelIN5flash19enable_sm80_to_sm89INS1_16FlashAttnFwdSm80INS1_25CollectiveMainloopFwdSm80ILi8ELi1ELb0EN4cute5tupleIJNS5_1CILi128EEENS7_ILi64EEENS7_ILi192EEEEEELi192ENS_6half_tEfNS_4arch4Sm80ELb1ELb0ELb0ELb1ELb0ELb1ELb1ELb1EEENS1_21CollectiveEpilogueFwdINS6_IJS8_SA_S9_EEENS6_IJNS7_ILi1EEESI_SI_EEESC_SE_Li256ELb1ELb1ELb1ELb0EEENS1_36VarlenDynamicPersistentTileSchedulerILi128ELi64ELi256ELi256ELb1ELb1ELb0ELb1ELb1ELb1EEEEEEEEEvNT_6ParamsE:
        .type           _ZN7cutlass13device_kernelIN5flash19enable_sm80_to_sm89INS1_16FlashAttnFwdSm80INS1_25CollectiveMainloopFwdSm80ILi8ELi1ELb0EN4cute5tupleIJNS5_1CILi128EEENS7_ILi64EEENS7_ILi192EEEEEELi192ENS_6half_tEfNS_4arch4Sm80ELb1ELb0ELb0ELb1ELb0ELb1ELb1ELb1EEENS1_21CollectiveEpilogueFwdINS6_IJS8_SA_S9_EEENS6_IJNS7_ILi1EEESI_SI_EEESC_SE_Li256ELb1ELb1ELb1ELb0EEENS1_36VarlenDynamicPersistentTileSchedulerILi128ELi64ELi256ELi256ELb1ELb1ELb0ELb1ELb1ELb1EEEEEEEEEvNT_6ParamsE,@function
        .size           _ZN7cutlass13device_kernelIN5flash19enable_sm80_to_sm89INS1_16FlashAttnFwdSm80INS1_25CollectiveMainloopFwdSm80ILi8ELi1ELb0EN4cute5tupleIJNS5_1CILi128EEENS7_ILi64EEENS7_ILi192EEEEEELi192ENS_6half_tEfNS_4arch4Sm80ELb1ELb0ELb0ELb1ELb0ELb1ELb1ELb1EEENS1_21CollectiveEpilogueFwdINS6_IJS8_SA_S9_EEENS6_IJNS7_ILi1EEESI_SI_EEESC_SE_Li256ELb1ELb1ELb1ELb0EEENS1_36VarlenDynamicPersistentTileSchedulerILi128ELi64ELi256ELi256ELb1ELb1ELb0ELb1ELb1ELb1EEEEEEEEEvNT_6ParamsE,(.L_x_62 - _ZN7cutlass13device_kernelIN5flash19enable_sm80_to_sm89INS1_16FlashAttnFwdSm80INS1_25CollectiveMainloopFwdSm80ILi8ELi1ELb0EN4cute5tupleIJNS5_1CILi128EEENS7_ILi64EEENS7_ILi192EEEEEELi192ENS_6half_tEfNS_4arch4Sm80ELb1ELb0ELb0ELb1ELb0ELb1ELb1ELb1EEENS1_21CollectiveEpilogueFwdINS6_IJS8_SA_S9_EEENS6_IJNS7_ILi1EEESI_SI_EEESC_SE_Li256ELb1ELb1ELb1ELb0EEENS1_36VarlenDynamicPersistentTileSchedulerILi128ELi64ELi256ELi256ELb1ELb1ELb0ELb1ELb1ELb1EEEEEEEEEvNT_6ParamsE)
        .other          _ZN7cutlass13device_kernelIN5flash19enable_sm80_to_sm89INS1_16FlashAttnFwdSm80INS1_25CollectiveMainloopFwdSm80ILi8ELi1ELb0EN4cute5tupleIJNS5_1CILi128EEENS7_ILi64EEENS7_ILi192EEEEEELi192ENS_6half_tEfNS_4arch4Sm80ELb1ELb0ELb0ELb1ELb0ELb1ELb1ELb1EEENS1_21CollectiveEpilogueFwdINS6_IJS8_SA_S9_EEENS6_IJNS7_ILi1EEESI_SI_EEESC_SE_Li256ELb1ELb1ELb1ELb0EEENS1_36VarlenDynamicPersistentTileSchedulerILi128ELi64ELi256ELi256ELb1ELb1ELb0ELb1ELb1ELb1EEEEEEEEEvNT_6ParamsE,@"STO_CUDA_ENTRY STV_DEFAULT"
_ZN7cutlass13device_kernelIN5flash19enable_sm80_to_sm89INS1_16FlashAttnFwdSm80INS1_25CollectiveMainloopFwdSm80ILi8ELi1ELb0EN4cute5tupleIJNS5_1CILi128EEENS7_ILi64EEENS7_ILi192EEEEEELi192ENS_6half_tEfNS_4arch4Sm80ELb1ELb0ELb0ELb1ELb0ELb1ELb1ELb1EEENS1_21CollectiveEpilogueFwdINS6_IJS8_SA_S9_EEENS6_IJNS7_ILi1EEESI_SI_EEESC_SE_Li256ELb1ELb1ELb1ELb0EEENS1_36VarlenDynamicPersistentTileSchedulerILi128ELi64ELi256ELi256ELb1ELb1ELb0ELb1ELb1ELb1EEEEEEEEEvNT_6ParamsE:
[----:B------:R-:W-:Y:S01]  /*0000*/  LDC R1, c[0x0][0x28] ;  /* 0x00000a00ff017b82 */ /* 0x000fe20000000800 */
[----:B------:R-:W-:Y:S05]  /*0010*/  EXIT ;  /* 0x000000000000794d */ /* 0x000fea0003800000 */
.L_x_26:
        /* <DEDUP_REMOVED lines=14> */
.L_x_62:


//--------------------- .text._ZN7cutlass13device_kernelIN5flash19enable_sm80_to_sm89INS1_16FlashAttnFwdSm80INS1_25CollectiveMainloopFwdSm80ILi8ELi2ELb1EN4cute5tupleIJNS5_1CILi128EEENS7_ILi96EEENS7_ILi192EEEEEELi192ENS_6half_tEfNS_4arch4Sm80ELb0ELb0ELb0ELb0ELb0ELb0ELb1ELb1EEENS1_21CollectiveEpilogueFwdINS6_IJS8_SA_S9_EEENS6_IJNS7_ILi1EEESI_SI_EEESC_SE_Li256ELb0ELb1ELb1ELb0EEENS1_19SingleTileSchedulerILb0ELb1ELb1ELi128EEEEEEEEEvNT_6ParamsE --------------------------
	.section	.text._ZN7cutlass13device_kernelIN5flash19enable_sm80_to_sm89INS1_16FlashAttnFwdSm80INS1_25CollectiveMainloopFwdSm80ILi8ELi2ELb1EN4cute5tupleIJNS5_1CILi128EEENS7_ILi96EEENS7_ILi192EEEEEELi192ENS_6half_tEfNS_4arch4Sm80ELb0ELb0ELb0ELb0ELb0ELb0ELb1ELb1EEENS1_21CollectiveEpilogueFwdINS6_IJS8_SA_S9_EEENS6_IJNS7_ILi1EEESI_SI_EEESC_SE_Li256ELb0ELb1ELb1ELb0EEENS1_19SingleTileSchedulerILb0ELb1ELb1ELi128EEEEEEEEEvNT_6ParamsE,"ax",@progbits
	.align	128
.text._ZN7cutlass13device_kernelIN5flash19enable_sm80_to_sm89INS1_16FlashAttnFwdSm80INS1_25CollectiveMainloopFwdSm80ILi8ELi2ELb1EN4cute5tupleIJNS5_1CILi128EEENS7_ILi96EEENS7_ILi192EEEEEELi192ENS_6half_tEfNS_4arch4Sm80ELb0ELb0ELb0ELb0ELb0ELb0ELb1ELb1EEENS1_21CollectiveEpilogueFwdINS6_IJS8_SA_S9_EEENS6_IJNS7_ILi1EEESI_SI_EEESC_SE_Li256ELb0ELb1ELb1ELb0EEENS1_19SingleTileSchedulerILb0ELb1ELb1ELi128EEEEEEEEEvNT_6ParamsE:
        .type           _ZN7cutlass13device_kernelIN5flash19enable_sm80_to_sm89INS1_16FlashAttnFwdSm80INS1_25CollectiveMainloopFwdSm80ILi8ELi2ELb1EN4cute5tupleIJNS5_1CILi128EEENS7_ILi96EEENS7_ILi192EEEEEELi192ENS_6half_tEfNS_4arch4Sm80ELb0ELb0ELb0ELb0ELb0ELb0ELb1ELb1EEENS1_21CollectiveEpilogueFwdINS6_IJS8_SA_S9_EEENS6_IJNS7_ILi1EEESI_SI_EEESC_SE_Li256ELb0ELb1ELb1ELb0EEENS1_19SingleTileSchedulerILb0ELb1ELb1ELi128EEEEEEEEEvNT_6ParamsE,@function
        .size           _ZN7cutlass13device_kernelIN5flash19enable_sm80_to_sm89INS1_16FlashAttnFwdSm80INS1_25CollectiveMainloopFwdSm80ILi8ELi2ELb1EN4cute5tupleIJNS5_1CILi128EEENS7_ILi96EEENS7_ILi192EEEEEELi192ENS_6half_tEfNS_4arch4Sm80ELb0ELb0ELb0ELb0ELb0ELb0ELb1ELb1EEENS1_21CollectiveEpilogueFwdINS6_IJS8_SA_S9_EEENS6_IJNS7_ILi1EEESI_SI_EEESC_SE_Li256ELb0ELb1ELb1ELb0EEENS1_19SingleTileSchedulerILb0ELb1ELb1ELi128EEEEEEEEEvNT_6ParamsE,(.L_x_63 - _ZN7cutlass13device_kernelIN5flash19enable_sm80_to_sm89INS1_16FlashAttnFwdSm80INS1_25CollectiveMainloopFwdSm80ILi8ELi2ELb1EN4cute5tupleIJNS5_1CILi128EEENS7_ILi96EEENS7_ILi192EEEEEELi192ENS_6half_tEfNS_4arch4Sm80ELb0ELb0ELb0ELb0ELb0ELb0ELb1ELb1EEENS1_21CollectiveEpilogueFwdINS6_IJS8_SA_S9_EEENS6_IJNS7_ILi1EEESI_SI_EEESC_SE_Li256ELb0ELb1ELb1ELb0EEENS1_19SingleTileSchedulerILb0ELb1ELb1ELi128EEEEEEEEEvNT_6ParamsE)
        .other          _ZN7cutlass13device_kernelIN5flash19enable_sm80_to_sm89INS1_16FlashAttnFwdSm80INS1_25CollectiveMainloopFwdSm80ILi8ELi2ELb1EN4cute5tupleIJNS5_1CILi128EEENS7_ILi96EEENS7_ILi192EEEEEELi192ENS_6half_tEfNS_4arch4Sm80ELb0ELb0ELb0ELb0ELb0ELb0ELb1ELb1EEENS1_21CollectiveEpilogueFwdINS6_IJS8_SA_S9_EEENS6_IJNS7_ILi1EEESI_SI_EEESC_SE_Li256ELb0ELb1ELb1ELb0EEENS1_19SingleTileSchedulerILb0ELb1ELb1ELi128EEEEEEEEEvNT_6ParamsE,@"STO_CUDA_ENTRY STV_DEFAULT"
_ZN7cutlass13device_kernelIN5flash19enable_sm80_to_sm89INS1_16FlashAttnFwdSm80INS1_25CollectiveMainloopFwdSm80ILi8ELi2ELb1EN4cute5tupleIJNS5_1CILi128EEENS7_ILi96EEENS7_ILi192EEEEEELi192ENS_6half_tEfNS_4arch4Sm80ELb0ELb0ELb0ELb0ELb0ELb0ELb1ELb1EEENS1_21CollectiveEpilogueFwdINS6_IJS8_SA_S9_EEENS6_IJNS7_ILi1EEESI_SI_EEESC_SE_Li256ELb0ELb1ELb1ELb0EEENS1_19SingleTileSchedulerILb0ELb1ELb1ELi128EEEEEEEEEvNT_6ParamsE:
[----:B------:R-:W-:Y:S01]  /*0000*/  LDC R1, c[0x0][0x28] ;  /* 0x00000a00ff017b82 */ /* 0x000fe20000000800 */
[----:B------:R-:W-:Y:S05]  /*0010*/  EXIT ;  /* 0x000000000000794d */ /* 0x000fea0003800000 */
.L_x_27:
        /* <DEDUP_REMOVED lines=14> */
.L_x_63:


//--------------------- .text._ZN7cutlass13device_kernelIN5flash19enable_sm80_to_sm89INS1_16FlashAttnFwdSm80INS1_25CollectiveMainloopFwdSm80ILi8ELi2ELb0EN4cute5tupleIJNS5_1CILi128EEENS7_ILi64EEENS7_ILi192EEEEEELi192ENS_6half_tEfNS_4arch4Sm80ELb0ELb0ELb0ELb1ELb0ELb0ELb1ELb1EEENS1_21CollectiveEpilogueFwdINS6_IJS8_SA_S9_EEENS6_IJNS7_ILi1EEESI_SI_EEESC_SE_Li256ELb1ELb1ELb1ELb0EEENS1_36VarlenDynamicPersistentTileSchedulerILi128ELi64ELi256ELi256ELb1ELb1ELb0ELb0ELb1ELb1EEEEEEEEEvNT_6ParamsE --------------------------
	.section	.text._ZN7cutlass13device_kernelIN5flash19enable_sm80_to_sm89INS1_16FlashAttnFwdSm80INS1_25CollectiveMainloopFwdSm80ILi8ELi2ELb0EN4cute5tupleIJNS5_1CILi128EEENS7_ILi64EEENS7_ILi192EEEEEELi192ENS_6half_tEfNS_4arch4Sm80ELb0ELb0ELb0ELb1ELb0ELb0ELb1ELb1EEENS1_21CollectiveEpilogueFwdINS6_IJS8_SA_S9_EEENS6_IJNS7_ILi1EEESI_SI_EEESC_SE_Li256ELb1ELb1ELb1ELb0EEENS1_36VarlenDynamicPersistentTileSchedulerILi128ELi64ELi256ELi256ELb1ELb1ELb0ELb0ELb1ELb1EEEEEEEEEvNT_6ParamsE,"ax",@progbits
	.align	128
.text._ZN7cutlass13device_kernelIN5flash19enable_sm80_to_sm89INS1_16FlashAttnFwdSm80INS1_25CollectiveMainloopFwdSm80ILi8ELi2ELb0EN4cute5tupleIJNS5_1CILi128EEENS7_ILi64EEENS7_ILi192EEEEEELi192ENS_6half_tEfNS_4arch4Sm80ELb0ELb0ELb0ELb1ELb0ELb0ELb1ELb1EEENS1_21CollectiveEpilogueFwdINS6_IJS8_SA_S9_EEENS6_IJNS7_ILi1EEESI_SI_EEESC_SE_Li256ELb1ELb1ELb1ELb0EEENS1_36VarlenDynamicPersistentTileSchedulerILi128ELi64ELi256ELi256ELb1ELb1ELb0ELb0ELb1ELb1EEEEEEEEEvNT_6ParamsE:
        .type           _ZN7cutlass13device_kernelIN5flash19enable_sm80_to_sm89INS1_16FlashAttnFwdSm80INS1_25CollectiveMainloopFwdSm80ILi8ELi2ELb0EN4cute5tupleIJNS5_1CILi128EEENS7_ILi64EEENS7_ILi192EEEEEELi192ENS_6half_tEfNS_4arch4Sm80ELb0ELb0ELb0ELb1ELb0ELb0ELb1ELb1EEENS1_21CollectiveEpilogueFwdINS6_IJS8_SA_S9_EEENS6_IJNS7_ILi1EEESI_SI_EEESC_SE_Li256ELb1ELb1ELb1ELb0EEENS1_36VarlenDynamicPersistentTileSchedulerILi128ELi64ELi256ELi256ELb1ELb1ELb0ELb0ELb1ELb1EEEEEEEEEvNT_6ParamsE,@function
        .size           _ZN7cutlass13device_kernelIN5flash19enable_sm80_to_sm89INS1_16FlashAttnFwdSm80INS1_25CollectiveMainloopFwdSm80ILi8ELi2ELb0EN4cute5tupleIJNS5_1CILi128EEENS7_ILi64EEENS7_ILi192EEEEEELi192ENS_6half_tEfNS_4arch4Sm80ELb0ELb0ELb0ELb1ELb0ELb0ELb1ELb1EEENS1_21CollectiveEpilogueFwdINS6_IJS8_SA_S9_EEENS6_IJNS7_ILi1EEESI_SI_EEESC_SE_Li256ELb1ELb1ELb1ELb0EEENS1_36VarlenDynamicPersistentTileSchedulerILi128ELi64ELi256ELi256ELb1ELb1ELb0ELb0ELb1ELb1EEEEEEEEEvNT_6ParamsE,(.L_x_64 - _ZN7cutlass13device_kernelIN5flash19enable_sm80_to_sm89INS1_16FlashAttnFwdSm80INS1_25CollectiveMainloopFwdSm80ILi8ELi2ELb0EN4cute5tupleIJNS5_1CILi128EEENS7_ILi64EEENS7_ILi192EEEEEELi192ENS_6half_tEfNS_4arch4Sm80ELb0ELb0ELb0ELb1ELb0ELb0ELb1ELb1EEENS1_21CollectiveEpilogueFwdINS6_IJS8_SA_S9_EEENS6_IJNS7_ILi1EEESI_SI_EEESC_SE_Li256ELb1ELb1ELb1ELb0EEENS1_36VarlenDynamicPersistentTileSchedulerILi128ELi64ELi256ELi256ELb1ELb1ELb0ELb0ELb1ELb1EEEEEEEEEvNT_6ParamsE)
        .other          _ZN7cutlass13device_kernelIN5flash19enable_sm80_to_sm89INS1_16FlashAttnFwdSm80INS1_25CollectiveMainloopFwdSm80ILi8ELi2ELb0EN4cute5tupleIJNS5_1CILi128EEENS7_ILi64EEENS7_ILi192EEEEEELi192ENS_6half_tEfNS_4arch4Sm80ELb0ELb0ELb0ELb1ELb0ELb0ELb1ELb1EEENS1_21CollectiveEpilogueFwdINS6_IJS8_SA_S9_EEENS6_IJNS7_ILi1EEESI_SI_EEESC_SE_Li256ELb1ELb1ELb1ELb0EEENS1_36VarlenDynamicPersistentTileSchedulerILi128ELi64ELi256ELi256ELb1ELb1ELb0ELb0ELb1ELb1EEEEEEEEEvNT_6ParamsE,@"STO_CUDA_ENTRY STV_DEFAULT"
_ZN7cutlass13device_kernelIN5flash19enable_sm80_to_sm89INS1_16FlashAttnFwdSm80INS1_25CollectiveMainloopFwdSm80ILi8ELi2ELb0EN4cute5tupleIJNS5_1CILi128EEENS7_ILi64EEENS7_ILi192EEEEEELi192ENS_6half_tEfNS_4arch4Sm80ELb0ELb0ELb0ELb1ELb0ELb0ELb1ELb1EEENS1_21CollectiveEpilogueFwdINS6_IJS8_SA_S9_EEENS6_IJNS7_ILi1EEESI_SI_EEESC_SE_Li256ELb1ELb1ELb1ELb0EEENS1_36VarlenDynamicPersistentTileSchedulerILi128ELi64ELi256ELi256ELb1ELb1ELb0ELb0ELb1ELb1EEEEEEEEEvNT_6ParamsE:
[----:B------:R-:W-:Y:S01]  /*0000*/  LDC R1, c[0x0][0x28] ;  /* 0x00000a00ff017b82 */ /* 0x000fe20000000800 */
[----:B------:R-:W-:Y:S05]  /*0010*/  EXIT ;  /* 0x000000000000794d */ /* 0x000fea0003800000 */
.L_x_28:
        /* <DEDUP_REMOVED lines=14> */
.L_x_64:


//--------------------- .text._ZN7cutlass13device_kernelIN5flash19enable_sm80_to_sm89INS1_16FlashAttnFwdSm80INS1_25CollectiveMainloopFwdSm80ILi8ELi2ELb0EN4cute5tupleIJNS5_1CILi128EEENS7_ILi64EEENS7_ILi192EEEEEELi192ENS_6half_tEfNS_4arch4Sm80ELb0ELb0ELb0ELb1ELb0ELb1ELb1ELb1EEENS1_21CollectiveEpilogueFwdINS6_IJS8_SA_S9_EEENS6_IJNS7_ILi1EEESI_SI_EEESC_SE_Li256ELb1ELb1ELb1ELb0EEENS1_36VarlenDynamicPersistentTileSchedulerILi128ELi64ELi256ELi256ELb1ELb1ELb0ELb0ELb1ELb1EEEEEEEEEvNT_6ParamsE --------------------------
	.section	.text._ZN7cutlass13device_kernelIN5flash19enable_sm80_to_sm89INS1_16FlashAttnFwdSm80INS1_25CollectiveMainloopFwdSm80ILi8ELi2ELb0EN4cute5tupleIJNS5_1CILi128EEENS7_ILi64EEENS7_ILi192EEEEEELi192ENS_6half_tEfNS_4arch4Sm80ELb0ELb0ELb0ELb1ELb0ELb1ELb1ELb1EEENS1_21CollectiveEpilogueFwdINS6_IJS8_SA_S9_EEENS6_IJNS7_ILi1EEESI_SI_EEESC_SE_Li256ELb1ELb1ELb1ELb0EEENS1_36VarlenDynamicPersistentTileSchedulerILi128ELi64ELi256ELi256ELb1ELb1ELb0ELb0ELb1ELb1EEEEEEEEEvNT_6ParamsE,"ax",@progbits
	.align	128
.text._ZN7cutlass13device_kernelIN5flash19enable_sm80_to_sm89INS1_16FlashAttnFwdSm80INS1_25CollectiveMainloopFwdSm80ILi8ELi2ELb0EN4cute5tupleIJNS5_1CILi128EEENS7_ILi64EEENS7_ILi192EEEEEELi192ENS_6half_tEfNS_4arch4Sm80ELb0ELb0ELb0ELb1ELb0ELb1ELb1ELb1EEENS1_21CollectiveEpilogueFwdINS6_IJS8_SA_S9_EEENS6_IJNS7_ILi1EEESI_SI_EEESC_SE_Li256ELb1ELb1ELb1ELb0EEENS1_36VarlenDynamicPersistentTileSchedulerILi128ELi64ELi256ELi256ELb1ELb1ELb0ELb0ELb1ELb1EEEEEEEEEvNT_6ParamsE:
        .type           _ZN7cutlass13device_kernelIN5flash19enable_sm80_to_sm89INS1_16FlashAttnFwdSm80INS1_25CollectiveMainloopFwdSm80ILi8ELi2ELb0EN4cute5tupleIJNS5_1CILi128EEENS7_ILi64EEENS7_ILi192EEEEEELi192ENS_6half_tEfNS_4arch4Sm80ELb0ELb0ELb0ELb1ELb0ELb1ELb1ELb1EEENS1_21CollectiveEpilogueFwdINS6_IJS8_SA_S9_EEENS6_IJNS7_ILi1EEESI_SI_EEESC_SE_Li256ELb1ELb1ELb1ELb0EEENS1_36VarlenDynamicPersistentTileSchedulerILi128ELi64ELi256ELi256ELb1ELb1ELb0ELb0ELb1ELb1EEEEEEEEEvNT_6ParamsE,@function
        .size           _ZN7cutlass13device_kernelIN5flash19enable_sm80_to_sm89INS1_16FlashAttnFwdSm80INS1_25CollectiveMainloopFwdSm80ILi8ELi2ELb0EN4cute5tupleIJNS5_1CILi128EEENS7_ILi64EEENS7_ILi192EEEEEELi192ENS_6half_tEfNS_4arch4Sm80ELb0ELb0ELb0ELb1ELb0ELb1ELb1ELb1EEENS1_21CollectiveEpilogueFwdINS6_IJS8_SA_S9_EEENS6_IJNS7_ILi1EEESI_SI_EEESC_SE_Li256ELb1ELb1ELb1ELb0EEENS1_36VarlenDynamicPersistentTileSchedulerILi128ELi64ELi256ELi256ELb1ELb1ELb0ELb0ELb1ELb1EEEEEEEEEvNT_6ParamsE,(.L_x_65 - _ZN7cutlass13device_kernelIN5flash19enable_sm80_to_sm89INS1_16FlashAttnFwdSm80INS1_25CollectiveMainloopFwdSm80ILi8ELi2ELb0EN4cute5tupleIJNS5_1CILi128EEENS7_ILi64EEENS7_ILi192EEEEEELi192ENS_6half_tEfNS_4arch4Sm80ELb0ELb0ELb0ELb1ELb0ELb1ELb1ELb1EEENS1_21CollectiveEpilogueFwdINS6_IJS8_SA_S9_EEENS6_IJNS7_ILi1EEESI_SI_EEESC_SE_Li256ELb1ELb1ELb1ELb0EEENS1_36VarlenDynamicPersistentTileSchedulerILi128ELi64ELi256ELi256ELb1ELb1ELb0ELb0ELb1ELb1EEEEEEEEEvNT_6ParamsE)
        .other          _ZN7cutlass13device_kernelIN5flash19enable_sm80_to_sm89INS1_16FlashAttnFwdSm80INS1_25CollectiveMainloopFwdSm80ILi8ELi2ELb0EN4cute5tupleIJNS5_1CILi128EEENS7_ILi64EEENS7_ILi192EEEEEELi192ENS_6half_tEfNS_4arch4Sm80ELb0ELb0ELb0ELb1ELb0ELb1ELb1ELb1EEENS1_21CollectiveEpilogueFwdINS6_IJS8_SA_S9_EEENS6_IJNS7_ILi1EEESI_SI_EEESC_SE_Li256ELb1ELb1ELb1ELb0EEENS1_36VarlenDynamicPersistentTileSchedulerILi128ELi64ELi256ELi256ELb1ELb1ELb0ELb0ELb1ELb1EEEEEEEEEvNT_6ParamsE,@"STO_CUDA_ENTRY STV_DEFAULT"
_ZN7cutlass13device_kernelIN5flash19enable_sm80_to_sm89INS1_16FlashAttnFwdSm80INS1_25CollectiveMainloopFwdSm80ILi8ELi2ELb0EN4cute5tupleIJNS5_1CILi128EEENS7_ILi64EEENS7_ILi192EEEEEELi192ENS_6half_tEfNS_4arch4Sm80ELb0ELb0ELb0ELb1ELb0ELb1ELb1ELb1EEENS1_21CollectiveEpilogueFwdINS6_IJS8_SA_S9_EEENS6_IJNS7_ILi1EEESI_SI_EEESC_SE_Li256ELb1ELb1ELb1ELb0EEENS1_36VarlenDynamicPersistentTileSchedulerILi128ELi64ELi256ELi256ELb1ELb1ELb0ELb0ELb1ELb1EEEEEEEEEvNT_6ParamsE:
[----:B------:R-:W-:Y:S01]  /*0000*/  LDC R1, c[0x0][0x28] ;  /* 0x00000a00ff017b82 */ /* 0x000fe20000000800 */
[----:B------:R-:W-:Y:S05]  /*0010*/  EXIT ;  /* 0x000000000000794d */ /* 0x000fea0003800000 */
.L_x_29:
        /* <DEDUP_REMOVED lines=14> */
.L_x_65:


//--------------------- .text._ZN7cutlass13device_kernelIN5flash19enable_sm80_to_sm89INS1_16FlashAttnFwdSm80INS1_25CollectiveMainloopFwdSm80ILi8ELi2ELb0EN4cute5tupleIJNS5_1CILi128EEENS7_ILi64EEENS7_ILi192EEEEEELi192ENS_6half_tEfNS_4arch4Sm80ELb0ELb1ELb0ELb0ELb0ELb0ELb1ELb1EEENS1_21CollectiveEpilogueFwdINS6_IJS8_SA_S9_EEENS6_IJNS7_ILi1EEESI_SI_EEESC_SE_Li256ELb0ELb1ELb1ELb0EEENS1_19SingleTileSchedulerILb0ELb1ELb1ELi128EEEEEEEEEvNT_6ParamsE --------------------------
	.section	.text._ZN7cutlass13device_kernelIN5flash19enable_sm80_to_sm89INS1_16FlashAttnFwdSm80INS1_25CollectiveMainloopFwdSm80ILi8ELi2ELb0EN4cute5tupleIJNS5_1CILi128EEENS7_ILi64EEENS7_ILi192EEEEEELi192ENS_6half_tEfNS_4arch4Sm80ELb0ELb1ELb0ELb0ELb0ELb0ELb1ELb1EEENS1_21CollectiveEpilogueFwdINS6_IJS8_SA_S9_EEENS6_IJNS7_ILi1EEESI_SI_EEESC_SE_Li256ELb0ELb1ELb1ELb0EEENS1_19SingleTileSchedulerILb0ELb1ELb1ELi128EEEEEEEEEvNT_6ParamsE,"ax",@progbits
	.align	128
.text._ZN7cutlass13device_kernelIN5flash19enable_sm80_to_sm89INS1_16FlashAttnFwdSm80INS1_25CollectiveMainloopFwdSm80ILi8ELi2ELb0EN4cute5tupleIJNS5_1CILi128EEENS7_ILi64EEENS7_ILi192EEEEEELi192ENS_6half_tEfNS_4arch4Sm80ELb0ELb1ELb0ELb0ELb0ELb0ELb1ELb1EEENS1_21CollectiveEpilogueFwdINS6_IJS8_SA_S9_EEENS6_IJNS7_ILi1EEESI_SI_EEESC_SE_Li256ELb0ELb1ELb1ELb0EEENS1_19SingleTileSchedulerILb0ELb1ELb1ELi128EEEEEEEEEvNT_6ParamsE:
        .type           _ZN7cutlass13device_kernelIN5flash19enable_sm80_to_sm89INS1_16FlashAttnFwdSm80INS1_25CollectiveMainloopFwdSm80ILi8ELi2ELb0EN4cute5tupleIJNS5_1CILi128EEENS7_ILi64EEENS7_ILi192EEEEEELi192ENS_6half_tEfNS_4arch4Sm80ELb0ELb1ELb0ELb0ELb0ELb0ELb1ELb1EEENS1_21CollectiveEpilogueFwdINS6_IJS8_SA_S9_EEENS6_IJNS7_ILi1EEESI_SI_EEESC_SE_Li256ELb0ELb1ELb1ELb0EEENS1_19SingleTileSchedulerILb0ELb1ELb1ELi128EEEEEEEEEvNT_6ParamsE,@function
        .size           _ZN7cutlass13device_kernelIN5flash19enable_sm80_to_sm89INS1_16FlashAttnFwdSm80INS1_25CollectiveMainloopFwdSm80ILi8ELi2ELb0EN4cute5tupleIJNS5_1CILi128EEENS7_ILi64EEENS7_ILi192EEEEEELi192ENS_6half_tEfNS_4arch4Sm80ELb0ELb1ELb0ELb0ELb0ELb0ELb1ELb1EEENS1_21CollectiveEpilogueFwdINS6_IJS8_SA_S9_EEENS6_IJNS7_ILi1EEESI_SI_EEESC_SE_Li256ELb0ELb1ELb1ELb0EEENS1_19SingleTileSchedulerILb0ELb1ELb1ELi128EEEEEEEEEvNT_6ParamsE,(.L_x_66 - _ZN7cutlass13device_kernelIN5flash19enable_sm80_to_sm89INS1_16FlashAttnFwdSm80INS1_25CollectiveMainloopFwdSm80ILi8ELi2ELb0EN4cute5tupleIJNS5_1CILi128EEENS7_ILi64EEENS7_ILi192EEEEEELi192ENS_6half_tEfNS_4arch4Sm80ELb0ELb1ELb0ELb0ELb0ELb0ELb1ELb1EEENS1_21CollectiveEpilogueFwdINS6_IJS8_SA_S9_EEENS6_IJNS7_ILi1EEESI_SI_EEESC_SE_Li256ELb0ELb1ELb1ELb0EEENS1_19SingleTileSchedulerILb0ELb1ELb1ELi128EEEEEEEEEvNT_6ParamsE)
        .other          _ZN7cutlass13device_kernelIN5flash19enable_sm80_to_sm89INS1_16FlashAttnFwdSm80INS1_25CollectiveMainloopFwdSm80ILi8ELi2ELb0EN4cute5tupleIJNS5_1CILi128EEENS7_ILi64EEENS7_ILi192EEEEEELi192ENS_6half_tEfNS_4arch4Sm80ELb0ELb1ELb0ELb0ELb0ELb0ELb1ELb1EEENS1_21CollectiveEpilogueFwdINS6_IJS8_SA_S9_EEENS6_IJNS7_ILi1EEESI_SI_EEESC_SE_Li256ELb0ELb1ELb1ELb0EEENS1_19SingleTileSchedulerILb0ELb1ELb1ELi128EEEEEEEEEvNT_6ParamsE,@"STO_CUDA_ENTRY STV_DEFAULT"
_ZN7cutlass13device_kernelIN5flash19enable_sm80_to_sm89INS1_16FlashAttnFwdSm80INS1_25CollectiveMainloopFwdSm80ILi8ELi2ELb0EN4cute5tupleIJNS5_1CILi128EEENS7_ILi64EEENS7_ILi192EEEEEELi192ENS_6half_tEfNS_4arch4Sm80ELb0ELb1ELb0ELb0ELb0ELb0ELb1ELb1EEENS1_21CollectiveEpilogueFwdINS6_IJS8_SA_S9_EEENS6_IJNS7_ILi1EEESI_SI_EEESC_SE_Li256ELb0ELb1ELb1ELb0EEENS1_19SingleTileSchedulerILb0ELb1ELb1ELi128EEEEEEEEEvNT_6ParamsE:
[----:B------:R-:W-:Y:S01]  /*0000*/  LDC R1, c[0x0][0x28] ;  /* 0x00000a00ff017b82 */ /* 0x000fe20000000800 */
[----:B------:R-:W-:Y:S05]  /*0010*/  EXIT ;  /* 0x000000000000794d */ /* 0x000fea0003800000 */
.L_x_30:
        /* <DEDUP_REMOVED lines=14> */
.L_x_66:


//--------------------- .text._ZN7cutlass13device_kernelIN5flash19enable_sm80_to_sm89INS1_16FlashAttnFwdSm80INS1_25CollectiveMainloopFwdSm80ILi8ELi2ELb0EN4cute5tupleIJNS5_1CILi128EEENS7_ILi64EEENS7_ILi192EEEEEELi192ENS_6half_tEfNS_4arch4Sm80ELb0ELb1ELb0ELb1ELb0ELb0ELb1ELb1EEENS1_21CollectiveEpilogueFwdINS6_IJS8_SA_S9_EEENS6_IJNS7_ILi1EEESI_SI_EEESC_SE_Li256ELb1ELb1ELb1ELb0EEENS1_36VarlenDynamicPersistentTileSchedulerILi128ELi64ELi256ELi256ELb1ELb1ELb0ELb1ELb0ELb1EEEEEEEEEvNT_6ParamsE --------------------------
	.section	.text._ZN7cutlass13device_kernelIN5flash19enable_sm80_to_sm89INS1_16FlashAttnFwdSm80INS1_25CollectiveMainloopFwdSm80ILi8ELi2ELb0EN4cute5tupleIJNS5_1CILi128EEENS7_ILi64EEENS7_ILi192EEEEEELi192ENS_6half_tEfNS_4arch4Sm80ELb0ELb1ELb0ELb1ELb0ELb0ELb1ELb1EEENS1_21CollectiveEpilogueFwdINS6_IJS8_SA_S9_EEENS6_IJNS7_ILi1EEESI_SI_EEESC_SE_Li256ELb1ELb1ELb1ELb0EEENS1_36VarlenDynamicPersistentTileSchedulerILi128ELi64ELi256ELi256ELb1ELb1ELb0ELb1ELb0ELb1EEEEEEEEEvNT_6ParamsE,"ax",@progbits
	.align	128
.text._ZN7cutlass13device_kernelIN5flash19enable_sm80_to_sm89INS1_16FlashAttnFwdSm80INS1_25CollectiveMainloopFwdSm80ILi8ELi2ELb0EN4cute5tupleIJNS5_1CILi128EEENS7_ILi64EEENS7_ILi192EEEEEELi192ENS_6half_tEfNS_4arch4Sm80ELb0ELb1ELb0ELb1ELb0ELb0ELb1ELb1EEENS1_21CollectiveEpilogueFwdINS6_IJS8_SA_S9_EEENS6_IJNS7_ILi1EEESI_SI_EEESC_SE_Li256ELb1ELb1ELb1ELb0EEENS1_36VarlenDynamicPersistentTileSchedulerILi128ELi64ELi256ELi256ELb1ELb1ELb0ELb1ELb0ELb1EEEEEEEEEvNT_6ParamsE:
        .type           _ZN7cutlass13device_kernelIN5flash19enable_sm80_to_sm89INS1_16FlashAttnFwdSm80INS1_25CollectiveMainloopFwdSm80ILi8ELi2ELb0EN4cute5tupleIJNS5_1CILi128EEENS7_ILi64EEENS7_ILi192EEEEEELi192ENS_6half_tEfNS_4arch4Sm80ELb0ELb1ELb0ELb1ELb0ELb0ELb1ELb1EEENS1_21CollectiveEpilogueFwdINS6_IJS8_SA_S9_EEENS6_IJNS7_ILi1EEESI_SI_EEESC_SE_Li256ELb1ELb1ELb1ELb0EEENS1_36VarlenDynamicPersistentTileSchedulerILi128ELi64ELi256ELi256ELb1ELb1ELb0ELb1ELb0ELb1EEEEEEEEEvNT_6ParamsE,@function
        .size           _ZN7cutlass13device_kernelIN5flash19enable_sm80_to_sm89INS1_16FlashAttnFwdSm80INS1_25CollectiveMainloopFwdSm80ILi8ELi2ELb0EN4cute5tupleIJNS5_1CILi128EEENS7_ILi64EEENS7_ILi192EEEEEELi192ENS_6half_tEfNS_4arch4Sm80ELb0ELb1ELb0ELb1ELb0ELb0ELb1ELb1EEENS1_21CollectiveEpilogueFwdINS6_IJS8_SA_S9_EEENS6_IJNS7_ILi1EEESI_SI_EEESC_SE_Li256ELb1ELb1ELb1ELb0EEENS1_36VarlenDynamicPersistentTileSchedulerILi128ELi64ELi256ELi256ELb1ELb1ELb0ELb1ELb0ELb1EEEEEEEEEvNT_6ParamsE,(.L_x_67 - _ZN7cutlass13device_kernelIN5flash19enable_sm80_to_sm89INS1_16FlashAttnFwdSm80INS1_25CollectiveMainloopFwdSm80ILi8ELi2ELb0EN4cute5tupleIJNS5_1CILi128EEENS7_ILi64EEENS7_ILi192EEEEEELi192ENS_6half_tEfNS_4arch4Sm80ELb0ELb1ELb0ELb1ELb0ELb0ELb1ELb1EEENS1_21CollectiveEpilogueFwdINS6_IJS8_SA_S9_EEENS6_IJNS7_ILi1EEESI_SI_EEESC_SE_Li256ELb1ELb1ELb1ELb0EEENS1_36VarlenDynamicPersistentTileSchedulerILi128ELi64ELi256ELi256ELb1ELb1ELb0ELb1ELb0ELb1EEEEEEEEEvNT_6ParamsE)
        .other          _ZN7cutlass13device_kernelIN5flash19enable_sm80_to_sm89INS1_16FlashAttnFwdSm80INS1_25CollectiveMainloopFwdSm80ILi8ELi2ELb0EN4cute5tupleIJNS5_1CILi128EEENS7_ILi64EEENS7_ILi192EEEEEELi192ENS_6half_tEfNS_4arch4Sm80ELb0ELb1ELb0ELb1ELb0ELb0ELb1ELb1EEENS1_21CollectiveEpilogueFwdINS6_IJS8_SA_S9_EEENS6_IJNS7_ILi1EEESI_SI_EEESC_SE_Li256ELb1ELb1ELb1ELb0EEENS1_36VarlenDynamicPersistentTileSchedulerILi128ELi64ELi256ELi256ELb1ELb1ELb0ELb1ELb0ELb1EEEEEEEEEvNT_6ParamsE,@"STO_CUDA_ENTRY STV_DEFAULT"
_ZN7cutlass13device_kernelIN5flash19enable_sm80_to_sm89INS1_16FlashAttnFwdSm80INS1_25CollectiveMainloopFwdSm80ILi8ELi2ELb0EN4cute5tupleIJNS5_1CILi128EEENS7_ILi64EEENS7_ILi192EEEEEELi192ENS_6half_tEfNS_4arch4Sm80ELb0ELb1ELb0ELb1ELb0ELb0ELb1ELb1EEENS1_21CollectiveEpilogueFwdINS6_IJS8_SA_S9_EEENS6_IJNS7_ILi1EEESI_SI_EEESC_SE_Li256ELb1ELb1ELb1ELb0EEENS1_36VarlenDynamicPersistentTileSchedulerILi128ELi64ELi256ELi256ELb1ELb1ELb0ELb1ELb0ELb1EEEEEEEEEvNT_6ParamsE:
[----:B------:R-:W-:Y:S01]  /*0000*/  LDC R1, c[0x0][0x28] ;  /* 0x00000a00ff017b82 */ /* 0x000fe20000000800 */
[----:B------:R-:W-:Y:S05]  /*0010*/  EXIT ;  /* 0x000000000000794d */ /* 0x000fea0003800000 */
.L_x_31:
        /* <DEDUP_REMOVED lines=14> */
.L_x_67:


//--------------------- .text._ZN7cutlass13device_kernelIN5flash19enable_sm80_to_sm89INS1_16FlashAttnFwdSm80INS1_25CollectiveMainloopFwdSm80ILi8ELi2ELb0EN4cute5tupleIJNS5_1CILi128EEENS7_ILi64EEENS7_ILi192EEEEEELi192ENS_6half_tEfNS_4arch4Sm80ELb0ELb1ELb0ELb1ELb0ELb1ELb1ELb1EEENS1_21CollectiveEpilogueFwdINS6_IJS8_SA_S9_EEENS6_IJNS7_ILi1EEESI_SI_EEESC_SE_Li256ELb1ELb1ELb1ELb0EEENS1_36VarlenDynamicPersistentTileSchedulerILi128ELi64ELi256ELi256ELb1ELb1ELb0ELb1ELb0ELb1EEEEEEEEEvNT_6ParamsE --------------------------
	.section	.text._ZN7cutlass13device_kernelIN5flash19enable_sm80_to_sm89INS1_16FlashAttnFwdSm80INS1_25CollectiveMainloopFwdSm80ILi8ELi2ELb0EN4cute5tupleIJNS5_1CILi128EEENS7_ILi64EEENS7_ILi192EEEEEELi192ENS_6half_tEfNS_4arch4Sm80ELb0ELb1ELb0ELb1ELb0ELb1ELb1ELb1EEENS1_21CollectiveEpilogueFwdINS6_IJS8_SA_S9_EEENS6_IJNS7_ILi1EEESI_SI_EEESC_SE_Li256ELb1ELb1ELb1ELb0EEENS1_36VarlenDynamicPersistentTileSchedulerILi128ELi64ELi256ELi256ELb1ELb1ELb0ELb1ELb0ELb1EEEEEEEEEvNT_6ParamsE,"ax",@progbits
	.align	128
.text._ZN7cutlass13device_kernelIN5flash19enable_sm80_to_sm89INS1_16FlashAttnFwdSm80INS1_25CollectiveMainloopFwdSm80ILi8ELi2ELb0EN4cute5tupleIJNS5_1CILi128EEENS7_ILi64EEENS7_ILi192EEEEEELi192ENS_6half_tEfNS_4arch4Sm80ELb0ELb1ELb0ELb1ELb0ELb1ELb1ELb1EEENS1_21CollectiveEpilogueFwdINS6_IJS8_SA_S9_EEENS6_IJNS7_ILi1EEESI_SI_EEESC_SE_Li256ELb1ELb1ELb1ELb0EEENS1_36VarlenDynamicPersistentTileSchedulerILi128ELi64ELi256ELi256ELb1ELb1ELb0ELb1ELb0ELb1EEEEEEEEEvNT_6ParamsE:
        .type           _ZN7cutlass13device_kernelIN5flash19enable_sm80_to_sm89INS1_16FlashAttnFwdSm80INS1_25CollectiveMainloopFwdSm80ILi8ELi2ELb0EN4cute5tupleIJNS5_1CILi128EEENS7_ILi64EEENS7_ILi192EEEEEELi192ENS_6half_tEfNS_4arch4Sm80ELb0ELb1ELb0ELb1ELb0ELb1ELb1ELb1EEENS1_21CollectiveEpilogueFwdINS6_IJS8_SA_S9_EEENS6_IJNS7_ILi1EEESI_SI_EEESC_SE_Li256ELb1ELb1ELb1ELb0EEENS1_36VarlenDynamicPersistentTileSchedulerILi128ELi64ELi256ELi256ELb1ELb1ELb0ELb1ELb0ELb1EEEEEEEEEvNT_6ParamsE,@function
        .size           _ZN7cutlass13device_kernelIN5flash19enable_sm80_to_sm89INS1_16FlashAttnFwdSm80INS1_25CollectiveMainloopFwdSm80ILi8ELi2ELb0EN4cute5tupleIJNS5_1CILi128EEENS7_ILi64EEENS7_ILi192EEEEEELi192ENS_6half_tEfNS_4arch4Sm80ELb0ELb1ELb0ELb1ELb0ELb1ELb1ELb1EEENS1_21CollectiveEpilogueFwdINS6_IJS8_SA_S9_EEENS6_IJNS7_ILi1EEESI_SI_EEESC_SE_Li256ELb1ELb1ELb1ELb0EEENS1_36VarlenDynamicPersistentTileSchedulerILi128ELi64ELi256ELi256ELb1ELb1ELb0ELb1ELb0ELb1EEEEEEEEEvNT_6ParamsE,(.L_x_68 - _ZN7cutlass13device_kernelIN5flash19enable_sm80_to_sm89INS1_16FlashAttnFwdSm80INS1_25CollectiveMainloopFwdSm80ILi8ELi2ELb0EN4cute5tupleIJNS5_1CILi128EEENS7_ILi64EEENS7_ILi192EEEEEELi192ENS_6half_tEfNS_4arch4Sm80ELb0ELb1ELb0ELb1ELb0ELb1ELb1ELb1EEENS1_21CollectiveEpilogueFwdINS6_IJS8_SA_S9_EEENS6_IJNS7_ILi1EEESI_SI_EEESC_SE_Li256ELb1ELb1ELb1ELb0EEENS1_36VarlenDynamicPersistentTileSchedulerILi128ELi64ELi256ELi256ELb1ELb1ELb0ELb1ELb0ELb1EEEEEEEEEvNT_6ParamsE)
        .other          _ZN7cutlass13device_kernelIN5flash19enable_sm80_to_sm89INS1_16FlashAttnFwdSm80INS1_25CollectiveMainloopFwdSm80ILi8ELi2ELb0EN4cute5tupleIJNS5_1CILi128EEENS7_ILi64EEENS7_ILi192EEEEEELi192ENS_6half_tEfNS_4arch4Sm80ELb0ELb1ELb0ELb1ELb0ELb1ELb1ELb1EEENS1_21CollectiveEpilogueFwdINS6_IJS8_SA_S9_EEENS6_IJNS7_ILi1EEESI_SI_EEESC_SE_Li256ELb1ELb1ELb1ELb0EEENS1_36VarlenDynamicPersistentTileSchedulerILi128ELi64ELi256ELi256ELb1ELb1ELb0ELb1ELb0ELb1EEEEEEEEEvNT_6ParamsE,@"STO_CUDA_ENTRY STV_DEFAULT"
_ZN7cutlass13device_kernelIN5flash19enable_sm80_to_sm89INS1_16FlashAttnFwdSm80INS1_25CollectiveMainloopFwdSm80ILi8ELi2ELb0EN4cute5tupleIJNS5_1CILi128EEENS7_ILi64EEENS7_ILi192EEEEEELi192ENS_6half_tEfNS_4arch4Sm80ELb0ELb1ELb0ELb1ELb0ELb1ELb1ELb1EEENS1_21CollectiveEpilogueFwdINS6_IJS8_SA_S9_EEENS6_IJNS7_ILi1EEESI_SI_EEESC_SE_Li256ELb1ELb1ELb1ELb0EEENS1_36VarlenDynamicPersistentTileSchedulerILi128ELi64ELi256ELi256ELb1ELb1ELb0ELb1ELb0ELb1EEEEEEEEEvNT_6ParamsE:
[----:B------:R-:W-:Y:S01]  /*0000*/  LDC R1, c[0x0][0x28] ;  /* 0x00000a00ff017b82 */ /* 0x000fe20000000800 */
[----:B------:R-:W-:Y:S05]  /*0010*/  EXIT ;  /* 0x000000000000794d */ /* 0x000fea0003800000 */
.L_x_32:
        /* <DEDUP_REMOVED lines=14> */
.L_x_68:


//--------------------- .text._ZN7cutlass13device_kernelIN5flash19enable_sm80_to_sm89INS1_16FlashAttnFwdSm80INS1_25CollectiveMainloopFwdSm80ILi8ELi2ELb1EN4cute5tupleIJNS5_1CILi128EEENS7_ILi96EEENS7_ILi192EEEEEELi192ENS_6half_tEfNS_4arch4Sm80ELb1ELb0ELb0ELb0ELb0ELb0ELb1ELb1EEENS1_21CollectiveEpilogueFwdINS6_IJS8_SA_S9_EEENS6_IJNS7_ILi1EEESI_SI_EEESC_SE_Li256ELb0ELb1ELb1ELb0EEENS1_30DynamicPersistentTileSchedulerILi256ELi256ELb1ELb1ELb0EEEEEEEEEvNT_6ParamsE --------------------------
	.section	.text._ZN7cutlass13device_kernelIN5flash19enable_sm80_to_sm89INS1_16FlashAttnFwdSm80INS1_25CollectiveMainloopFwdSm80ILi8ELi2ELb1EN4cute5tupleIJNS5_1CILi128EEENS7_ILi96EEENS7_ILi192EEEEEELi192ENS_6half_tEfNS_4arch4Sm80ELb1ELb0ELb0ELb0ELb0ELb0ELb1ELb1EEENS1_21CollectiveEpilogueFwdINS6_IJS8_SA_S9_EEENS6_IJNS7_ILi1EEESI_SI_EEESC_SE_Li256ELb0ELb1ELb1ELb0EEENS1_30DynamicPersistentTileSchedulerILi256ELi256ELb1ELb1ELb0EEEEEEEEEvNT_6ParamsE,"ax",@progbits
	.align	128
.text._ZN7cutlass13device_kernelIN5flash19enable_sm80_to_sm89INS1_16FlashAttnFwdSm80INS1_25CollectiveMainloopFwdSm80ILi8ELi2ELb1EN4cute5tupleIJNS5_1CILi128EEENS7_ILi96EEENS7_ILi192EEEEEELi192ENS_6half_tEfNS_4arch4Sm80ELb1ELb0ELb0ELb0ELb0ELb0ELb1ELb1EEENS1_21CollectiveEpilogueFwdINS6_IJS8_SA_S9_EEENS6_IJNS7_ILi1EEESI_SI_EEESC_SE_Li256ELb0ELb1ELb1ELb0EEENS1_30DynamicPersistentTileSchedulerILi256ELi256ELb1ELb1ELb0EEEEEEEEEvNT_6ParamsE:
        .type           _ZN7cutlass13device_kernelIN5flash19enable_sm80_to_sm89INS1_16FlashAttnFwdSm80INS1_25CollectiveMainloopFwdSm80ILi8ELi2ELb1EN4cute5tupleIJNS5_1CILi128EEENS7_ILi96EEENS7_ILi192EEEEEELi192ENS_6half_tEfNS_4arch4Sm80ELb1ELb0ELb0ELb0ELb0ELb0ELb1ELb1EEENS1_21CollectiveEpilogueFwdINS6_IJS8_SA_S9_EEENS6_IJNS7_ILi1EEESI_SI_EEESC_SE_Li256ELb0ELb1ELb1ELb0EEENS1_30DynamicPersistentTileSchedulerILi256ELi256ELb1ELb1ELb0EEEEEEEEEvNT_6ParamsE,@function
        .size           _ZN7cutlass13device_kernelIN5flash19enable_sm80_to_sm89INS1_16FlashAttnFwdSm80INS1_25CollectiveMainloopFwdSm80ILi8ELi2ELb1EN4cute5tupleIJNS5_1CILi128EEENS7_ILi96EEENS7_ILi192EEEEEELi192ENS_6half_tEfNS_4arch4Sm80ELb1ELb0ELb0ELb0ELb0ELb0ELb1ELb1EEENS1_21CollectiveEpilogueFwdINS6_IJS8_SA_S9_EEENS6_IJNS7_ILi1EEESI_SI_EEESC_SE_Li256ELb0ELb1ELb1ELb0EEENS1_30DynamicPersistentTileSchedulerILi256ELi256ELb1ELb1ELb0EEEEEEEEEvNT_6ParamsE,(.L_x_69 - _ZN7cutlass13device_kernelIN5flash19enable_sm80_to_sm89INS1_16FlashAttnFwdSm80INS1_25CollectiveMainloopFwdSm80ILi8ELi2ELb1EN4cute5tupleIJNS5_1CILi128EEENS7_ILi96EEENS7_ILi192EEEEEELi192ENS_6half_tEfNS_4arch4Sm80ELb1ELb0ELb0ELb0ELb0ELb0ELb1ELb1EEENS1_21CollectiveEpilogueFwdINS6_IJS8_SA_S9_EEENS6_IJNS7_ILi1EEESI_SI_EEESC_SE_Li256ELb0ELb1ELb1ELb0EEENS1_30DynamicPersistentTileSchedulerILi256ELi256ELb1ELb1ELb0EEEEEEEEEvNT_6ParamsE)
        .other          _ZN7cutlass13device_kernelIN5flash19enable_sm80_to_sm89INS1_16FlashAttnFwdSm80INS1_25CollectiveMainloopFwdSm80ILi8ELi2ELb1EN4cute5tupleIJNS5_1CILi128EEENS7_ILi96EEENS7_ILi192EEEEEELi192ENS_6half_tEfNS_4arch4Sm80ELb1ELb0ELb0ELb0ELb0ELb0ELb1ELb1EEENS1_21CollectiveEpilogueFwdINS6_IJS8_SA_S9_EEENS6_IJNS7_ILi1EEESI_SI_EEESC_SE_Li256ELb0ELb1ELb1ELb0EEENS1_30DynamicPersistentTileSchedulerILi256ELi256ELb1ELb1ELb0EEEEEEEEEvNT_6ParamsE,@"STO_CUDA_ENTRY STV_DEFAULT"
_ZN7cutlass13device_kernelIN5flash19enable_sm80_to_sm89INS1_16FlashAttnFwdSm80INS1_25CollectiveMainloopFwdSm80ILi8ELi2ELb1EN4cute5tupleIJNS5_1CILi128EEENS7_ILi96EEENS7_ILi192EEEEEELi192ENS_6half_tEfNS_4arch4Sm80ELb1ELb0ELb0ELb0ELb0ELb0ELb1ELb1EEENS1_21CollectiveEpilogueFwdINS6_IJS8_SA_S9_EEENS6_IJNS7_ILi1EEESI_SI_EEESC_SE_Li256ELb0ELb1ELb1ELb0EEENS1_30DynamicPersistentTileSchedulerILi256ELi256ELb1ELb1ELb0EEEEEEEEEvNT_6ParamsE:
[----:B------:R-:W-:Y:S01]  /*0000*/  LDC R1, c[0x0][0x28] ;  /* 0x00000a00ff017b82 */ /* 0x000fe20000000800 */
[----:B------:R-:W-:Y:S05]  /*0010*/  EXIT ;  /* 0x000000000000794d */ /* 0x000fea0003800000 */
.L_x_33:
        /* <DEDUP_REMOVED lines=14> */
.L_x_69:


//--------------------- .text._ZN7cutlass13device_kernelIN5flash19enable_sm80_to_sm89INS1_16FlashAttnFwdSm80INS1_25CollectiveMainloopFwdSm80ILi8ELi2ELb0EN4cute5tupleIJNS5_1CILi128EEENS7_ILi64EEENS7_ILi192EEEEEELi192ENS_6half_tEfNS_4arch4Sm80ELb1ELb0ELb0ELb1ELb0ELb0ELb1ELb1EEENS1_21CollectiveEpilogueFwdINS6_IJS8_SA_S9_EEENS6_IJNS7_ILi1EEESI_SI_EEESC_SE_Li256ELb1ELb1ELb1ELb0EEENS1_36VarlenDynamicPersistentTileSchedulerILi128ELi64ELi256ELi256ELb1ELb1ELb0ELb1ELb1ELb1EEEEEEEEEvNT_6ParamsE --------------------------
	.section	.text._ZN7cutlass13device_kernelIN5flash19enable_sm80_to_sm89INS1_16FlashAttnFwdSm80INS1_25CollectiveMainloopFwdSm80ILi8ELi2ELb0EN4cute5tupleIJNS5_1CILi128EEENS7_ILi64EEENS7_ILi192EEEEEELi192ENS_6half_tEfNS_4arch4Sm80ELb1ELb0ELb0ELb1ELb0ELb0ELb1ELb1EEENS1_21CollectiveEpilogueFwdINS6_IJS8_SA_S9_EEENS6_IJNS7_ILi1EEESI_SI_EEESC_SE_Li256ELb1ELb1ELb1ELb0EEENS1_36VarlenDynamicPersistentTileSchedulerILi128ELi64ELi256ELi256ELb1ELb1ELb0ELb1ELb1ELb1EEEEEEEEEvNT_6ParamsE,"ax",@progbits
	.align	128
.text._ZN7cutlass13device_kernelIN5flash19enable_sm80_to_sm89INS1_16FlashAttnFwdSm80INS1_25CollectiveMainloopFwdSm80ILi8ELi2ELb0EN4cute5tupleIJNS5_1CILi128EEENS7_ILi64EEENS7_ILi192EEEEEELi192ENS_6half_tEfNS_4arch4Sm80ELb1ELb0ELb0ELb1ELb0ELb0ELb1ELb1EEENS1_21CollectiveEpilogueFwdINS6_IJS8_SA_S9_EEENS6_IJNS7_ILi1EEESI_SI_EEESC_SE_Li256ELb1ELb1ELb1ELb0EEENS1_36VarlenDynamicPersistentTileSchedulerILi128ELi64ELi256ELi256ELb1ELb1ELb0ELb1ELb1ELb1EEEEEEEEEvNT_6ParamsE:
        .type           _ZN7cutlass13device_kernelIN5flash19enable_sm80_to_sm89INS1_16FlashAttnFwdSm80INS1_25CollectiveMainloopFwdSm80ILi8ELi2ELb0EN4cute5tupleIJNS5_1CILi128EEENS7_ILi64EEENS7_ILi192EEEEEELi192ENS_6half_tEfNS_4arch4Sm80ELb1ELb0ELb0ELb1ELb0ELb0ELb1ELb1EEENS1_21CollectiveEpilogueFwdINS6_IJS8_SA_S9_EEENS6_IJNS7_ILi1EEESI_SI_EEESC_SE_Li256ELb1ELb1ELb1ELb0EEENS1_36VarlenDynamicPersistentTileSchedulerILi128ELi64ELi256ELi256ELb1ELb1ELb0ELb1ELb1ELb1EEEEEEEEEvNT_6ParamsE,@function
        .size           _ZN7cutlass13device_kernelIN5flash19enable_sm80_to_sm89INS1_16FlashAttnFwdSm80INS1_25CollectiveMainloopFwdSm80ILi8ELi2ELb0EN4cute5tupleIJNS5_1CILi128EEENS7_ILi64EEENS7_ILi192EEEEEELi192ENS_6half_tEfNS_4arch4Sm80ELb1ELb0ELb0ELb1ELb0ELb0ELb1ELb1EEENS1_21CollectiveEpilogueFwdINS6_IJS8_SA_S9_EEENS6_IJNS7_ILi1EEESI_SI_EEESC_SE_Li256ELb1ELb1ELb1ELb0EEENS1_36VarlenDynamicPersistentTileSchedulerILi128ELi64ELi256ELi256ELb1ELb1ELb0ELb1ELb1ELb1EEEEEEEEEvNT_6ParamsE,(.L_x_70 - _ZN7cutlass13device_kernelIN5flash19enable_sm80_to_sm89INS1_16FlashAttnFwdSm80INS1_25CollectiveMainloopFwdSm80ILi8ELi2ELb0EN4cute5tupleIJNS5_1CILi128EEENS7_ILi64EEENS7_ILi192EEEEEELi192ENS_6half_tEfNS_4arch4Sm80ELb1ELb0ELb0ELb1ELb0ELb0ELb1ELb1EEENS1_21CollectiveEpilogueFwdINS6_IJS8_SA_S9_EEENS6_IJNS7_ILi1EEESI_SI_EEESC_SE_Li256ELb1ELb1ELb1ELb0EEENS1_36VarlenDynamicPersistentTileSchedulerILi128ELi64ELi256ELi256ELb1ELb1ELb0ELb1ELb1ELb1EEEEEEEEEvNT_6ParamsE)
        .other          _ZN7cutlass13device_kernelIN5flash19enable_sm80_to_sm89INS1_16FlashAttnFwdSm80INS1_25CollectiveMainloopFwdSm80ILi8ELi2ELb0EN4cute5tupleIJNS5_1CILi128EEENS7_ILi64EEENS7_ILi192EEEEEELi192ENS_6half_tEfNS_4arch4Sm80ELb1ELb0ELb0ELb1ELb0ELb0ELb1ELb1EEENS1_21CollectiveEpilogueFwdINS6_IJS8_SA_S9_EEENS6_IJNS7_ILi1EEESI_SI_EEESC_SE_Li256ELb1ELb1ELb1ELb0EEENS1_36VarlenDynamicPersistentTileSchedulerILi128ELi64ELi256ELi256ELb1ELb1ELb0ELb1ELb1ELb1EEEEEEEEEvNT_6ParamsE,@"STO_CUDA_ENTRY STV_DEFAULT"
_ZN7cutlass13device_kernelIN5flash19enable_sm80_to_sm89INS1_16FlashAttnFwdSm80INS1_25CollectiveMainloopFwdSm80ILi8ELi2ELb0EN4cute5tupleIJNS5_1CILi128EEENS7_ILi64EEENS7_ILi192EEEEEELi192ENS_6half_tEfNS_4arch4Sm80ELb1ELb0ELb0ELb1ELb0ELb0ELb1ELb1EEENS1_21CollectiveEpilogueFwdINS6_IJS8_SA_S9_EEENS6_IJNS7_ILi1EEESI_SI_EEESC_SE_Li256ELb1ELb1ELb1ELb0EEENS1_36VarlenDynamicPersistentTileSchedulerILi128ELi64ELi256ELi256ELb1ELb1ELb0ELb1ELb1ELb1EEEEEEEEEvNT_6ParamsE:
[----:B------:R-:W-:Y:S01]  /*0000*/  LDC R1, c[0x0][0x28] ;  /* 0x00000a00ff017b82 */ /* 0x000fe20000000800 */
[----:B------:R-:W-:Y:S05]  /*0010*/  EXIT ;  /* 0x000000000000794d */ /* 0x000fea0003800000 */
.L_x_34:
        /* <DEDUP_REMOVED lines=14> */
.L_x_70:


//--------------------- .text._ZN7cutlass13device_kernelIN5flash19enable_sm80_to_sm89INS1_16FlashAttnFwdSm80INS1_25CollectiveMainloopFwdSm80ILi8ELi2ELb0EN4cute5tupleIJNS5_1CILi128EEENS7_ILi64EEENS7_ILi192EEEEEELi192ENS_6half_tEfNS_4arch4Sm80ELb1ELb0ELb0ELb1ELb0ELb1ELb1ELb1EEENS1_21CollectiveEpilogueFwdINS6_IJS8_SA_S9_EEENS6_IJNS7_ILi1EEESI_SI_EEESC_SE_Li256ELb1ELb1ELb1ELb0EEENS1_36VarlenDynamicPersistentTileSchedulerILi128ELi64ELi256ELi256ELb1ELb1ELb0ELb1ELb1ELb1EEEEEEEEEvNT_6ParamsE --------------------------
	.section	.text._ZN7cutlass13device_kernelIN5flash19enable_sm80_to_sm89INS1_16FlashAttnFwdSm80INS1_25CollectiveMainloopFwdSm80ILi8ELi2ELb0EN4cute5tupleIJNS5_1CILi128EEENS7_ILi64EEENS7_ILi192EEEEEELi192ENS_6half_tEfNS_4arch4Sm80ELb1ELb0ELb0ELb1ELb0ELb1ELb1ELb1EEENS1_21CollectiveEpilogueFwdINS6_IJS8_SA_S9_EEENS6_IJNS7_ILi1EEESI_SI_EEESC_SE_Li256ELb1ELb1ELb1ELb0EEENS1_36VarlenDynamicPersistentTileSchedulerILi128ELi64ELi256ELi256ELb1ELb1ELb0ELb1ELb1ELb1EEEEEEEEEvNT_6ParamsE,"ax",@progbits
	.align	128
.text._ZN7cutlass13device_kernelIN5flash19enable_sm80_to_sm89INS1_16FlashAttnFwdSm80INS1_25CollectiveMainloopFwdSm80ILi8ELi2ELb0EN4cute5tupleIJNS5_1CILi128EEENS7_ILi64EEENS7_ILi192EEEEEELi192ENS_6half_tEfNS_4arch4Sm80ELb1ELb0ELb0ELb1ELb0ELb1ELb1ELb1EEENS1_21CollectiveEpilogueFwdINS6_IJS8_SA_S9_EEENS6_IJNS7_ILi1EEESI_SI_EEESC_SE_Li256ELb1ELb1ELb1ELb0EEENS1_36VarlenDynamicPersistentTileSchedulerILi128ELi64ELi256ELi256ELb1ELb1ELb0ELb1ELb1ELb1EEEEEEEEEvNT_6ParamsE:
        .type           _ZN7cutlass13device_kernelIN5flash19enable_sm80_to_sm89INS1_16FlashAttnFwdSm80INS1_25CollectiveMainloopFwdSm80ILi8ELi2ELb0EN4cute5tupleIJNS5_1CILi128EEENS7_ILi64EEENS7_ILi192EEEEEELi192ENS_6half_tEfNS_4arch4Sm80ELb1ELb0ELb0ELb1ELb0ELb1ELb1ELb1EEENS1_21CollectiveEpilogueFwdINS6_IJS8_SA_S9_EEENS6_IJNS7_ILi1EEESI_SI_EEESC_SE_Li256ELb1ELb1ELb1ELb0EEENS1_36VarlenDynamicPersistentTileSchedulerILi128ELi64ELi256ELi256ELb1ELb1ELb0ELb1ELb1ELb1EEEEEEEEEvNT_6ParamsE,@function
        .size           _ZN7cutlass13device_kernelIN5flash19enable_sm80_to_sm89INS1_16FlashAttnFwdSm80INS1_25CollectiveMainloopFwdSm80ILi8ELi2ELb0EN4cute5tupleIJNS5_1CILi128EEENS7_ILi64EEENS7_ILi192EEEEEELi192ENS_6half_tEfNS_4arch4Sm80ELb1ELb0ELb0ELb1ELb0ELb1ELb1ELb1EEENS1_21CollectiveEpilogueFwdINS6_IJS8_SA_S9_EEENS6_IJNS7_ILi1EEESI_SI_EEESC_SE_Li256ELb1ELb1ELb1ELb0EEENS1_36VarlenDynamicPersistentTileSchedulerILi128ELi64ELi256ELi256ELb1ELb1ELb0ELb1ELb1ELb1EEEEEEEEEvNT_6ParamsE,(.L_x_71 - _ZN7cutlass13device_kernelIN5flash19enable_sm80_to_sm89INS1_16FlashAttnFwdSm80INS1_25CollectiveMainloopFwdSm80ILi8ELi2ELb0EN4cute5tupleIJNS5_1CILi128EEENS7_ILi64EEENS7_ILi192EEEEEELi192ENS_6half_tEfNS_4arch4Sm80ELb1ELb0ELb0ELb1ELb0ELb1ELb1ELb1EEENS1_21CollectiveEpilogueFwdINS6_IJS8_SA_S9_EEENS6_IJNS7_ILi1EEESI_SI_EEESC_SE_Li256ELb1ELb1ELb1ELb0EEENS1_36VarlenDynamicPersistentTileSchedulerILi128ELi64ELi256ELi256ELb1ELb1ELb0ELb1ELb1ELb1EEEEEEEEEvNT_6ParamsE)
        .other          _ZN7cutlass13device_kernelIN5flash19enable_sm80_to_sm89INS1_16FlashAttnFwdSm80INS1_25CollectiveMainloopFwdSm80ILi8ELi2ELb0EN4cute5tupleIJNS5_1CILi128EEENS7_ILi64EEENS7_ILi192EEEEEELi192ENS_6half_tEfNS_4arch4Sm80ELb1ELb0ELb0ELb1ELb0ELb1ELb1ELb1EEENS1_21CollectiveEpilogueFwdINS6_IJS8_SA_S9_EEENS6_IJNS7_ILi1EEESI_SI_EEESC_SE_Li256ELb1ELb1ELb1ELb0EEENS1_36VarlenDynamicPersistentTileSchedulerILi128ELi64ELi256ELi256ELb1ELb1ELb0ELb1ELb1ELb1EEEEEEEEEvNT_6ParamsE,@"STO_CUDA_ENTRY STV_DEFAULT"
_ZN7cutlass13device_kernelIN5flash19enable_sm80_to_sm89INS1_16FlashAttnFwdSm80INS1_25CollectiveMainloopFwdSm80ILi8ELi2ELb0EN4cute5tupleIJNS5_1CILi128EEENS7_ILi64EEENS7_ILi192EEEEEELi192ENS_6half_tEfNS_4arch4Sm80ELb1ELb0ELb0ELb1ELb0ELb1ELb1ELb1EEENS1_21CollectiveEpilogueFwdINS6_IJS8_SA_S9_EEENS6_IJNS7_ILi1EEESI_SI_EEESC_SE_Li256ELb1ELb1ELb1ELb0EEENS1_36VarlenDynamicPersistentTileSchedulerILi128ELi64ELi256ELi256ELb1ELb1ELb0ELb1ELb1ELb1EEEEEEEEEvNT_6ParamsE:
[----:B------:R-:W-:Y:S01]  /*0000*/  LDC R1, c[0x0][0x28] ;  /* 0x00000a00ff017b82 */ /* 0x000fe20000000800 */
[----:B------:R-:W-:Y:S05]  /*0010*/  EXIT ;  /* 0x000000000000794d */ /* 0x000fea0003800000 */
.L_x_35:
        /* <DEDUP_REMOVED lines=14> */
.L_x_71:


//--------------------- .nv.shared.reserved.0     --------------------------
	.section	.nv.shared.reserved.0,"aw",@nobits
	.weak		__nv_reservedSMEM_offset_0_alias
	.size		__nv_reservedSMEM_offset_0_alias, 0, 0
	.other		__nv_reservedSMEM_offset_0_alias,@"STO_CUDA_RESERVED_SHARED STV_DEFAULT"
__nv_reservedSMEM_offset_0_alias:
	.zero		0


//--------------------- .nv.global                --------------------------
	.section	.nv.global,"aw",@nobits
.nv.global:
	.type		_ZN83_INTERNAL_91fcea5d_47_flash_fwd_hdim192_fp16_split_softcapall_sm80_cu_8e232a79_42624cute1_E,@object
	.size		_ZN83_INTERNAL_91fcea5d_47_flash_fwd_hdim192_fp16_split_softcapall_sm80_cu_8e232a79_42624cute1_E,(_ZN83_INTERNAL_91fcea5d_47_flash_fwd_hdim192_fp16_split_softcapall_sm80_cu_8e232a79_42624cuda3std3__45__cpo6cbeginE - _ZN83_INTERNAL_91fcea5d_47_flash_fwd_hdim192_fp16_split_softcapall_sm80_cu_8e232a79_42624cute1_E)
_ZN83_INTERNAL_91fcea5d_47_flash_fwd_hdim192_fp16_split_softcapall_sm80_cu_8e232a79_42624cute1_E:
	.zero		1
	.type		_ZN83_INTERNAL_91fcea5d_47_flash_fwd_hdim192_fp16_split_softcapall_sm80_cu_8e232a79_42624cuda3std3__45__cpo6cbeginE,@object
	.size		_ZN83_INTERNAL_91fcea5d_47_flash_fwd_hdim192_fp16_split_softcapall_sm80_cu_8e232a79_42624cuda3std3__45__cpo6cbeginE,(_ZN83_INTERNAL_91fcea5d_47_flash_fwd_hdim192_fp16_split_softcapall_sm80_cu_8e232a79_42624cuda3std3__48in_placeE - _ZN83_INTERNAL_91fcea5d_47_flash_fwd_hdim192_fp16_split_softcapall_sm80_cu_8e232a79_42624cuda3std3__45__cpo6cbeginE)
_ZN83_INTERNAL_91fcea5d_47_flash_fwd_hdim192_fp16_split_softcapall_sm80_cu_8e232a79_42624cuda3std3__45__cpo6cbeginE:
	.zero		1
	.type		_ZN83_INTERNAL_91fcea5d_47_flash_fwd_hdim192_fp16_split_softcapall_sm80_cu_8e232a79_42624cuda3std3__48in_placeE,@object
	.size		_ZN83_INTERNAL_91fcea5d_47_flash_fwd_hdim192_fp16_split_softcapall_sm80_cu_8e232a79_42624cuda3std3__48in_placeE,(_ZN83_INTERNAL_91fcea5d_47_flash_fwd_hdim192_fp16_split_softcapall_sm80_cu_8e232a79_42624cuda3std6ranges3__45__cpo9iter_moveE - _ZN83_INTERNAL_91fcea5d_47_flash_fwd_hdim192_fp16_split_softcapall_sm80_cu_8e232a79_42624cuda3std3__48in_placeE)
_ZN83_INTERNAL_91fcea5d_47_flash_fwd_hdim192_fp16_split_softcapall_sm80_cu_8e232a79_42624cuda3std3__48in_placeE:
	.zero		1
	.type		_ZN83_INTERNAL_91fcea5d_47_flash_fwd_hdim192_fp16_split_softcapall_sm80_cu_8e232a79_42624cuda3std6ranges3__45__cpo9iter_moveE,@object
	.size		_ZN83_INTERNAL_91fcea5d_47_flash_fwd_hdim192_fp16_split_softcapall_sm80_cu_8e232a79_42624cuda3std6ranges3__45__cpo9iter_moveE,(_ZN83_INTERNAL_91fcea5d_47_flash_fwd_hdim192_fp16_split_softcapall_sm80_cu_8e232a79_42624cuda3std3__45__cpo5beginE - _ZN83_INTERNAL_91fcea5d_47_flash_fwd_hdim192_fp16_split_softcapall_sm80_cu_8e232a79_42624cuda3std6ranges3__45__cpo9iter_moveE)
_ZN83_INTERNAL_91fcea5d_47_flash_fwd_hdim192_fp16_split_softcapall_sm80_cu_8e232a79_42624cuda3std6ranges3__45__cpo9iter_moveE:
	.zero		1
	.type		_ZN83_INTERNAL_91fcea5d_47_flash_fwd_hdim192_fp16_split_softcapall_sm80_cu_8e232a79_42624cuda3std3__45__cpo5beginE,@object
	.size		_ZN83_INTERNAL_91fcea5d_47_flash_fwd_hdim192_fp16_split_softcapall_sm80_cu_8e232a79_42624cuda3std3__45__cpo5beginE,(_ZN83_INTERNAL_91fcea5d_47_flash_fwd_hdim192_fp16_split_softcapall_sm80_cu_8e232a79_42624cuda3std3__485_GLOBAL__N__91fcea5d_47_flash_fwd_hdim192_fp16_split_softcapall_sm80_cu_8e232a79_42626ignoreE - _ZN83_INTERNAL_91fcea5d_47_flash_fwd_hdim192_fp16_split_softcapall_sm80_cu_8e232a79_42624cuda3std3__45__cpo5beginE)
_ZN83_INTERNAL_91fcea5d_47_flash_fwd_hdim192_fp16_split_softcapall_sm80_cu_8e232a79_42624cuda3std3__45__cpo5beginE:
	.zero		1
	.type		_ZN83_INTERNAL_91fcea5d_47_flash_fwd_hdim192_fp16_split_softcapall_sm80_cu_8e232a79_42624cuda3std3__485_GLOBAL__N__91fcea5d_47_flash_fwd_hdim192_fp16_split_softcapall_sm80_cu_8e232a79_42626ignoreE,@object
	.size		_ZN83_INTERNAL_91fcea5d_47_flash_fwd_hdim192_fp16_split_softcapall_sm80_cu_8e232a79_42624cuda3std3__485_GLOBAL__N__91fcea5d_47_flash_fwd_hdim192_fp16_split_softcapall_sm80_cu_8e232a79_42626ignoreE,(_ZN83_INTERNAL_91fcea5d_47_flash_fwd_hdim192_fp16_split_softcapall_sm80_cu_8e232a79_42624cute7productE - _ZN83_INTERNAL_91fcea5d_47_flash_fwd_hdim192_fp16_split_softcapall_sm80_cu_8e232a79_42624cuda3std3__485_GLOBAL__N__91fcea5d_47_flash_fwd_hdim192_fp16_split_softcapall_sm80_cu_8e232a79_42626ignoreE)
_ZN83_INTERNAL_91fcea5d_47_flash_fwd_hdim192_fp16_split_softcapall_sm80_cu_8e232a79_42624cuda3std3__485_GLOBAL__N__91fcea5d_47_flash_fwd_hdim192_fp16_split_softcapall_sm80_cu_8e232a79_42626ignoreE:
	.zero		1
	.type		_ZN83_INTERNAL_91fcea5d_47_flash_fwd_hdim192_fp16_split_softcapall_sm80_cu_8e232a79_42624cute7productE,@object
	.size		_ZN83_INTERNAL_91fcea5d_47_flash_fwd_hdim192_fp16_split_softcapall_sm80_cu_8e232a79_42624cute7productE,(_ZN83_INTERNAL_91fcea5d_47_flash_fwd_hdim192_fp16_split_softcapall_sm80_cu_8e232a79_42624cuda3std3__45__cpo3endE - _ZN83_INTERNAL_91fcea5d_47_flash_fwd_hdim192_fp16_split_softcapall_sm80_cu_8e232a79_42624cute7productE)
_ZN83_INTERNAL_91fcea5d_47_flash_fwd_hdim192_fp16_split_softcapall_sm80_cu_8e232a79_42624cute7productE:
	.zero		1
	.type		_ZN83_INTERNAL_91fcea5d_47_flash_fwd_hdim192_fp16_split_softcapall_sm80_cu_8e232a79_42624cuda3std3__45__cpo3endE,@object
	.size		_ZN83_INTERNAL_91fcea5d_47_flash_fwd_hdim192_fp16_split_softcapall_sm80_cu_8e232a79_42624cuda3std3__45__cpo3endE,(_ZN83_INTERNAL_91fcea5d_47_flash_fwd_hdim192_fp16_split_softcapall_sm80_cu_8e232a79_42624cuda3std3__419piecewise_constructE - _ZN83_INTERNAL_91fcea5d_47_flash_fwd_hdim192_fp16_split_softcapall_sm80_cu_8e232a79_42624cuda3std3__45__cpo3endE)
_ZN83_INTERNAL_91fcea5d_47_flash_fwd_hdim192_fp16_split_softcapall_sm80_cu_8e232a79_42624cuda3std3__45__cpo3endE:
	.zero		1
	.type		_ZN83_INTERNAL_91fcea5d_47_flash_fwd_hdim192_fp16_split_softcapall_sm80_cu_8e232a79_42624cuda3std3__419piecewise_constructE,@object
	.size		_ZN83_INTERNAL_91fcea5d_47_flash_fwd_hdim192_fp16_split_softcapall_sm80_cu_8e232a79_42624cuda3std3__419piecewise_constructE,(_ZN83_INTERNAL_91fcea5d_47_flash_fwd_hdim192_fp16_split_softcapall_sm80_cu_8e232a79_42624cuda3std3__45__cpo4cendE - _ZN83_INTERNAL_91fcea5d_47_flash_fwd_hdim192_fp16_split_softcapall_sm80_cu_8e232a79_42624cuda3std3__419piecewise_constructE)
_ZN83_INTERNAL_91fcea5d_47_flash_fwd_hdim192_fp16_split_softcapall_sm80_cu_8e232a79_42624cuda3std3__419piecewise_constructE:
	.zero		1
	.type		_ZN83_INTERNAL_91fcea5d_47_flash_fwd_hdim192_fp16_split_softcapall_sm80_cu_8e232a79_42624cuda3std3__45__cpo4cendE,@object
	.size		_ZN83_INTERNAL_91fcea5d_47_flash_fwd_hdim192_fp16_split_softcapall_sm80_cu_8e232a79_42624cuda3std3__45__cpo4cendE,(_ZN83_INTERNAL_91fcea5d_47_flash_fwd_hdim192_fp16_split_softcapall_sm80_cu_8e232a79_42624cuda3std6ranges3__45__cpo4swapE - _ZN83_INTERNAL_91fcea5d_47_flash_fwd_hdim192_fp16_split_softcapall_sm80_cu_8e232a79_42624cuda3std3__45__cpo4cendE)
_ZN83_INTERNAL_91fcea5d_47_flash_fwd_hdim192_fp16_split_softcapall_sm80_cu_8e232a79_42624cuda3std3__45__cpo4cendE:
	.zero		1
	.type		_ZN83_INTERNAL_91fcea5d_47_flash_fwd_hdim192_fp16_split_softcapall_sm80_cu_8e232a79_42624cuda3std6ranges3__45__cpo4swapE,@object
	.size		_ZN83_INTERNAL_91fcea5d_47_flash_fwd_hdim192_fp16_split_softcapall_sm80_cu_8e232a79_42624cuda3std6ranges3__45__cpo4swapE,(.L_7 - _ZN83_INTERNAL_91fcea5d_47_flash_fwd_hdim192_fp16_split_softcapall_sm80_cu_8e232a79_42624cuda3std6ranges3__45__cpo4swapE)
_ZN83_INTERNAL_91fcea5d_47_flash_fwd_hdim192_fp16_split_softcapall_sm80_cu_8e232a79_42624cuda3std6ranges3__45__cpo4swapE:
	.zero		1
.L_7:


//--------------------- .nv.constant0._ZN7cutlass13device_kernelIN5flash19enable_sm80_to_sm89INS1_16FlashAttnFwdSm80INS1_25CollectiveMainloopFwdSm80ILi8ELi1ELb1EN4cute5tupleIJNS5_1CILi128EEENS7_ILi96EEENS7_ILi192EEEEEELi192ENS_6half_tEfNS_4arch4Sm80ELb0ELb0ELb1ELb0ELb0ELb0ELb1ELb1EEENS1_21CollectiveEpilogueFwdINS6_IJS8_SA_S9_EEENS6_IJNS7_ILi1EEESI_SI_EEESC_SE_Li256ELb0ELb1ELb1ELb0EEENS1_19SingleTileSchedulerILb0ELb1ELb1ELi128EEEEEEEEEvNT_6ParamsE --------------------------
	.section	.nv.constant0._ZN7cutlass13device_kernelIN5flash19enable_sm80_to_sm89INS1_16FlashAttnFwdSm80INS1_25CollectiveMainloopFwdSm80ILi8ELi1ELb1EN4cute5tupleIJNS5_1CILi128EEENS7_ILi96EEENS7_ILi192EEEEEELi192ENS_6half_tEfNS_4arch4Sm80ELb0ELb0ELb1ELb0ELb0ELb0ELb1ELb1EEENS1_21CollectiveEpilogueFwdINS6_IJS8_SA_S9_EEENS6_IJNS7_ILi1EEESI_SI_EEESC_SE_Li256ELb0ELb1ELb1ELb0EEENS1_19SingleTileSchedulerILb0ELb1ELb1ELi128EEEEEEEEEvNT_6ParamsE,"a",@progbits
	.sectionflags	@""
	.align	4
.nv.constant0._ZN7cutlass13device_kernelIN5flash19enable_sm80_to_sm89INS1_16FlashAttnFwdSm80INS1_25CollectiveMainloopFwdSm80ILi8ELi1ELb1EN4cute5tupleIJNS5_1CILi128EEENS7_ILi96EEENS7_ILi192EEEEEELi192ENS_6half_tEfNS_4arch4Sm80ELb0ELb0ELb1ELb0ELb0ELb0ELb1ELb1EEENS1_21CollectiveEpilogueFwdINS6_IJS8_SA_S9_EEENS6_IJNS7_ILi1EEESI_SI_EEESC_SE_Li256ELb0ELb1ELb1ELb0EEENS1_19SingleTileSchedulerILb0ELb1ELb1ELi128EEEEEEEEEvNT_6ParamsE:
	.zero		1576


//--------------------- .nv.constant0._ZN7cutlass13device_kernelIN5flash19enable_sm80_to_sm89INS1_16FlashAttnFwdSm80INS1_25CollectiveMainloopFwdSm80ILi8ELi1ELb0EN4cute5tupleIJNS5_1CILi128EEENS7_ILi64EEENS7_ILi192EEEEEELi192ENS_6half_tEfNS_4arch4Sm80ELb0ELb0ELb1ELb1ELb0ELb0ELb1ELb1EEENS1_21CollectiveEpilogueFwdINS6_IJS8_SA_S9_EEENS6_IJNS7_ILi1EEESI_SI_EEESC_SE_Li256ELb1ELb1ELb1ELb0EEENS1_36VarlenDynamicPersistentTileSchedulerILi128ELi64ELi256ELi256ELb1ELb1ELb0ELb0ELb1ELb1EEEEEEEEEvNT_6ParamsE --------------------------
	.section	.nv.constant0._ZN7cutlass13device_kernelIN5flash19enable_sm80_to_sm89INS1_16FlashAttnFwdSm80INS1_25CollectiveMainloopFwdSm80ILi8ELi1ELb0EN4cute5tupleIJNS5_1CILi128EEENS7_ILi64EEENS7_ILi192EEEEEELi192ENS_6half_tEfNS_4arch4Sm80ELb0ELb0ELb1ELb1ELb0ELb0ELb1ELb1EEENS1_21CollectiveEpilogueFwdINS6_IJS8_SA_S9_EEENS6_IJNS7_ILi1EEESI_SI_EEESC_SE_Li256ELb1ELb1ELb1ELb0EEENS1_36VarlenDynamicPersistentTileSchedulerILi128ELi64ELi256ELi256ELb1ELb1ELb0ELb0ELb1ELb1EEEEEEEEEvNT_6ParamsE,"a",@progbits
	.sectionflags	@""
	.align	4
.nv.constant0._ZN7cutlass13device_kernelIN5flash19enable_sm80_to_sm89INS1_16FlashAttnFwdSm80INS1_25CollectiveMainloopFwdSm80ILi8ELi1ELb0EN4cute5tupleIJNS5_1CILi128EEENS7_ILi64EEENS7_ILi192EEEEEELi192ENS_6half_tEfNS_4arch4Sm80ELb0ELb0ELb1ELb1ELb0ELb0ELb1ELb1EEENS1_21CollectiveEpilogueFwdINS6_IJS8_SA_S9_EEENS6_IJNS7_ILi1EEESI_SI_EEESC_SE_Li256ELb1ELb1ELb1ELb0EEENS1_36VarlenDynamicPersistentTileSchedulerILi128ELi64ELi256ELi256ELb1ELb1ELb0ELb0ELb1ELb1EEEEEEEEEvNT_6ParamsE:
	.zero		1608


//--------------------- .nv.constant0._ZN7cutlass13device_kernelIN5flash19enable_sm80_to_sm89INS1_16FlashAttnFwdSm80INS1_25CollectiveMainloopFwdSm80ILi8ELi1ELb0EN4cute5tupleIJNS5_1CILi128EEENS7_ILi64EEENS7_ILi192EEEEEELi192ENS_6half_tEfNS_4arch4Sm80ELb0ELb0ELb1ELb1ELb0ELb1ELb1ELb1EEENS1_21CollectiveEpilogueFwdINS6_IJS8_SA_S9_EEENS6_IJNS7_ILi1EEESI_SI_EEESC_SE_Li256ELb1ELb1ELb1ELb0EEENS1_36VarlenDynamicPersistentTileSchedulerILi128ELi64ELi256ELi256ELb1ELb1ELb0ELb0ELb1ELb1EEEEEEEEEvNT_6ParamsE --------------------------
	.section	.nv.constant0._ZN7cutlass13device_kernelIN5flash19enable_sm80_to_sm89INS1_16FlashAttnFwdSm80INS1_25CollectiveMainloopFwdSm80ILi8ELi1ELb0EN4cute5tupleIJNS5_1CILi128EEENS7_ILi64EEENS7_ILi192EEEEEELi192ENS_6half_tEfNS_4arch4Sm80ELb0ELb0ELb1ELb1ELb0ELb1ELb1ELb1EEENS1_21CollectiveEpilogueFwdINS6_IJS8_SA_S9_EEENS6_IJNS7_ILi1EEESI_SI_EEESC_SE_Li256ELb1ELb1ELb1ELb0EEENS1_36VarlenDynamicPersistentTileSchedulerILi128ELi64ELi256ELi256ELb1ELb1ELb0ELb0ELb1ELb1EEEEEEEEEvNT_6ParamsE,"a",@progbits
	.sectionflags	@""
	.align	4
.nv.constant0._ZN7cutlass13device_kernelIN5flash19enable_sm80_to_sm89INS1_16FlashAttnFwdSm80INS1_25CollectiveMainloopFwdSm80ILi8ELi1ELb0EN4cute5tupleIJNS5_1CILi128EEENS7_ILi64EEENS7_ILi192EEEEEELi192ENS_6half_tEfNS_4arch4Sm80ELb0ELb0ELb1ELb1ELb0ELb1ELb1ELb1EEENS1_21CollectiveEpilogueFwdINS6_IJS8_SA_S9_EEENS6_IJNS7_ILi1EEESI_SI_EEESC_SE_Li256ELb1ELb1ELb1ELb0EEENS1_36VarlenDynamicPersistentTileSchedulerILi128ELi64ELi256ELi256ELb1ELb1ELb0ELb0ELb1ELb1EEEEEEEEEvNT_6ParamsE:
	.zero		1608


//--------------------- .nv.constant0._ZN7cutlass13device_kernelIN5flash19enable_sm80_to_sm89INS1_16FlashAttnFwdSm80INS1_25CollectiveMainloopFwdSm80ILi8ELi1ELb0EN4cute5tupleIJNS5_1CILi128EEENS7_ILi64EEENS7_ILi192EEEEEELi192ENS_6half_tEfNS_4arch4Sm80ELb0ELb1ELb1ELb0ELb0ELb0ELb1ELb1EEENS1_21CollectiveEpilogueFwdINS6_IJS8_SA_S9_EEENS6_IJNS7_ILi1EEESI_SI_EEESC_SE_Li256ELb0ELb1ELb1ELb0EEENS1_19SingleTileSchedulerILb0ELb1ELb1ELi128EEEEEEEEEvNT_6ParamsE --------------------------
	.section	.nv.constant0._ZN7cutlass13device_kernelIN5flash19enable_sm80_to_sm89INS1_16FlashAttnFwdSm80INS1_25CollectiveMainloopFwdSm80ILi8ELi1ELb0EN4cute5tupleIJNS5_1CILi128EEENS7_ILi64EEENS7_ILi192EEEEEELi192ENS_6half_tEfNS_4arch4Sm80ELb0ELb1ELb1ELb0ELb0ELb0ELb1ELb1EEENS1_21CollectiveEpilogueFwdINS6_IJS8_SA_S9_EEENS6_IJNS7_ILi1EEESI_SI_EEESC_SE_Li256ELb0ELb1ELb1ELb0EEENS1_19SingleTileSchedulerILb0ELb1ELb1ELi128EEEEEEEEEvNT_6ParamsE,"a",@progbits
	.sectionflags	@""
	.align	4
.nv.constant0._ZN7cutlass13device_kernelIN5flash19enable_sm80_to_sm89INS1_16FlashAttnFwdSm80INS1_25CollectiveMainloopFwdSm80ILi8ELi1ELb0EN4cute5tupleIJNS5_1CILi128EEENS7_ILi64EEENS7_ILi192EEEEEELi192ENS_6half_tEfNS_4arch4Sm80ELb0ELb1ELb1ELb0ELb0ELb0ELb1ELb1EEENS1_21CollectiveEpilogueFwdINS6_IJS8_SA_S9_EEENS6_IJNS7_ILi1EEESI_SI_EEESC_SE_Li256ELb0ELb1ELb1ELb0EEENS1_19SingleTileSchedulerILb0ELb1ELb1ELi128EEEEEEEEEvNT_6ParamsE:
	.zero		1576


//--------------------- .nv.constant0._ZN7cutlass13device_kernelIN5flash19enable_sm80_to_sm89INS1_16FlashAttnFwdSm80INS1_25CollectiveMainloopFwdSm80ILi8ELi1ELb0EN4cute5tupleIJNS5_1CILi128EEENS7_ILi64EEENS7_ILi192EEEEEELi192ENS_6half_tEfNS_4arch4Sm80ELb0ELb1ELb1ELb1ELb0ELb0ELb1ELb1EEENS1_21CollectiveEpilogueFwdINS6_IJS8_SA_S9_EEENS6_IJNS7_ILi1EEESI_SI_EEESC_SE_Li256ELb1ELb1ELb1ELb0EEENS1_36VarlenDynamicPersistentTileSchedulerILi128ELi64ELi256ELi256ELb1ELb1ELb0ELb1ELb0ELb1EEEEEEEEEvNT_6ParamsE --------------------------
	.section	.nv.constant0._ZN7cutlass13device_kernelIN5flash19enable_sm80_to_sm89INS1_16FlashAttnFwdSm80INS1_25CollectiveMainloopFwdSm80ILi8ELi1ELb0EN4cute5tupleIJNS5_1CILi128EEENS7_ILi64EEENS7_ILi192EEEEEELi192ENS_6half_tEfNS_4arch4Sm80ELb0ELb1ELb1ELb1ELb0ELb0ELb1ELb1EEENS1_21CollectiveEpilogueFwdINS6_IJS8_SA_S9_EEENS6_IJNS7_ILi1EEESI_SI_EEESC_SE_Li256ELb1ELb1ELb1ELb0EEENS1_36VarlenDynamicPersistentTileSchedulerILi128ELi64ELi256ELi256ELb1ELb1ELb0ELb1ELb0ELb1EEEEEEEEEvNT_6ParamsE,"a",@progbits
	.sectionflags	@""
	.align	4
.nv.constant0._ZN7cutlass13device_kernelIN5flash19enable_sm80_to_sm89INS1_16FlashAttnFwdSm80INS1_25CollectiveMainloopFwdSm80ILi8ELi1ELb0EN4cute5tupleIJNS5_1CILi128EEENS7_ILi64EEENS7_ILi192EEEEEELi192ENS_6half_tEfNS_4arch4Sm80ELb0ELb1ELb1ELb1ELb0ELb0ELb1ELb1EEENS1_21CollectiveEpilogueFwdINS6_IJS8_SA_S9_EEENS6_IJNS7_ILi1EEESI_SI_EEESC_SE_Li256ELb1ELb1ELb1ELb0EEENS1_36VarlenDynamicPersistentTileSchedulerILi128ELi64ELi256ELi256ELb1ELb1ELb0ELb1ELb0ELb1EEEEEEEEEvNT_6ParamsE:
	.zero		1608


//--------------------- .nv.constant0._ZN7cutlass13device_kernelIN5flash19enable_sm80_to_sm89INS1_16FlashAttnFwdSm80INS1_25CollectiveMainloopFwdSm80ILi8ELi1ELb0EN4cute5tupleIJNS5_1CILi128EEENS7_ILi64EEENS7_ILi192EEEEEELi192ENS_6half_tEfNS_4arch4Sm80ELb0ELb1ELb1ELb1ELb0ELb1ELb1ELb1EEENS1_21CollectiveEpilogueFwdINS6_IJS8_SA_S9_EEENS6_IJNS7_ILi1EEESI_SI_EEESC_SE_Li256ELb1ELb1ELb1ELb0EEENS1_36VarlenDynamicPersistentTileSchedulerILi128ELi64ELi256ELi256ELb1ELb1ELb0ELb1ELb0ELb1EEEEEEEEEvNT_6ParamsE --------------------------
	.section	.nv.constant0._ZN7cutlass13device_kernelIN5flash19enable_sm80_to_sm89INS1_16FlashAttnFwdSm80INS1_25CollectiveMainloopFwdSm80ILi8ELi1ELb0EN4cute5tupleIJNS5_1CILi128EEENS7_ILi64EEENS7_ILi192EEEEEELi192ENS_6half_tEfNS_4arch4Sm80ELb0ELb1ELb1ELb1ELb0ELb1ELb1ELb1EEENS1_21CollectiveEpilogueFwdINS6_IJS8_SA_S9_EEENS6_IJNS7_ILi1EEESI_SI_EEESC_SE_Li256ELb1ELb1ELb1ELb0EEENS1_36VarlenDynamicPersistentTileSchedulerILi128ELi64ELi256ELi256ELb1ELb1ELb0ELb1ELb0ELb1EEEEEEEEEvNT_6ParamsE,"a",@progbits
	.sectionflags	@""
	.align	4
.nv.constant0._ZN7cutlass13device_kernelIN5flash19enable_sm80_to_sm89INS1_16FlashAttnFwdSm80INS1_25CollectiveMainloopFwdSm80ILi8ELi1ELb0EN4cute5tupleIJNS5_1CILi128EEENS7_ILi64EEENS7_ILi192EEEEEELi192ENS_6half_tEfNS_4arch4Sm80ELb0ELb1ELb1ELb1ELb0ELb1ELb1ELb1EEENS1_21CollectiveEpilogueFwdINS6_IJS8_SA_S9_EEENS6_IJNS7_ILi1EEESI_SI_EEESC_SE_Li256ELb1ELb1ELb1ELb0EEENS1_36VarlenDynamicPersistentTileSchedulerILi128ELi64ELi256ELi256ELb1ELb1ELb0ELb1ELb0ELb1EEEEEEEEEvNT_6ParamsE:
	.zero		1608


//--------------------- .nv.constant0._ZN7cutlass13device_kernelIN5flash19enable_sm80_to_sm89INS1_16FlashAttnFwdSm80INS1_25CollectiveMainloopFwdSm80ILi8ELi1ELb1EN4cute5tupleIJNS5_1CILi128EEENS7_ILi96EEENS7_ILi192EEEEEELi192ENS_6half_tEfNS_4arch4Sm80ELb1ELb0ELb1ELb0ELb0ELb0ELb1ELb1EEENS1_21CollectiveEpilogueFwdINS6_IJS8_SA_S9_EEENS6_IJNS7_ILi1EEESI_SI_EEESC_SE_Li256ELb0ELb1ELb1ELb0EEENS1_30DynamicPersistentTileSchedulerILi256ELi256ELb1ELb1ELb0EEEEEEEEEvNT_6ParamsE --------------------------
	.section	.nv.constant0._ZN7cutlass13device_kernelIN5flash19enable_sm80_to_sm89INS1_16FlashAttnFwdSm80INS1_25CollectiveMainloopFwdSm80ILi8ELi1ELb1EN4cute5tupleIJNS5_1CILi128EEENS7_ILi96EEENS7_ILi192EEEEEELi192ENS_6half_tEfNS_4arch4Sm80ELb1ELb0ELb1ELb0ELb0ELb0ELb1ELb1EEENS1_21CollectiveEpilogueFwdINS6_IJS8_SA_S9_EEENS6_IJNS7_ILi1EEESI_SI_EEESC_SE_Li256ELb0ELb1ELb1ELb0EEENS1_30DynamicPersistentTileSchedulerILi256ELi256ELb1ELb1ELb0EEEEEEEEEvNT_6ParamsE,"a",@progbits
	.sectionflags	@""
	.align	4
.nv.constant0._ZN7cutlass13device_kernelIN5flash19enable_sm80_to_sm89INS1_16FlashAttnFwdSm80INS1_25CollectiveMainloopFwdSm80ILi8ELi1ELb1EN4cute5tupleIJNS5_1CILi128EEENS7_ILi96EEENS7_ILi192EEEEEELi192ENS_6half_tEfNS_4arch4Sm80ELb1ELb0ELb1ELb0ELb0ELb0ELb1ELb1EEENS1_21CollectiveEpilogueFwdINS6_IJS8_SA_S9_EEENS6_IJNS7_ILi1EEESI_SI_EEESC_SE_Li256ELb0ELb1ELb1ELb0EEENS1_30DynamicPersistentTileSchedulerILi256ELi256ELb1ELb1ELb0EEEEEEEEEvNT_6ParamsE:
	.zero		1592


//--------------------- .nv.constant0._ZN7cutlass13device_kernelIN5flash19enable_sm80_to_sm89INS1_16FlashAttnFwdSm80INS1_25CollectiveMainloopFwdSm80ILi8ELi1ELb0EN4cute5tupleIJNS5_1CILi128EEENS7_ILi64EEENS7_ILi192EEEEEELi192ENS_6half_tEfNS_4arch4Sm80ELb1ELb0ELb1ELb1ELb0ELb0ELb1ELb1EEENS1_21CollectiveEpilogueFwdINS6_IJS8_SA_S9_EEENS6_IJNS7_ILi1EEESI_SI_EEESC_SE_Li256ELb1ELb1ELb1ELb0EEENS1_36VarlenDynamicPersistentTileSchedulerILi128ELi64ELi256ELi256ELb1ELb1ELb0ELb1ELb1ELb1EEEEEEEEEvNT_6ParamsE --------------------------
	.section	.nv.constant0._ZN7cutlass13device_kernelIN5flash19enable_sm80_to_sm89INS1_16FlashAttnFwdSm80INS1_25CollectiveMainloopFwdSm80ILi8ELi1ELb0EN4cute5tupleIJNS5_1CILi128EEENS7_ILi64EEENS7_ILi192EEEEEELi192ENS_6half_tEfNS_4arch4Sm80ELb1ELb0ELb1ELb1ELb0ELb0ELb1ELb1EEENS1_21CollectiveEpilogueFwdINS6_IJS8_SA_S9_EEENS6_IJNS7_ILi1EEESI_SI_EEESC_SE_Li256ELb1ELb1ELb1ELb0EEENS1_36VarlenDynamicPersistentTileSchedulerILi128ELi64ELi256ELi256ELb1ELb1ELb0ELb1ELb1ELb1EEEEEEEEEvNT_6ParamsE,"a",@progbits
	.sectionflags	@""
	.align	4
.nv.constant0._ZN7cutlass13device_kernelIN5flash19enable_sm80_to_sm89INS1_16FlashAttnFwdSm80INS1_25CollectiveMainloopFwdSm80ILi8ELi1ELb0EN4cute5tupleIJNS5_1CILi128EEENS7_ILi64EEENS7_ILi192EEEEEELi192ENS_6half_tEfNS_4arch4Sm80ELb1ELb0ELb1ELb1ELb0ELb0ELb1ELb1EEENS1_21CollectiveEpilogueFwdINS6_IJS8_SA_S9_EEENS6_IJNS7_ILi1EEESI_SI_EEESC_SE_Li256ELb1ELb1ELb1ELb0EEENS1_36VarlenDynamicPersistentTileSchedulerILi128ELi64ELi256ELi256ELb1ELb1ELb0ELb1ELb1ELb1EEEEEEEEEvNT_6ParamsE:
	.zero		1608


//--------------------- .nv.constant0._ZN7cutlass13device_kernelIN5flash19enable_sm80_to_sm89INS1_16FlashAttnFwdSm80INS1_25CollectiveMainloopFwdSm80ILi8ELi1ELb0EN4cute5tupleIJNS5_1CILi128EEENS7_ILi64EEENS7_ILi192EEEEEELi192ENS_6half_tEfNS_4arch4Sm80ELb1ELb0ELb1ELb1ELb0ELb1ELb1ELb1EEENS1_21CollectiveEpilogueFwdINS6_IJS8_SA_S9_EEENS6_IJNS7_ILi1EEESI_SI_EEESC_SE_Li256ELb1ELb1ELb1ELb0EEENS1_36VarlenDynamicPersistentTileSchedulerILi128ELi64ELi256ELi256ELb1ELb1ELb0ELb1ELb1ELb1EEEEEEEEEvNT_6ParamsE --------------------------
	.section	.nv.constant0._ZN7cutlass13device_kernelIN5flash19enable_sm80_to_sm89INS1_16FlashAttnFwdSm80INS1_25CollectiveMainloopFwdSm80ILi8ELi1ELb0EN4cute5tupleIJNS5_1CILi128EEENS7_ILi64EEENS7_ILi192EEEEEELi192ENS_6half_tEfNS_4arch4Sm80ELb1ELb0ELb1ELb1ELb0ELb1ELb1ELb1EEENS1_21CollectiveEpilogueFwdINS6_IJS8_SA_S9_EEENS6_IJNS7_ILi1EEESI_SI_EEESC_SE_Li256ELb1ELb1ELb1ELb0EEENS1_36VarlenDynamicPersistentTileSchedulerILi128ELi64ELi256ELi256ELb1ELb1ELb0ELb1ELb1ELb1EEEEEEEEEvNT_6ParamsE,"a",@progbits
	.sectionflags	@""
	.align	4
.nv.constant0._ZN7cutlass13device_kernelIN5flash19enable_sm80_to_sm89INS1_16FlashAttnFwdSm80INS1_25CollectiveMainloopFwdSm80ILi8ELi1ELb0EN4cute5tupleIJNS5_1CILi128EEENS7_ILi64EEENS7_ILi192EEEEEELi192ENS_6half_tEfNS_4arch4Sm80ELb1ELb0ELb1ELb1ELb0ELb1ELb1ELb1EEENS1_21CollectiveEpilogueFwdINS6_IJS8_SA_S9_EEENS6_IJNS7_ILi1EEESI_SI_EEESC_SE_Li256ELb1ELb1ELb1ELb0EEENS1_36VarlenDynamicPersistentTileSchedulerILi128ELi64ELi256ELi256ELb1ELb1ELb0ELb1ELb1ELb1EEEEEEEEEvNT_6ParamsE:
	.zero		1608


//--------------------- .nv.constant0._ZN7cutlass13device_kernelIN5flash19enable_sm80_to_sm89INS1_16FlashAttnFwdSm80INS1_25CollectiveMainloopFwdSm80ILi8ELi2ELb1EN4cute5tupleIJNS5_1CILi128EEENS7_ILi96EEENS7_ILi192EEEEEELi192ENS_6half_tEfNS_4arch4Sm80ELb0ELb0ELb1ELb0ELb0ELb0ELb1ELb1EEENS1_21CollectiveEpilogueFwdINS6_IJS8_SA_S9_EEENS6_IJNS7_ILi1EEESI_SI_EEESC_SE_Li256ELb0ELb1ELb1ELb0EEENS1_19SingleTileSchedulerILb0ELb1ELb1ELi128EEEEEEEEEvNT_6ParamsE --------------------------
	.section	.nv.constant0._ZN7cutlass13device_kernelIN5flash19enable_sm80_to_sm89INS1_16FlashAttnFwdSm80INS1_25CollectiveMainloopFwdSm80ILi8ELi2ELb1EN4cute5tupleIJNS5_1CILi128EEENS7_ILi96EEENS7_ILi192EEEEEELi192ENS_6half_tEfNS_4arch4Sm80ELb0ELb0ELb1ELb0ELb0ELb0ELb1ELb1EEENS1_21CollectiveEpilogueFwdINS6_IJS8_SA_S9_EEENS6_IJNS7_ILi1EEESI_SI_EEESC_SE_Li256ELb0ELb1ELb1ELb0EEENS1_19SingleTileSchedulerILb0ELb1ELb1ELi128EEEEEEEEEvNT_6ParamsE,"a",@progbits
	.sectionflags	@""
	.align	4
.nv.constant0._ZN7cutlass13device_kernelIN5flash19enable_sm80_to_sm89INS1_16FlashAttnFwdSm80INS1_25CollectiveMainloopFwdSm80ILi8ELi2ELb1EN4cute5tupleIJNS5_1CILi128EEENS7_ILi96EEENS7_ILi192EEEEEELi192ENS_6half_tEfNS_4arch4Sm80ELb0ELb0ELb1ELb0ELb0ELb0ELb1ELb1EEENS1_21CollectiveEpilogueFwdINS6_IJS8_SA_S9_EEENS6_IJNS7_ILi1EEESI_SI_EEESC_SE_Li256ELb0ELb1ELb1ELb0EEENS1_19SingleTileSchedulerILb0ELb1ELb1ELi128EEEEEEEEEvNT_6ParamsE:
	.zero		1576


//--------------------- .nv.constant0._ZN7cutlass13device_kernelIN5flash19enable_sm80_to_sm89INS1_16FlashAttnFwdSm80INS1_25CollectiveMainloopFwdSm80ILi8ELi2ELb0EN4cute5tupleIJNS5_1CILi128EEENS7_ILi64EEENS7_ILi192EEEEEELi192ENS_6half_tEfNS_4arch4Sm80ELb0ELb0ELb1ELb1ELb0ELb0ELb1ELb1EEENS1_21CollectiveEpilogueFwdINS6_IJS8_SA_S9_EEENS6_IJNS7_ILi1EEESI_SI_EEESC_SE_Li256ELb1ELb1ELb1ELb0EEENS1_36VarlenDynamicPersistentTileSchedulerILi128ELi64ELi256ELi256ELb1ELb1ELb0ELb0ELb1ELb1EEEEEEEEEvNT_6ParamsE --------------------------
	.section	.nv.constant0._ZN7cutlass13device_kernelIN5flash19enable_sm80_to_sm89INS1_16FlashAttnFwdSm80INS1_25CollectiveMainloopFwdSm80ILi8ELi2ELb0EN4cute5tupleIJNS5_1CILi128EEENS7_ILi64EEENS7_ILi192EEEEEELi192ENS_6half_tEfNS_4arch4Sm80ELb0ELb0ELb1ELb1ELb0ELb0ELb1ELb1EEENS1_21CollectiveEpilogueFwdINS6_IJS8_SA_S9_EEENS6_IJNS7_ILi1EEESI_SI_EEESC_SE_Li256ELb1ELb1ELb1ELb0EEENS1_36VarlenDynamicPersistentTileSchedulerILi128ELi64ELi256ELi256ELb1ELb1ELb0ELb0ELb1ELb1EEEEEEEEEvNT_6ParamsE,"a",@progbits
	.sectionflags	@""
	.align	4
.nv.constant0._ZN7cutlass13device_kernelIN5flash19enable_sm80_to_sm89INS1_16FlashAttnFwdSm80INS1_25CollectiveMainloopFwdSm80ILi8ELi2ELb0EN4cute5tupleIJNS5_1CILi128EEENS7_ILi64EEENS7_ILi192EEEEEELi192ENS_6half_tEfNS_4arch4Sm80ELb0ELb0ELb1ELb1ELb0ELb0ELb1ELb1EEENS1_21CollectiveEpilogueFwdINS6_IJS8_SA_S9_EEENS6_IJNS7_ILi1EEESI_SI_EEESC_SE_Li256ELb1ELb1ELb1ELb0EEENS1_36VarlenDynamicPersistentTileSchedulerILi128ELi64ELi256ELi256ELb1ELb1ELb0ELb0ELb1ELb1EEEEEEEEEvNT_6ParamsE:
	.zero		1608


//--------------------- .nv.constant0._ZN7cutlass13device_kernelIN5flash19enable_sm80_to_sm89INS1_16FlashAttnFwdSm80INS1_25CollectiveMainloopFwdSm80ILi8ELi2ELb0EN4cute5tupleIJNS5_1CILi128EEENS7_ILi64EEENS7_ILi192EEEEEELi192ENS_6half_tEfNS_4arch4Sm80ELb0ELb0ELb1ELb1ELb0ELb1ELb1ELb1EEENS1_21CollectiveEpilogueFwdINS6_IJS8_SA_S9_EEENS6_IJNS7_ILi1EEESI_SI_EEESC_SE_Li256ELb1ELb1ELb1ELb0EEENS1_36VarlenDynamicPersistentTileSchedulerILi128ELi64ELi256ELi256ELb1ELb1ELb0ELb0ELb1ELb1EEEEEEEEEvNT_6ParamsE --------------------------
	.section	.nv.constant0._ZN7cutlass13device_kernelIN5flash19enable_sm80_to_sm89INS1_16FlashAttnFwdSm80INS1_25CollectiveMainloopFwdSm80ILi8ELi2ELb0EN4cute5tupleIJNS5_1CILi128EEENS7_ILi64EEENS7_ILi192EEEEEELi192ENS_6half_tEfNS_4arch4Sm80ELb0ELb0ELb1ELb1ELb0ELb1ELb1ELb1EEENS1_21CollectiveEpilogueFwdINS6_IJS8_SA_S9_EEENS6_IJNS7_ILi1EEESI_SI_EEESC_SE_Li256ELb1ELb1ELb1ELb0EEENS1_36VarlenDynamicPersistentTileSchedulerILi128ELi64ELi256ELi256ELb1ELb1ELb0ELb0ELb1ELb1EEEEEEEEEvNT_6ParamsE,"a",@progbits
	.sectionflags	@""
	.align	4
.nv.constant0._ZN7cutlass13device_kernelIN5flash19enable_sm80_to_sm89INS1_16FlashAttnFwdSm80INS1_25CollectiveMainloopFwdSm80ILi8ELi2ELb0EN4cute5tupleIJNS5_1CILi128EEENS7_ILi64EEENS7_ILi192EEEEEELi192ENS_6half_tEfNS_4arch4Sm80ELb0ELb0ELb1ELb1ELb0ELb1ELb1ELb1EEENS1_21CollectiveEpilogueFwdINS6_IJS8_SA_S9_EEENS6_IJNS7_ILi1EEESI_SI_EEESC_SE_Li256ELb1ELb1ELb1ELb0EEENS1_36VarlenDynamicPersistentTileSchedulerILi128ELi64ELi256ELi256ELb1ELb1ELb0ELb0ELb1ELb1EEEEEEEEEvNT_6ParamsE:
	.zero		1608


//--------------------- .nv.constant0._ZN7cutlass13device_kernelIN5flash19enable_sm80_to_sm89INS1_16FlashAttnFwdSm80INS1_25CollectiveMainloopFwdSm80ILi8ELi2ELb0EN4cute5tupleIJNS5_1CILi128EEENS7_ILi64EEENS7_ILi192EEEEEELi192ENS_6half_tEfNS_4arch4Sm80ELb0ELb1ELb1ELb0ELb0ELb0ELb1ELb1EEENS1_21CollectiveEpilogueFwdINS6_IJS8_SA_S9_EEENS6_IJNS7_ILi1EEESI_SI_EEESC_SE_Li256ELb0ELb1ELb1ELb0EEENS1_19SingleTileSchedulerILb0ELb1ELb1ELi128EEEEEEEEEvNT_6ParamsE --------------------------
	.section	.nv.constant0._ZN7cutlass13device_kernelIN5flash19enable_sm80_to_sm89INS1_16FlashAttnFwdSm80INS1_25CollectiveMainloopFwdSm80ILi8ELi2ELb0EN4cute5tupleIJNS5_1CILi128EEENS7_ILi64EEENS7_ILi192EEEEEELi192ENS_6half_tEfNS_4arch4Sm80ELb0ELb1ELb1ELb0ELb0ELb0ELb1ELb1EEENS1_21CollectiveEpilogueFwdINS6_IJS8_SA_S9_EEENS6_IJNS7_ILi1EEESI_SI_EEESC_SE_Li256ELb0ELb1ELb1ELb0EEENS1_19SingleTileSchedulerILb0ELb1ELb1ELi128EEEEEEEEEvNT_6ParamsE,"a",@progbits
	.sectionflags	@""
	.align	4
.nv.constant0._ZN7cutlass13device_kernelIN5flash19enable_sm80_to_sm89INS1_16FlashAttnFwdSm80INS1_25CollectiveMainloopFwdSm80ILi8ELi2ELb0EN4cute5tupleIJNS5_1CILi128EEENS7_ILi64EEENS7_ILi192EEEEEELi192ENS_6half_tEfNS_4arch4Sm80ELb0ELb1ELb1ELb0ELb0ELb0ELb1ELb1EEENS1_21CollectiveEpilogueFwdINS6_IJS8_SA_S9_EEENS6_IJNS7_ILi1EEESI_SI_EEESC_SE_Li256ELb0ELb1ELb1ELb0EEENS1_19SingleTileSchedulerILb0ELb1ELb1ELi128EEEEEEEEEvNT_6ParamsE:
	.zero		1576


//--------------------- .nv.constant0._ZN7cutlass13device_kernelIN5flash19enable_sm80_to_sm89INS1_16FlashAttnFwdSm80INS1_25CollectiveMainloopFwdSm80ILi8ELi2ELb0EN4cute5tupleIJNS5_1CILi128EEENS7_ILi64EEENS7_ILi192EEEEEELi192ENS_6half_tEfNS_4arch4Sm80ELb0ELb1ELb1ELb1ELb0ELb0ELb1ELb1EEENS1_21CollectiveEpilogueFwdINS6_IJS8_SA_S9_EEENS6_IJNS7_ILi1EEESI_SI_EEESC_SE_Li256ELb1ELb1ELb1ELb0EEENS1_36VarlenDynamicPersistentTileSchedulerILi128ELi64ELi256ELi256ELb1ELb1ELb0ELb1ELb0ELb1EEEEEEEEEvNT_6ParamsE --------------------------
	.section	.nv.constant0._ZN7cutlass13device_kernelIN5flash19enable_sm80_to_sm89INS1_16FlashAttnFwdSm80INS1_25CollectiveMainloopFwdSm80ILi8ELi2ELb0EN4cute5tupleIJNS5_1CILi128EEENS7_ILi64EEENS7_ILi192EEEEEELi192ENS_6half_tEfNS_4arch4Sm80ELb0ELb1ELb1ELb1ELb0ELb0ELb1ELb1EEENS1_21CollectiveEpilogueFwdINS6_IJS8_SA_S9_EEENS6_IJNS7_ILi1EEESI_SI_EEESC_SE_Li256ELb1ELb1ELb1ELb0EEENS1_36VarlenDynamicPersistentTileSchedulerILi128ELi64ELi256ELi256ELb1ELb1ELb0ELb1ELb0ELb1EEEEEEEEEvNT_6ParamsE,"a",@progbits
	.sectionflags	@""
	.align	4
.nv.constant0._ZN7cutlass13device_kernelIN5flash19enable_sm80_to_sm89INS1_16FlashAttnFwdSm80INS1_25CollectiveMainloopFwdSm80ILi8ELi2ELb0EN4cute5tupleIJNS5_1CILi128EEENS7_ILi64EEENS7_ILi192EEEEEELi192ENS_6half_tEfNS_4arch4Sm80ELb0ELb1ELb1ELb1ELb0ELb0ELb1ELb1EEENS1_21CollectiveEpilogueFwdINS6_IJS8_SA_S9_EEENS6_IJNS7_ILi1EEESI_SI_EEESC_SE_Li256ELb1ELb1ELb1ELb0EEENS1_36VarlenDynamicPersistentTileSchedulerILi128ELi64ELi256ELi256ELb1ELb1ELb0ELb1ELb0ELb1EEEEEEEEEvNT_6ParamsE:
	.zero		1608


//--------------------- .nv.constant0._ZN7cutlass13device_kernelIN5flash19enable_sm80_to_sm89INS1_16FlashAttnFwdSm80INS1_25CollectiveMainloopFwdSm80ILi8ELi2ELb0EN4cute5tupleIJNS5_1CILi128EEENS7_ILi64EEENS7_ILi192EEEEEELi192ENS_6half_tEfNS_4arch4Sm80ELb0ELb1ELb1ELb1ELb0ELb1ELb1ELb1EEENS1_21CollectiveEpilogueFwdINS6_IJS8_SA_S9_EEENS6_IJNS7_ILi1EEESI_SI_EEESC_SE_Li256ELb1ELb1ELb1ELb0EEENS1_36VarlenDynamicPersistentTileSchedulerILi128ELi64ELi256ELi256ELb1ELb1ELb0ELb1ELb0ELb1EEEEEEEEEvNT_6ParamsE --------------------------
	.section	.nv.constant0._ZN7cutlass13device_kernelIN5flash19enable_sm80_to_sm89INS1_16FlashAttnFwdSm80INS1_25CollectiveMainloopFwdSm80ILi8ELi2ELb0EN4cute5tupleIJNS5_1CILi128EEENS7_ILi64EEENS7_ILi192EEEEEELi192ENS_6half_tEfNS_4arch4Sm80ELb0ELb1ELb1ELb1ELb0ELb1ELb1ELb1EEENS1_21CollectiveEpilogueFwdINS6_IJS8_SA_S9_EEENS6_IJNS7_ILi1EEESI_SI_EEESC_SE_Li256ELb1ELb1ELb1ELb0EEENS1_36VarlenDynamicPersistentTileSchedulerILi128ELi64ELi256ELi256ELb1ELb1ELb0ELb1ELb0ELb1EEEEEEEEEvNT_6ParamsE,"a",@progbits
	.sectionflags	@""
	.align	4
.nv.constant0._ZN7cutlass13device_kernelIN5flash19enable_sm80_to_sm89INS1_16FlashAttnFwdSm80INS1_25CollectiveMainloopFwdSm80ILi8ELi2ELb0EN4cute5tupleIJNS5_1CILi128EEENS7_ILi64EEENS7_ILi192EEEEEELi192ENS_6half_tEfNS_4arch4Sm80ELb0ELb1ELb1ELb1ELb0ELb1ELb1ELb1EEENS1_21CollectiveEpilogueFwdINS6_IJS8_SA_S9_EEENS6_IJNS7_ILi1EEESI_SI_EEESC_SE_Li256ELb1ELb1ELb1ELb0EEENS1_36VarlenDynamicPersistentTileSchedulerILi128ELi64ELi256ELi256ELb1ELb1ELb0ELb1ELb0ELb1EEEEEEEEEvNT_6ParamsE:
	.zero		1608


//--------------------- .nv.constant0._ZN7cutlass13device_kernelIN5flash19enable_sm80_to_sm89INS1_16FlashAttnFwdSm80INS1_25CollectiveMainloopFwdSm80ILi8ELi2ELb1EN4cute5tupleIJNS5_1CILi128EEENS7_ILi96EEENS7_ILi192EEEEEELi192ENS_6half_tEfNS_4arch4Sm80ELb1ELb0ELb1ELb0ELb0ELb0ELb1ELb1EEENS1_21CollectiveEpilogueFwdINS6_IJS8_SA_S9_EEENS6_IJNS7_ILi1EEESI_SI_EEESC_SE_Li256ELb0ELb1ELb1ELb0EEENS1_30DynamicPersistentTileSchedulerILi256ELi256ELb1ELb1ELb0EEEEEEEEEvNT_6ParamsE --------------------------
	.section	.nv.constant0._ZN7cutlass13device_kernelIN5flash19enable_sm80_to_sm89INS1_16FlashAttnFwdSm80INS1_25CollectiveMainloopFwdSm80ILi8ELi2ELb1EN4cute5tupleIJNS5_1CILi128EEENS7_ILi96EEENS7_ILi192EEEEEELi192ENS_6half_tEfNS_4arch4Sm80ELb1ELb0ELb1ELb0ELb0ELb0ELb1ELb1EEENS1_21CollectiveEpilogueFwdINS6_IJS8_SA_S9_EEENS6_IJNS7_ILi1EEESI_SI_EEESC_SE_Li256ELb0ELb1ELb1ELb0EEENS1_30DynamicPersistentTileSchedulerILi256ELi256ELb1ELb1ELb0EEEEEEEEEvNT_6ParamsE,"a",@progbits
	.sectionflags	@""
	.align	4
.nv.constant0._ZN7cutlass13device_kernelIN5flash19enable_sm80_to_sm89INS1_16FlashAttnFwdSm80INS1_25CollectiveMainloopFwdSm80ILi8ELi2ELb1EN4cute5tupleIJNS5_1CILi128EEENS7_ILi96EEENS7_ILi192EEEEEELi192ENS_6half_tEfNS_4arch4Sm80ELb1ELb0ELb1ELb0ELb0ELb0ELb1ELb1EEENS1_21CollectiveEpilogueFwdINS6_IJS8_SA_S9_EEENS6_IJNS7_ILi1EEESI_SI_EEESC_SE_Li256ELb0ELb1ELb1ELb0EEENS1_30DynamicPersistentTileSchedulerILi256ELi256ELb1ELb1ELb0EEEEEEEEEvNT_6ParamsE:
	.zero		1592


//--------------------- .nv.constant0._ZN7cutlass13device_kernelIN5flash19enable_sm80_to_sm89INS1_16FlashAttnFwdSm80INS1_25CollectiveMainloopFwdSm80ILi8ELi2ELb0EN4cute5tupleIJNS5_1CILi128EEENS7_ILi64EEENS7_ILi192EEEEEELi192ENS_6half_tEfNS_4arch4Sm80ELb1ELb0ELb1ELb1ELb0ELb0ELb1ELb1EEENS1_21CollectiveEpilogueFwdINS6_IJS8_SA_S9_EEENS6_IJNS7_ILi1EEESI_SI_EEESC_SE_Li256ELb1ELb1ELb1ELb0EEENS1_36VarlenDynamicPersistentTileSchedulerILi128ELi64ELi256ELi256ELb1ELb1ELb0ELb1ELb1ELb1EEEEEEEEEvNT_6ParamsE --------------------------
	.section	.nv.constant0._ZN7cutlass13device_kernelIN5flash19enable_sm80_to_sm89INS1_16FlashAttnFwdSm80INS1_25CollectiveMainloopFwdSm80ILi8ELi2ELb0EN4cute5tupleIJNS5_1CILi128EEENS7_ILi64EEENS7_ILi192EEEEEELi192ENS_6half_tEfNS_4arch4Sm80ELb1ELb0ELb1ELb1ELb0ELb0ELb1ELb1EEENS1_21CollectiveEpilogueFwdINS6_IJS8_SA_S9_EEENS6_IJNS7_ILi1EEESI_SI_EEESC_SE_Li256ELb1ELb1ELb1ELb0EEENS1_36VarlenDynamicPersistentTileSchedulerILi128ELi64ELi256ELi256ELb1ELb1ELb0ELb1ELb1ELb1EEEEEEEEEvNT_6ParamsE,"a",@progbits
	.sectionflags	@""
	.align	4
.nv.constant0._ZN7cutlass13device_kernelIN5flash19enable_sm80_to_sm89INS1_16FlashAttnFwdSm80INS1_25CollectiveMainloopFwdSm80ILi8ELi2ELb0EN4cute5tupleIJNS5_1CILi128EEENS7_ILi64EEENS7_ILi192EEEEEELi192ENS_6half_tEfNS_4arch4Sm80ELb1ELb0ELb1ELb1ELb0ELb0ELb1ELb1EEENS1_21CollectiveEpilogueFwdINS6_IJS8_SA_S9_EEENS6_IJNS7_ILi1EEESI_SI_EEESC_SE_Li256ELb1ELb1ELb1ELb0EEENS1_36VarlenDynamicPersistentTileSchedulerILi128ELi64ELi256ELi256ELb1ELb1ELb0ELb1ELb1ELb1EEEEEEEEEvNT_6ParamsE:
	.zero		1608


//--------------------- .nv.constant0._ZN7cutlass13device_kernelIN5flash19enable_sm80_to_sm89INS1_16FlashAttnFwdSm80INS1_25CollectiveMainloopFwdSm80ILi8ELi2ELb0EN4cute5tupleIJNS5_1CILi128EEENS7_ILi64EEENS7_ILi192EEEEEELi192ENS_6half_tEfNS_4arch4Sm80ELb1ELb0ELb1ELb1ELb0ELb1ELb1ELb1EEENS1_21CollectiveEpilogueFwdINS6_IJS8_SA_S9_EEENS6_IJNS7_ILi1EEESI_SI_EEESC_SE_Li256ELb1ELb1ELb1ELb0EEENS1_36VarlenDynamicPersistentTileSchedulerILi128ELi64ELi256ELi256ELb1ELb1ELb0ELb1ELb1ELb1EEEEEEEEEvNT_6ParamsE --------------------------
	.section	.nv.constant0._ZN7cutlass13device_kernelIN5flash19enable_sm80_to_sm89INS1_16FlashAttnFwdSm80INS1_25CollectiveMainloopFwdSm80ILi8ELi2ELb0EN4cute5tupleIJNS5_1CILi128EEENS7_ILi64EEENS7_ILi192EEEEEELi192ENS_6half_tEfNS_4arch4Sm80ELb1ELb0ELb1ELb1ELb0ELb1ELb1ELb1EEENS1_21CollectiveEpilogueFwdINS6_IJS8_SA_S9_EEENS6_IJNS7_ILi1EEESI_SI_EEESC_SE_Li256ELb1ELb1ELb1ELb0EEENS1_36VarlenDynamicPersistentTileSchedulerILi128ELi64ELi256ELi256ELb1ELb1ELb0ELb1ELb1ELb1EEEEEEEEEvNT_6ParamsE,"a",@progbits
	.sectionflags	@""
	.align	4
.nv.constant0._ZN7cutlass13device_kernelIN5flash19enable_sm80_to_sm89INS1_16FlashAttnFwdSm80INS1_25CollectiveMainloopFwdSm80ILi8ELi2ELb0EN4cute5tupleIJNS5_1CILi128EEENS7_ILi64EEENS7_ILi192EEEEEELi192ENS_6half_tEfNS_4arch4Sm80ELb1ELb0ELb1ELb1ELb0ELb1ELb1ELb1EEENS1_21CollectiveEpilogueFwdINS6_IJS8_SA_S9_EEENS6_IJNS7_ILi1EEESI_SI_EEESC_SE_Li256ELb1ELb1ELb1ELb0EEENS1_36VarlenDynamicPersistentTileSchedulerILi128ELi64ELi256ELi256ELb1ELb1ELb0ELb1ELb1ELb1EEEEEEEEEvNT_6ParamsE:
	.zero		1608


//--------------------- .nv.constant0._ZN7cutlass13device_kernelIN5flash19enable_sm80_to_sm89INS1_16FlashAttnFwdSm80INS1_25CollectiveMainloopFwdSm80ILi8ELi1ELb1EN4cute5tupleIJNS5_1CILi128EEENS7_ILi96EEENS7_ILi192EEEEEELi192ENS_6half_tEfNS_4arch4Sm80ELb0ELb0ELb0ELb0ELb0ELb0ELb1ELb1EEENS1_21CollectiveEpilogueFwdINS6_IJS8_SA_S9_EEENS6_IJNS7_ILi1EEESI_SI_EEESC_SE_Li256ELb0ELb1ELb1ELb0EEENS1_19SingleTileSchedulerILb0ELb1ELb1ELi128EEEEEEEEEvNT_6ParamsE --------------------------
	.section	.nv.constant0._ZN7cutlass13device_kernelIN5flash19enable_sm80_to_sm89INS1_16FlashAttnFwdSm80INS1_25CollectiveMainloopFwdSm80ILi8ELi1ELb1EN4cute5tupleIJNS5_1CILi128EEENS7_ILi96EEENS7_ILi192EEEEEELi192ENS_6half_tEfNS_4arch4Sm80ELb0ELb0ELb0ELb0ELb0ELb0ELb1ELb1EEENS1_21CollectiveEpilogueFwdINS6_IJS8_SA_S9_EEENS6_IJNS7_ILi1EEESI_SI_EEESC_SE_Li256ELb0ELb1ELb1ELb0EEENS1_19SingleTileSchedulerILb0ELb1ELb1ELi128EEEEEEEEEvNT_6ParamsE,"a",@progbits
	.sectionflags	@""
	.align	4
.nv.constant0._ZN7cutlass13device_kernelIN5flash19enable_sm80_to_sm89INS1_16FlashAttnFwdSm80INS1_25CollectiveMainloopFwdSm80ILi8ELi1ELb1EN4cute5tupleIJNS5_1CILi128EEENS7_ILi96EEENS7_ILi192EEEEEELi192ENS_6half_tEfNS_4arch4Sm80ELb0ELb0ELb0ELb0ELb0ELb0ELb1ELb1EEENS1_21CollectiveEpilogueFwdINS6_IJS8_SA_S9_EEENS6_IJNS7_ILi1EEESI_SI_EEESC_SE_Li256ELb0ELb1ELb1ELb0EEENS1_19SingleTileSchedulerILb0ELb1ELb1ELi128EEEEEEEEEvNT_6ParamsE:
	.zero		1576


//--------------------- .nv.constant0._ZN7cutlass13device_kernelIN5flash19enable_sm80_to_sm89INS1_16FlashAttnFwdSm80INS1_25CollectiveMainloopFwdSm80ILi8ELi1ELb0EN4cute5tupleIJNS5_1CILi128EEENS7_ILi64EEENS7_ILi192EEEEEELi192ENS_6half_tEfNS_4arch4Sm80ELb0ELb0ELb0ELb1ELb0ELb0ELb1ELb1EEENS1_21CollectiveEpilogueFwdINS6_IJS8_SA_S9_EEENS6_IJNS7_ILi1EEESI_SI_EEESC_SE_Li256ELb1ELb1ELb1ELb0EEENS1_36VarlenDynamicPersistentTileSchedulerILi128ELi64ELi256ELi256ELb1ELb1ELb0ELb0ELb1ELb1EEEEEEEEEvNT_6ParamsE --------------------------
	.section	.nv.constant0._ZN7cutlass13device_kernelIN5flash19enable_sm80_to_sm89INS1_16FlashAttnFwdSm80INS1_25CollectiveMainloopFwdSm80ILi8ELi1ELb0EN4cute5tupleIJNS5_1CILi128EEENS7_ILi64EEENS7_ILi192EEEEEELi192ENS_6half_tEfNS_4arch4Sm80ELb0ELb0ELb0ELb1ELb0ELb0ELb1ELb1EEENS1_21CollectiveEpilogueFwdINS6_IJS8_SA_S9_EEENS6_IJNS7_ILi1EEESI_SI_EEESC_SE_Li256ELb1ELb1ELb1ELb0EEENS1_36VarlenDynamicPersistentTileSchedulerILi128ELi64ELi256ELi256ELb1ELb1ELb0ELb0ELb1ELb1EEEEEEEEEvNT_6ParamsE,"a",@progbits
	.sectionflags	@""
	.align	4
.nv.constant0._ZN7cutlass13device_kernelIN5flash19enable_sm80_to_sm89INS1_16FlashAttnFwdSm80INS1_25CollectiveMainloopFwdSm80ILi8ELi1ELb0EN4cute5tupleIJNS5_1CILi128EEENS7_ILi64EEENS7_ILi192EEEEEELi192ENS_6half_tEfNS_4arch4Sm80ELb0ELb0ELb0ELb1ELb0ELb0ELb1ELb1EEENS1_21CollectiveEpilogueFwdINS6_IJS8_SA_S9_EEENS6_IJNS7_ILi1EEESI_SI_EEESC_SE_Li256ELb1ELb1ELb1ELb0EEENS1_36VarlenDynamicPersistentTileSchedulerILi128ELi64ELi256ELi256ELb1ELb1ELb0ELb0ELb1ELb1EEEEEEEEEvNT_6ParamsE:
	.zero		1608


//--------------------- .nv.constant0._ZN7cutlass13device_kernelIN5flash19enable_sm80_to_sm89INS1_16FlashAttnFwdSm80INS1_25CollectiveMainloopFwdSm80ILi8ELi1ELb0EN4cute5tupleIJNS5_1CILi128EEENS7_ILi64EEENS7_ILi192EEEEEELi192ENS_6half_tEfNS_4arch4Sm80ELb0ELb0ELb0ELb1ELb0ELb1ELb1ELb1EEENS1_21CollectiveEpilogueFwdINS6_IJS8_SA_S9_EEENS6_IJNS7_ILi1EEESI_SI_EEESC_SE_Li256ELb1ELb1ELb1ELb0EEENS1_36VarlenDynamicPersistentTileSchedulerILi128ELi64ELi256ELi256ELb1ELb1ELb0ELb0ELb1ELb1EEEEEEEEEvNT_6ParamsE --------------------------
	.section	.nv.constant0._ZN7cutlass13device_kernelIN5flash19enable_sm80_to_sm89INS1_16FlashAttnFwdSm80INS1_25CollectiveMainloopFwdSm80ILi8ELi1ELb0EN4cute5tupleIJNS5_1CILi128EEENS7_ILi64EEENS7_ILi192EEEEEELi192ENS_6half_tEfNS_4arch4Sm80ELb0ELb0ELb0ELb1ELb0ELb1ELb1ELb1EEENS1_21CollectiveEpilogueFwdINS6_IJS8_SA_S9_EEENS6_IJNS7_ILi1EEESI_SI_EEESC_SE_Li256ELb1ELb1ELb1ELb0EEENS1_36VarlenDynamicPersistentTileSchedulerILi128ELi64ELi256ELi256ELb1ELb1ELb0ELb0ELb1ELb1EEEEEEEEEvNT_6ParamsE,"a",@progbits
	.sectionflags	@""
	.align	4
.nv.constant0._ZN7cutlass13device_kernelIN5flash19enable_sm80_to_sm89INS1_16FlashAttnFwdSm80INS1_25CollectiveMainloopFwdSm80ILi8ELi1ELb0EN4cute5tupleIJNS5_1CILi128EEENS7_ILi64EEENS7_ILi192EEEEEELi192ENS_6half_tEfNS_4arch4Sm80ELb0ELb0ELb0ELb1ELb0ELb1ELb1ELb1EEENS1_21CollectiveEpilogueFwdINS6_IJS8_SA_S9_EEENS6_IJNS7_ILi1EEESI_SI_EEESC_SE_Li256ELb1ELb1ELb1ELb0EEENS1_36VarlenDynamicPersistentTileSchedulerILi128ELi64ELi256ELi256ELb1ELb1ELb0ELb0ELb1ELb1EEEEEEEEEvNT_6ParamsE:
	.zero		1608


//--------------------- .nv.constant0._ZN7cutlass13device_kernelIN5flash19enable_sm80_to_sm89INS1_16FlashAttnFwdSm80INS1_25CollectiveMainloopFwdSm80ILi8ELi1ELb0EN4cute5tupleIJNS5_1CILi128EEENS7_ILi64EEENS7_ILi192EEEEEELi192ENS_6half_tEfNS_4arch4Sm80ELb0ELb1ELb0ELb0ELb0ELb0ELb1ELb1EEENS1_21CollectiveEpilogueFwdINS6_IJS8_SA_S9_EEENS6_IJNS7_ILi1EEESI_SI_EEESC_SE_Li256ELb0ELb1ELb1ELb0EEENS1_19SingleTileSchedulerILb0ELb1ELb1ELi128EEEEEEEEEvNT_6ParamsE --------------------------
	.section	.nv.constant0._ZN7cutlass13device_kernelIN5flash19enable_sm80_to_sm89INS1_16FlashAttnFwdSm80INS1_25CollectiveMainloopFwdSm80ILi8ELi1ELb0EN4cute5tupleIJNS5_1CILi128EEENS7_ILi64EEENS7_ILi192EEEEEELi192ENS_6half_tEfNS_4arch4Sm80ELb0ELb1ELb0ELb0ELb0ELb0ELb1ELb1EEENS1_21CollectiveEpilogueFwdINS6_IJS8_SA_S9_EEENS6_IJNS7_ILi1EEESI_SI_EEESC_SE_Li256ELb0ELb1ELb1ELb0EEENS1_19SingleTileSchedulerILb0ELb1ELb1ELi128EEEEEEEEEvNT_6ParamsE,"a",@progbits
	.sectionflags	@""
	.align	4
.nv.constant0._ZN7cutlass13device_kernelIN5flash19enable_sm80_to_sm89INS1_16FlashAttnFwdSm80INS1_25CollectiveMainloopFwdSm80ILi8ELi1ELb0EN4cute5tupleIJNS5_1CILi128EEENS7_ILi64EEENS7_ILi192EEEEEELi192ENS_6half_tEfNS_4arch4Sm80ELb0ELb1ELb0ELb0ELb0ELb0ELb1ELb1EEENS1_21CollectiveEpilogueFwdINS6_IJS8_SA_S9_EEENS6_IJNS7_ILi1EEESI_SI_EEESC_SE_Li256ELb0ELb1ELb1ELb0EEENS1_19SingleTileSchedulerILb0ELb1ELb1ELi128EEEEEEEEEvNT_6ParamsE:
	.zero		1576


//--------------------- .nv.constant0._ZN7cutlass13device_kernelIN5flash19enable_sm80_to_sm89INS1_16FlashAttnFwdSm80INS1_25CollectiveMainloopFwdSm80ILi8ELi1ELb0EN4cute5tupleIJNS5_1CILi128EEENS7_ILi64EEENS7_ILi192EEEEEELi192ENS_6half_tEfNS_4arch4Sm80ELb0ELb1ELb0ELb1ELb0ELb0ELb1ELb1EEENS1_21CollectiveEpilogueFwdINS6_IJS8_SA_S9_EEENS6_IJNS7_ILi1EEESI_SI_EEESC_SE_Li256ELb1ELb1ELb1ELb0EEENS1_36VarlenDynamicPersistentTileSchedulerILi128ELi64ELi256ELi256ELb1ELb1ELb0ELb1ELb0ELb1EEEEEEEEEvNT_6ParamsE --------------------------
	.section	.nv.constant0._ZN7cutlass13device_kernelIN5flash19enable_sm80_to_sm89INS1_16FlashAttnFwdSm80INS1_25CollectiveMainloopFwdSm80ILi8ELi1ELb0EN4cute5tupleIJNS5_1CILi128EEENS7_ILi64EEENS7_ILi192EEEEEELi192ENS_6half_tEfNS_4arch4Sm80ELb0ELb1ELb0ELb1ELb0ELb0ELb1ELb1EEENS1_21CollectiveEpilogueFwdINS6_IJS8_SA_S9_EEENS6_IJNS7_ILi1EEESI_SI_EEESC_SE_Li256ELb1ELb1ELb1ELb0EEENS1_36VarlenDynamicPersistentTileSchedulerILi128ELi64ELi256ELi256ELb1ELb1ELb0ELb1ELb0ELb1EEEEEEEEEvNT_6ParamsE,"a",@progbits
	.sectionflags	@""
	.align	4
.nv.constant0._ZN7cutlass13device_kernelIN5flash19enable_sm80_to_sm89INS1_16FlashAttnFwdSm80INS1_25CollectiveMainloopFwdSm80ILi8ELi1ELb0EN4cute5tupleIJNS5_1CILi128EEENS7_ILi64EEENS7_ILi192EEEEEELi192ENS_6half_tEfNS_4arch4Sm80ELb0ELb1ELb0ELb1ELb0ELb0ELb1ELb1EEENS1_21CollectiveEpilogueFwdINS6_IJS8_SA_S9_EEENS6_IJNS7_ILi1EEESI_SI_EEESC_SE_Li256ELb1ELb1ELb1ELb0EEENS1_36VarlenDynamicPersistentTileSchedulerILi128ELi64ELi256ELi256ELb1ELb1ELb0ELb1ELb0ELb1EEEEEEEEEvNT_6ParamsE:
	.zero		1608


//--------------------- .nv.constant0._ZN7cutlass13device_kernelIN5flash19enable_sm80_to_sm89INS1_16FlashAttnFwdSm80INS1_25CollectiveMainloopFwdSm80ILi8ELi1ELb0EN4cute5tupleIJNS5_1CILi128EEENS7_ILi64EEENS7_ILi192EEEEEELi192ENS_6half_tEfNS_4arch4Sm80ELb0ELb1ELb0ELb1ELb0ELb1ELb1ELb1EEENS1_21CollectiveEpilogueFwdINS6_IJS8_SA_S9_EEENS6_IJNS7_ILi1EEESI_SI_EEESC_SE_Li256ELb1ELb1ELb1ELb0EEENS1_36VarlenDynamicPersistentTileSchedulerILi128ELi64ELi256ELi256ELb1ELb1ELb0ELb1ELb0ELb1EEEEEEEEEvNT_6ParamsE --------------------------
	.section	.nv.constant0._ZN7cutlass13device_kernelIN5flash19enable_sm80_to_sm89INS1_16FlashAttnFwdSm80INS1_25CollectiveMainloopFwdSm80ILi8ELi1ELb0EN4cute5tupleIJNS5_1CILi128EEENS7_ILi64EEENS7_ILi192EEEEEELi192ENS_6half_tEfNS_4arch4Sm80ELb0ELb1ELb0ELb1ELb0ELb1ELb1ELb1EEENS1_21CollectiveEpilogueFwdINS6_IJS8_SA_S9_EEENS6_IJNS7_ILi1EEESI_SI_EEESC_SE_Li256ELb1ELb1ELb1ELb0EEENS1_36VarlenDynamicPersistentTileSchedulerILi128ELi64ELi256ELi256ELb1ELb1ELb0ELb1ELb0ELb1EEEEEEEEEvNT_6ParamsE,"a",@progbits
	.sectionflags	@""
	.align	4
.nv.constant0._ZN7cutlass13device_kernelIN5flash19enable_sm80_to_sm89INS1_16FlashAttnFwdSm80INS1_25CollectiveMainloopFwdSm80ILi8ELi1ELb0EN4cute5tupleIJNS5_1CILi128EEENS7_ILi64EEENS7_ILi192EEEEEELi192ENS_6half_tEfNS_4arch4Sm80ELb0ELb1ELb0ELb1ELb0ELb1ELb1ELb1EEENS1_21CollectiveEpilogueFwdINS6_IJS8_SA_S9_EEENS6_IJNS7_ILi1EEESI_SI_EEESC_SE_Li256ELb1ELb1ELb1ELb0EEENS1_36VarlenDynamicPersistentTileSchedulerILi128ELi64ELi256ELi256ELb1ELb1ELb0ELb1ELb0ELb1EEEEEEEEEvNT_6ParamsE:
	.zero		1608


//--------------------- .nv.constant0._ZN7cutlass13device_kernelIN5flash19enable_sm80_to_sm89INS1_16FlashAttnFwdSm80INS1_25CollectiveMainloopFwdSm80ILi8ELi1ELb1EN4cute5tupleIJNS5_1CILi128EEENS7_ILi96EEENS7_ILi192EEEEEELi192ENS_6half_tEfNS_4arch4Sm80ELb1ELb0ELb0ELb0ELb0ELb0ELb1ELb1EEENS1_21CollectiveEpilogueFwdINS6_IJS8_SA_S9_EEENS6_IJNS7_ILi1EEESI_SI_EEESC_SE_Li256ELb0ELb1ELb1ELb0EEENS1_30DynamicPersistentTileSchedulerILi256ELi256ELb1ELb1ELb0EEEEEEEEEvNT_6ParamsE --------------------------
	.section	.nv.constant0._ZN7cutlass13device_kernelIN5flash19enable_sm80_to_sm89INS1_16FlashAttnFwdSm80INS1_25CollectiveMainloopFwdSm80ILi8ELi1ELb1EN4cute5tupleIJNS5_1CILi128EEENS7_ILi96EEENS7_ILi192EEEEEELi192ENS_6half_tEfNS_4arch4Sm80ELb1ELb0ELb0ELb0ELb0ELb0ELb1ELb1EEENS1_21CollectiveEpilogueFwdINS6_IJS8_SA_S9_EEENS6_IJNS7_ILi1EEESI_SI_EEESC_SE_Li256ELb0ELb1ELb1ELb0EEENS1_30DynamicPersistentTileSchedulerILi256ELi256ELb1ELb1ELb0EEEEEEEEEvNT_6ParamsE,"a",@progbits
	.sectionflags	@""
	.align	4
.nv.constant0._ZN7cutlass13device_kernelIN5flash19enable_sm80_to_sm89INS1_16FlashAttnFwdSm80INS1_25CollectiveMainloopFwdSm80ILi8ELi1ELb1EN4cute5tupleIJNS5_1CILi128EEENS7_ILi96EEENS7_ILi192EEEEEELi192ENS_6half_tEfNS_4arch4Sm80ELb1ELb0ELb0ELb0ELb0ELb0ELb1ELb1EEENS1_21CollectiveEpilogueFwdINS6_IJS8_SA_S9_EEENS6_IJNS7_ILi1EEESI_SI_EEESC_SE_Li256ELb0ELb1ELb1ELb0EEENS1_30DynamicPersistentTileSchedulerILi256ELi256ELb1ELb1ELb0EEEEEEEEEvNT_6ParamsE:
	.zero		1592


//--------------------- .nv.constant0._ZN7cutlass13device_kernelIN5flash19enable_sm80_to_sm89INS1_16FlashAttnFwdSm80INS1_25CollectiveMainloopFwdSm80ILi8ELi1ELb0EN4cute5tupleIJNS5_1CILi128EEENS7_ILi64EEENS7_ILi192EEEEEELi192ENS_6half_tEfNS_4arch4Sm80ELb1ELb0ELb0ELb1ELb0ELb0ELb1ELb1EEENS1_21CollectiveEpilogueFwdINS6_IJS8_SA_S9_EEENS6_IJNS7_ILi1EEESI_SI_EEESC_SE_Li256ELb1ELb1ELb1ELb0EEENS1_36VarlenDynamicPersistentTileSchedulerILi128ELi64ELi256ELi256ELb1ELb1ELb0ELb1ELb1ELb1EEEEEEEEEvNT_6ParamsE --------------------------
	.section	.nv.constant0._ZN7cutlass13device_kernelIN5flash19enable_sm80_to_sm89INS1_16FlashAttnFwdSm80INS1_25CollectiveMainloopFwdSm80ILi8ELi1ELb0EN4cute5tupleIJNS5_1CILi128EEENS7_ILi64EEENS7_ILi192EEEEEELi192ENS_6half_tEfNS_4arch4Sm80ELb1ELb0ELb0ELb1ELb0ELb0ELb1ELb1EEENS1_21CollectiveEpilogueFwdINS6_IJS8_SA_S9_EEENS6_IJNS7_ILi1EEESI_SI_EEESC_SE_Li256ELb1ELb1ELb1ELb0EEENS1_36VarlenDynamicPersistentTileSchedulerILi128ELi64ELi256ELi256ELb1ELb1ELb0ELb1ELb1ELb1EEEEEEEEEvNT_6ParamsE,"a",@progbits
	.sectionflags	@""
	.align	4
.nv.constant0._ZN7cutlass13device_kernelIN5flash19enable_sm80_to_sm89INS1_16FlashAttnFwdSm80INS1_25CollectiveMainloopFwdSm80ILi8ELi1ELb0EN4cute5tupleIJNS5_1CILi128EEENS7_ILi64EEENS7_ILi192EEEEEELi192ENS_6half_tEfNS_4arch4Sm80ELb1ELb0ELb0ELb1ELb0ELb0ELb1ELb1EEENS1_21CollectiveEpilogueFwdINS6_IJS8_SA_S9_EEENS6_IJNS7_ILi1EEESI_SI_EEESC_SE_Li256ELb1ELb1ELb1ELb0EEENS1_36VarlenDynamicPersistentTileSchedulerILi128ELi64ELi256ELi256ELb1ELb1ELb0ELb1ELb1ELb1EEEEEEEEEvNT_6ParamsE:
	.zero		1608


//--------------------- .nv.constant0._ZN7cutlass13device_kernelIN5flash19enable_sm80_to_sm89INS1_16FlashAttnFwdSm80INS1_25CollectiveMainloopFwdSm80ILi8ELi1ELb0EN4cute5tupleIJNS5_1CILi128EEENS7_ILi64EEENS7_ILi192EEEEEELi192ENS_6half_tEfNS_4arch4Sm80ELb1ELb0ELb0ELb1ELb0ELb1ELb1ELb1EEENS1_21CollectiveEpilogueFwdINS6_IJS8_SA_S9_EEENS6_IJNS7_ILi1EEESI_SI_EEESC_SE_Li256ELb1ELb1ELb1ELb0EEENS1_36VarlenDynamicPersistentTileSchedulerILi128ELi64ELi256ELi256ELb1ELb1ELb0ELb1ELb1ELb1EEEEEEEEEvNT_6ParamsE --------------------------
	.section	.nv.constant0._ZN7cutlass13device_kernelIN5flash19enable_sm80_to_sm89INS1_16FlashAttnFwdSm80INS1_25CollectiveMainloopFwdSm80ILi8ELi1ELb0EN4cute5tupleIJNS5_1CILi128EEENS7_ILi64EEENS7_ILi192EEEEEELi192ENS_6half_tEfNS_4arch4Sm80ELb1ELb0ELb0ELb1ELb0ELb1ELb1ELb1EEENS1_21CollectiveEpilogueFwdINS6_IJS8_SA_S9_EEENS6_IJNS7_ILi1EEESI_SI_EEESC_SE_Li256ELb1ELb1ELb1ELb0EEENS1_36VarlenDynamicPersistentTileSchedulerILi128ELi64ELi256ELi256ELb1ELb1ELb0ELb1ELb1ELb1EEEEEEEEEvNT_6ParamsE,"a",@progbits
	.sectionflags	@""
	.align	4
.nv.constant0._ZN7cutlass13device_kernelIN5flash19enable_sm80_to_sm89INS1_16FlashAttnFwdSm80INS1_25CollectiveMainloopFwdSm80ILi8ELi1ELb0EN4cute5tupleIJNS5_1CILi128EEENS7_ILi64EEENS7_ILi192EEEEEELi192ENS_6half_tEfNS_4arch4Sm80ELb1ELb0ELb0ELb1ELb0ELb1ELb1ELb1EEENS1_21CollectiveEpilogueFwdINS6_IJS8_SA_S9_EEENS6_IJNS7_ILi1EEESI_SI_EEESC_SE_Li256ELb1ELb1ELb1ELb0EEENS1_36VarlenDynamicPersistentTileSchedulerILi128ELi64ELi256ELi256ELb1ELb1ELb0ELb1ELb1ELb1EEEEEEEEEvNT_6ParamsE:
	.zero		1608


//--------------------- .nv.constant0._ZN7cutlass13device_kernelIN5flash19enable_sm80_to_sm89INS1_16FlashAttnFwdSm80INS1_25CollectiveMainloopFwdSm80ILi8ELi2ELb1EN4cute5tupleIJNS5_1CILi128EEENS7_ILi96EEENS7_ILi192EEEEEELi192ENS_6half_tEfNS_4arch4Sm80ELb0ELb0ELb0ELb0ELb0ELb0ELb1ELb1EEENS1_21CollectiveEpilogueFwdINS6_IJS8_SA_S9_EEENS6_IJNS7_ILi1EEESI_SI_EEESC_SE_Li256ELb0ELb1ELb1ELb0EEENS1_19SingleTileSchedulerILb0ELb1ELb1ELi128EEEEEEEEEvNT_6ParamsE --------------------------
	.section	.nv.constant0._ZN7cutlass13device_kernelIN5flash19enable_sm80_to_sm89INS1_16FlashAttnFwdSm80INS1_25CollectiveMainloopFwdSm80ILi8ELi2ELb1EN4cute5tupleIJNS5_1CILi128EEENS7_ILi96EEENS7_ILi192EEEEEELi192ENS_6half_tEfNS_4arch4Sm80ELb0ELb0ELb0ELb0ELb0ELb0ELb1ELb1EEENS1_21CollectiveEpilogueFwdINS6_IJS8_SA_S9_EEENS6_IJNS7_ILi1EEESI_SI_EEESC_SE_Li256ELb0ELb1ELb1ELb0EEENS1_19SingleTileSchedulerILb0ELb1ELb1ELi128EEEEEEEEEvNT_6ParamsE,"a",@progbits
	.sectionflags	@""
	.align	4
.nv.constant0._ZN7cutlass13device_kernelIN5flash19enable_sm80_to_sm89INS1_16FlashAttnFwdSm80INS1_25CollectiveMainloopFwdSm80ILi8ELi2ELb1EN4cute5tupleIJNS5_1CILi128EEENS7_ILi96EEENS7_ILi192EEEEEELi192ENS_6half_tEfNS_4arch4Sm80ELb0ELb0ELb0ELb0ELb0ELb0ELb1ELb1EEENS1_21CollectiveEpilogueFwdINS6_IJS8_SA_S9_EEENS6_IJNS7_ILi1EEESI_SI_EEESC_SE_Li256ELb0ELb1ELb1ELb0EEENS1_19SingleTileSchedulerILb0ELb1ELb1ELi128EEEEEEEEEvNT_6ParamsE:
	.zero		1576


//--------------------- .nv.constant0._ZN7cutlass13device_kernelIN5flash19enable_sm80_to_sm89INS1_16FlashAttnFwdSm80INS1_25CollectiveMainloopFwdSm80ILi8ELi2ELb0EN4cute5tupleIJNS5_1CILi128EEENS7_ILi64EEENS7_ILi192EEEEEELi192ENS_6half_tEfNS_4arch4Sm80ELb0ELb0ELb0ELb1ELb0ELb0ELb1ELb1EEENS1_21CollectiveEpilogueFwdINS6_IJS8_SA_S9_EEENS6_IJNS7_ILi1EEESI_SI_EEESC_SE_Li256ELb1ELb1ELb1ELb0EEENS1_36VarlenDynamicPersistentTileSchedulerILi128ELi64ELi256ELi256ELb1ELb1ELb0ELb0ELb1ELb1EEEEEEEEEvNT_6ParamsE --------------------------
	.section	.nv.constant0._ZN7cutlass13device_kernelIN5flash19enable_sm80_to_sm89INS1_16FlashAttnFwdSm80INS1_25CollectiveMainloopFwdSm80ILi8ELi2ELb0EN4cute5tupleIJNS5_1CILi128EEENS7_ILi64EEENS7_ILi192EEEEEELi192ENS_6half_tEfNS_4arch4Sm80ELb0ELb0ELb0ELb1ELb0ELb0ELb1ELb1EEENS1_21CollectiveEpilogueFwdINS6_IJS8_SA_S9_EEENS6_IJNS7_ILi1EEESI_SI_EEESC_SE_Li256ELb1ELb1ELb1ELb0EEENS1_36VarlenDynamicPersistentTileSchedulerILi128ELi64ELi256ELi256ELb1ELb1ELb0ELb0ELb1ELb1EEEEEEEEEvNT_6ParamsE,"a",@progbits
	.sectionflags	@""
	.align	4
.nv.constant0._ZN7cutlass13device_kernelIN5flash19enable_sm80_to_sm89INS1_16FlashAttnFwdSm80INS1_25CollectiveMainloopFwdSm80ILi8ELi2ELb0EN4cute5tupleIJNS5_1CILi128EEENS7_ILi64EEENS7_ILi192EEEEEELi192ENS_6half_tEfNS_4arch4Sm80ELb0ELb0ELb0ELb1ELb0ELb0ELb1ELb1EEENS1_21CollectiveEpilogueFwdINS6_IJS8_SA_S9_EEENS6_IJNS7_ILi1EEESI_SI_EEESC_SE_Li256ELb1ELb1ELb1ELb0EEENS1_36VarlenDynamicPersistentTileSchedulerILi128ELi64ELi256ELi256ELb1ELb1ELb0ELb0ELb1ELb1EEEEEEEEEvNT_6ParamsE:
	.zero		1608


//--------------------- .nv.constant0._ZN7cutlass13device_kernelIN5flash19enable_sm80_to_sm89INS1_16FlashAttnFwdSm80INS1_25CollectiveMainloopFwdSm80ILi8ELi2ELb0EN4cute5tupleIJNS5_1CILi128EEENS7_ILi64EEENS7_ILi192EEEEEELi192ENS_6half_tEfNS_4arch4Sm80ELb0ELb0ELb0ELb1ELb0ELb1ELb1ELb1EEENS1_21CollectiveEpilogueFwdINS6_IJS8_SA_S9_EEENS6_IJNS7_ILi1EEESI_SI_EEESC_SE_Li256ELb1ELb1ELb1ELb0EEENS1_36VarlenDynamicPersistentTileSchedulerILi128ELi64ELi256ELi256ELb1ELb1ELb0ELb0ELb1ELb1EEEEEEEEEvNT_6ParamsE --------------------------
	.section	.nv.constant0._ZN7cutlass13device_kernelIN5flash19enable_sm80_to_sm89INS1_16FlashAttnFwdSm80INS1_25CollectiveMainloopFwdSm80ILi8ELi2ELb0EN4cute5tupleIJNS5_1CILi128EEENS7_ILi64EEENS7_ILi192EEEEEELi192ENS_6half_tEfNS_4arch4Sm80ELb0ELb0ELb0ELb1ELb0ELb1ELb1ELb1EEENS1_21CollectiveEpilogueFwdINS6_IJS8_SA_S9_EEENS6_IJNS7_ILi1EEESI_SI_EEESC_SE_Li256ELb1ELb1ELb1ELb0EEENS1_36VarlenDynamicPersistentTileSchedulerILi128ELi64ELi256ELi256ELb1ELb1ELb0ELb0ELb1ELb1EEEEEEEEEvNT_6ParamsE,"a",@progbits
	.sectionflags	@""
	.align	4
.nv.constant0._ZN7cutlass13device_kernelIN5flash19enable_sm80_to_sm89INS1_16FlashAttnFwdSm80INS1_25CollectiveMainloopFwdSm80ILi8ELi2ELb0EN4cute5tupleIJNS5_1CILi128EEENS7_ILi64EEENS7_ILi192EEEEEELi192ENS_6half_tEfNS_4arch4Sm80ELb0ELb0ELb0ELb1ELb0ELb1ELb1ELb1EEENS1_21CollectiveEpilogueFwdINS6_IJS8_SA_S9_EEENS6_IJNS7_ILi1EEESI_SI_EEESC_SE_Li256ELb1ELb1ELb1ELb0EEENS1_36VarlenDynamicPersistentTileSchedulerILi128ELi64ELi256ELi256ELb1ELb1ELb0ELb0ELb1ELb1EEEEEEEEEvNT_6ParamsE:
	.zero		1608


//--------------------- .nv.constant0._ZN7cutlass13device_kernelIN5flash19enable_sm80_to_sm89INS1_16FlashAttnFwdSm80INS1_25CollectiveMainloopFwdSm80ILi8ELi2ELb0EN4cute5tupleIJNS5_1CILi128EEENS7_ILi64EEENS7_ILi192EEEEEELi192ENS_6half_tEfNS_4arch4Sm80ELb0ELb1ELb0ELb0ELb0ELb0ELb1ELb1EEENS1_21CollectiveEpilogueFwdINS6_IJS8_SA_S9_EEENS6_IJNS7_ILi1EEESI_SI_EEESC_SE_Li256ELb0ELb1ELb1ELb0EEENS1_19SingleTileSchedulerILb0ELb1ELb1ELi128EEEEEEEEEvNT_6ParamsE --------------------------
	.section	.nv.constant0._ZN7cutlass13device_kernelIN5flash19enable_sm80_to_sm89INS1_16FlashAttnFwdSm80INS1_25CollectiveMainloopFwdSm80ILi8ELi2ELb0EN4cute5tupleIJNS5_1CILi128EEENS7_ILi64EEENS7_ILi192EEEEEELi192ENS_6half_tEfNS_4arch4Sm80ELb0ELb1ELb0ELb0ELb0ELb0ELb1ELb1EEENS1_21CollectiveEpilogueFwdINS6_IJS8_SA_S9_EEENS6_IJNS7_ILi1EEESI_SI_EEESC_SE_Li256ELb0ELb1ELb1ELb0EEENS1_19SingleTileSchedulerILb0ELb1ELb1ELi128EEEEEEEEEvNT_6ParamsE,"a",@progbits
	.sectionflags	@""
	.align	4
.nv.constant0._ZN7cutlass13device_kernelIN5flash19enable_sm80_to_sm89INS1_16FlashAttnFwdSm80INS1_25CollectiveMainloopFwdSm80ILi8ELi2ELb0EN4cute5tupleIJNS5_1CILi128EEENS7_ILi64EEENS7_ILi192EEEEEELi192ENS_6half_tEfNS_4arch4Sm80ELb0ELb1ELb0ELb0ELb0ELb0ELb1ELb1EEENS1_21CollectiveEpilogueFwdINS6_IJS8_SA_S9_EEENS6_IJNS7_ILi1EEESI_SI_EEESC_SE_Li256ELb0ELb1ELb1ELb0EEENS1_19SingleTileSchedulerILb0ELb1ELb1ELi128EEEEEEEEEvNT_6ParamsE:
	.zero		1576


//--------------------- .nv.constant0._ZN7cutlass13device_kernelIN5flash19enable_sm80_to_sm89INS1_16FlashAttnFwdSm80INS1_25CollectiveMainloopFwdSm80ILi8ELi2ELb0EN4cute5tupleIJNS5_1CILi128EEENS7_ILi64EEENS7_ILi192EEEEEELi192ENS_6half_tEfNS_4arch4Sm80ELb0ELb1ELb0ELb1ELb0ELb0ELb1ELb1EEENS1_21CollectiveEpilogueFwdINS6_IJS8_SA_S9_EEENS6_IJNS7_ILi1EEESI_SI_EEESC_SE_Li256ELb1ELb1ELb1ELb0EEENS1_36VarlenDynamicPersistentTileSchedulerILi128ELi64ELi256ELi256ELb1ELb1ELb0ELb1ELb0ELb1EEEEEEEEEvNT_6ParamsE --------------------------
	.section	.nv.constant0._ZN7cutlass13device_kernelIN5flash19enable_sm80_to_sm89INS1_16FlashAttnFwdSm80INS1_25CollectiveMainloopFwdSm80ILi8ELi2ELb0EN4cute5tupleIJNS5_1CILi128EEENS7_ILi64EEENS7_ILi192EEEEEELi192ENS_6half_tEfNS_4arch4Sm80ELb0ELb1ELb0ELb1ELb0ELb0ELb1ELb1EEENS1_21CollectiveEpilogueFwdINS6_IJS8_SA_S9_EEENS6_IJNS7_ILi1EEESI_SI_EEESC_SE_Li256ELb1ELb1ELb1ELb0EEENS1_36VarlenDynamicPersistentTileSchedulerILi128ELi64ELi256ELi256ELb1ELb1ELb0ELb1ELb0ELb1EEEEEEEEEvNT_6ParamsE,"a",@progbits
	.sectionflags	@""
	.align	4
.nv.constant0._ZN7cutlass13device_kernelIN5flash19enable_sm80_to_sm89INS1_16FlashAttnFwdSm80INS1_25CollectiveMainloopFwdSm80ILi8ELi2ELb0EN4cute5tupleIJNS5_1CILi128EEENS7_ILi64EEENS7_ILi192EEEEEELi192ENS_6half_tEfNS_4arch4Sm80ELb0ELb1ELb0ELb1ELb0ELb0ELb1ELb1EEENS1_21CollectiveEpilogueFwdINS6_IJS8_SA_S9_EEENS6_IJNS7_ILi1EEESI_SI_EEESC_SE_Li256ELb1ELb1ELb1ELb0EEENS1_36VarlenDynamicPersistentTileSchedulerILi128ELi64ELi256ELi256ELb1ELb1ELb0ELb1ELb0ELb1EEEEEEEEEvNT_6ParamsE:
	.zero		1608


//--------------------- .nv.constant0._ZN7cutlass13device_kernelIN5flash19enable_sm80_to_sm89INS1_16FlashAttnFwdSm80INS1_25CollectiveMainloopFwdSm80ILi8ELi2ELb0EN4cute5tupleIJNS5_1CILi128EEENS7_ILi64EEENS7_ILi192EEEEEELi192ENS_6half_tEfNS_4arch4Sm80ELb0ELb1ELb0ELb1ELb0ELb1ELb1ELb1EEENS1_21CollectiveEpilogueFwdINS6_IJS8_SA_S9_EEENS6_IJNS7_ILi1EEESI_SI_EEESC_SE_Li256ELb1ELb1ELb1ELb0EEENS1_36VarlenDynamicPersistentTileSchedulerILi128ELi64ELi256ELi256ELb1ELb1ELb0ELb1ELb0ELb1EEEEEEEEEvNT_6ParamsE --------------------------
	.section	.nv.constant0._ZN7cutlass13device_kernelIN5flash19enable_sm80_to_sm89INS1_16FlashAttnFwdSm80INS1_25CollectiveMainloopFwdSm80ILi8ELi2ELb0EN4cute5tupleIJNS5_1CILi128EEENS7_ILi64EEENS7_ILi192EEEEEELi192ENS_6half_tEfNS_4arch4Sm80ELb0ELb1ELb0ELb1ELb0ELb1ELb1ELb1EEENS1_21CollectiveEpilogueFwdINS6_IJS8_SA_S9_EEENS6_IJNS7_ILi1EEESI_SI_EEESC_SE_Li256ELb1ELb1ELb1ELb0EEENS1_36VarlenDynamicPersistentTileSchedulerILi128ELi64ELi256ELi256ELb1ELb1ELb0ELb1ELb0ELb1EEEEEEEEEvNT_6ParamsE,"a",@progbits
	.sectionflags	@""
	.align	4
.nv.constant0._ZN7cutlass13device_kernelIN5flash19enable_sm80_to_sm89INS1_16FlashAttnFwdSm80INS1_25CollectiveMainloopFwdSm80ILi8ELi2ELb0EN4cute5tupleIJNS5_1CILi128EEENS7_ILi64EEENS7_ILi192EEEEEELi192ENS_6half_tEfNS_4arch4Sm80ELb0ELb1ELb0ELb1ELb0ELb1ELb1ELb1EEENS1_21CollectiveEpilogueFwdINS6_IJS8_SA_S9_EEENS6_IJNS7_ILi1EEESI_SI_EEESC_SE_Li256ELb1ELb1ELb1ELb0EEENS1_36VarlenDynamicPersistentTileSchedulerILi128ELi64ELi256ELi256ELb1ELb1ELb0ELb1ELb0ELb1EEEEEEEEEvNT_6ParamsE:
	.zero		1608


//--------------------- .nv.constant0._ZN7cutlass13device_kernelIN5flash19enable_sm80_to_sm89INS1_16FlashAttnFwdSm80INS1_25CollectiveMainloopFwdSm80ILi8ELi2ELb1EN4cute5tupleIJNS5_1CILi128EEENS7_ILi96EEENS7_ILi192EEEEEELi192ENS_6half_tEfNS_4arch4Sm80ELb1ELb0ELb0ELb0ELb0ELb0ELb1ELb1EEENS1_21CollectiveEpilogueFwdINS6_IJS8_SA_S9_EEENS6_IJNS7_ILi1EEESI_SI_EEESC_SE_Li256ELb0ELb1ELb1ELb0EEENS1_30DynamicPersistentTileSchedulerILi256ELi256ELb1ELb1ELb0EEEEEEEEEvNT_6ParamsE --------------------------
	.section	.nv.constant0._ZN7cutlass13device_kernelIN5flash19enable_sm80_to_sm89INS1_16FlashAttnFwdSm80INS1_25CollectiveMainloopFwdSm80ILi8ELi2ELb1EN4cute5tupleIJNS5_1CILi128EEENS7_ILi96EEENS7_ILi192EEEEEELi192ENS_6half_tEfNS_4arch4Sm80ELb1ELb0ELb0ELb0ELb0ELb0ELb1ELb1EEENS1_21CollectiveEpilogueFwdINS6_IJS8_SA_S9_EEENS6_IJNS7_ILi1EEESI_SI_EEESC_SE_Li256ELb0ELb1ELb1ELb0EEENS1_30DynamicPersistentTileSchedulerILi256ELi256ELb1ELb1ELb0EEEEEEEEEvNT_6ParamsE,"a",@progbits
	.sectionflags	@""
	.align	4
.nv.constant0._ZN7cutlass13device_kernelIN5flash19enable_sm80_to_sm89INS1_16FlashAttnFwdSm80INS1_25CollectiveMainloopFwdSm80ILi8ELi2ELb1EN4cute5tupleIJNS5_1CILi128EEENS7_ILi96EEENS7_ILi192EEEEEELi192ENS_6half_tEfNS_4arch4Sm80ELb1ELb0ELb0ELb0ELb0ELb0ELb1ELb1EEENS1_21CollectiveEpilogueFwdINS6_IJS8_SA_S9_EEENS6_IJNS7_ILi1EEESI_SI_EEESC_SE_Li256ELb0ELb1ELb1ELb0EEENS1_30DynamicPersistentTileSchedulerILi256ELi256ELb1ELb1ELb0EEEEEEEEEvNT_6ParamsE:
	.zero		1592


//--------------------- .nv.constant0._ZN7cutlass13device_kernelIN5flash19enable_sm80_to_sm89INS1_16FlashAttnFwdSm80INS1_25CollectiveMainloopFwdSm80ILi8ELi2ELb0EN4cute5tupleIJNS5_1CILi128EEENS7_ILi64EEENS7_ILi192EEEEEELi192ENS_6half_tEfNS_4arch4Sm80ELb1ELb0ELb0ELb1ELb0ELb0ELb1ELb1EEENS1_21CollectiveEpilogueFwdINS6_IJS8_SA_S9_EEENS6_IJNS7_ILi1EEESI_SI_EEESC_SE_Li256ELb1ELb1ELb1ELb0EEENS1_36VarlenDynamicPersistentTileSchedulerILi128ELi64ELi256ELi256ELb1ELb1ELb0ELb1ELb1ELb1EEEEEEEEEvNT_6ParamsE --------------------------
	.section	.nv.constant0._ZN7cutlass13device_kernelIN5flash19enable_sm80_to_sm89INS1_16FlashAttnFwdSm80INS1_25CollectiveMainloopFwdSm80ILi8ELi2ELb0EN4cute5tupleIJNS5_1CILi128EEENS7_ILi64EEENS7_ILi192EEEEEELi192ENS_6half_tEfNS_4arch4Sm80ELb1ELb0ELb0ELb1ELb0ELb0ELb1ELb1EEENS1_21CollectiveEpilogueFwdINS6_IJS8_SA_S9_EEENS6_IJNS7_ILi1EEESI_SI_EEESC_SE_Li256ELb1ELb1ELb1ELb0EEENS1_36VarlenDynamicPersistentTileSchedulerILi128ELi64ELi256ELi256ELb1ELb1ELb0ELb1ELb1ELb1EEEEEEEEEvNT_6ParamsE,"a",@progbits
	.sectionflags	@""
	.align	4
.nv.constant0._ZN7cutlass13device_kernelIN5flash19enable_sm80_to_sm89INS1_16FlashAttnFwdSm80INS1_25CollectiveMainloopFwdSm80ILi8ELi2ELb0EN4cute5tupleIJNS5_1CILi128EEENS7_ILi64EEENS7_ILi192EEEEEELi192ENS_6half_tEfNS_4arch4Sm80ELb1ELb0ELb0ELb1ELb0ELb0ELb1ELb1EEENS1_21CollectiveEpilogueFwdINS6_IJS8_SA_S9_EEENS6_IJNS7_ILi1EEESI_SI_EEESC_SE_Li256ELb1ELb1ELb1ELb0EEENS1_36VarlenDynamicPersistentTileSchedulerILi128ELi64ELi256ELi256ELb1ELb1ELb0ELb1ELb1ELb1EEEEEEEEEvNT_6ParamsE:
	.zero		1608


//--------------------- .nv.constant0._ZN7cutlass13device_kernelIN5flash19enable_sm80_to_sm89INS1_16FlashAttnFwdSm80INS1_25CollectiveMainloopFwdSm80ILi8ELi2ELb0EN4cute5tupleIJNS5_1CILi128EEENS7_ILi64EEENS7_ILi192EEEEEELi192ENS_6half_tEfNS_4arch4Sm80ELb1ELb0ELb0ELb1ELb0ELb1ELb1ELb1EEENS1_21CollectiveEpilogueFwdINS6_IJS8_SA_S9_EEENS6_IJNS7_ILi1EEESI_SI_EEESC_SE_Li256ELb1ELb1ELb1ELb0EEENS1_36VarlenDynamicPersistentTileSchedulerILi128ELi64ELi256ELi256ELb1ELb1ELb0ELb1ELb1ELb1EEEEEEEEEvNT_6ParamsE --------------------------
	.section	.nv.constant0._ZN7cutlass13device_kernelIN5flash19enable_sm80_to_sm89INS1_16FlashAttnFwdSm80INS1_25CollectiveMainloopFwdSm80ILi8ELi2ELb0EN4cute5tupleIJNS5_1CILi128EEENS7_ILi64EEENS7_ILi192EEEEEELi192ENS_6half_tEfNS_4arch4Sm80ELb1ELb0ELb0ELb1ELb0ELb1ELb1ELb1EEENS1_21CollectiveEpilogueFwdINS6_IJS8_SA_S9_EEENS6_IJNS7_ILi1EEESI_SI_EEESC_SE_Li256ELb1ELb1ELb1ELb0EEENS1_36VarlenDynamicPersistentTileSchedulerILi128ELi64ELi256ELi256ELb1ELb1ELb0ELb1ELb1ELb1EEEEEEEEEvNT_6ParamsE,"a",@progbits
	.sectionflags	@""
	.align	4
.nv.constant0._ZN7cutlass13device_kernelIN5flash19enable_sm80_to_sm89INS1_16FlashAttnFwdSm80INS1_25CollectiveMainloopFwdSm80ILi8ELi2ELb0EN4cute5tupleIJNS5_1CILi128EEENS7_ILi64EEENS7_ILi192EEEEEELi192ENS_6half_tEfNS_4arch4Sm80ELb1ELb0ELb0ELb1ELb0ELb1ELb1ELb1EEENS1_21CollectiveEpilogueFwdINS6_IJS8_SA_S9_EEENS6_IJNS7_ILi1EEESI_SI_EEESC_SE_Li256ELb1ELb1ELb1ELb0EEENS1_36VarlenDynamicPersistentTileSchedulerILi128ELi64ELi256ELi256ELb1ELb1ELb0ELb1ELb1ELb1EEEEEEEEEvNT_6ParamsE:
	.zero		1608


//--------------------- SYMBOLS --------------------------

	.type		.nv.reservedSmem.offset0,@object
	.size		.nv.reservedSmem.offset0,0x4
